def matmul_kernel(
    a_ptr,
    b_ptr,
    c_ptr,
    M,
    N,
    K,
    stride_am,
    stride_ak,
    stride_bk,
    stride_bn,
    stride_cm,
    stride_cn,
    BLOCK_M: tl.constexpr,
    BLOCK_N: tl.constexpr,
    BLOCK_K: tl.constexpr,
    GROUP_M: tl.constexpr,
):
    pid = tl.program_id(axis=0)
    num_pid_m = tl.cdiv(M, BLOCK_M)
    num_pid_n = tl.cdiv(N, BLOCK_N)
    num_pid_in_group = GROUP_M * num_pid_n
    group_id = pid // num_pid_in_group
    first_pid_m = group_id * GROUP_M
    group_size_m = min(num_pid_m - first_pid_m, GROUP_M)
    pid_m = first_pid_m + ((pid % num_pid_in_group) % group_size_m)
    pid_n = (pid % num_pid_in_group) // group_size_m

    offs_am = (pid_m * BLOCK_M + tl.arange(0, BLOCK_M)) % M
    offs_bn = (pid_n * BLOCK_N + tl.arange(0, BLOCK_N)) % N
    offs_k = tl.arange(0, BLOCK_K)
    a_ptrs = a_ptr + offs_am[:, None] * stride_am + offs_k[None, :] * stride_ak
    b_ptrs = b_ptr + offs_k[:, None] * stride_bk + offs_bn[None, :] * stride_bn

    acc = tl.zeros((BLOCK_M, BLOCK_N), dtype=tl.float32)
    for kk in range(0, tl.cdiv(K, BLOCK_K)):
        a = tl.load(a_ptrs, mask=offs_k[None, :] < K - kk * BLOCK_K, other=0.0)
        b = tl.load(b_ptrs, mask=offs_k[:, None] < K - kk * BLOCK_K, other=0.0)
        acc = tl.dot(a, b, acc)
        a_ptrs += BLOCK_K * stride_ak
        b_ptrs += BLOCK_K * stride_bk

    c = acc.to(c_ptr.dtype.element_ty)
    offs_cm = pid_m * BLOCK_M + tl.arange(0, BLOCK_M)
    offs_cn = pid_n * BLOCK_N + tl.arange(0, BLOCK_N)
    c_ptrs = c_ptr + offs_cm[:, None] * stride_cm + offs_cn[None, :] * stride_cn
    mask = (offs_cm[:, None] < M) & (offs_cn[None, :] < N)
    tl.store(c_ptrs, c, mask=mask)

# config = {"BLOCK_K": 128, "BLOCK_M": 128, "BLOCK_N": 64, "GROUP_M": 1, "arch": "sm_100", "dtype": "fp8e5m2", "num_ctas": 1, "num_stages": 3, "num_warps": 4}
# arch = sm_100


// ===== COMPILED SASS (sm_100a) =====

	.target	sm_100a

	.elftype	@"ET_EXEC"


//--------------------- .note.nv.tkinfo           --------------------------
	.section	.note.nv.tkinfo,"",@"SHT_NOTE"
	.sectionflags	@"SHF_NOTE_NV_TKINFO"
	.tkinfo
        /*0018*/ 	.word	0x00000081
        /*0030*/ 	.string	""
        /*0030*/ 	.string	"ptxas-blackwell"
        /*0030*/ 	.string	"Cuda compilation tools, release 12.9, V12.9.86"
        /*0030*/ 	.string	"Build cuda_12.9.r12.9/compiler.36037853_0"
        /*0030*/ 	.string	"-v  -suppress-debug-info  -lineinfo  -arch sm_100a "



//--------------------- .note.nv.cuver            --------------------------
	.section	.note.nv.cuver,"",@"SHT_NOTE"
	.sectionflags	@"SHF_NOTE_NV_CUVER"
        /*0018*/ 	.short	0x0001
        /*001a*/ 	.short	0x0064
        /*001c*/ 	.short	0x0001
        /*001e*/ 	.short	0x0000
        /*0020*/ 	.short	0x0001
        /*0022*/ 	.short	0x0000


//--------------------- .nv.info                  --------------------------
	.section	.nv.info,"",@"SHT_CUDA_INFO"
	.align	4


	//----- nvinfo : EIATTR_REGCOUNT
	.align		4
        /*0000*/ 	.byte	0x04, 0x2f
        /*0002*/ 	.short	(.L_4 - .L_3)
	.align		4
.L_3:
        /*0004*/ 	.word	index@(matmul_kernel)
        /*0008*/ 	.word	0x00000060


	//----- nvinfo : EIATTR_FRAME_SIZE
	.align		4
.L_4:
        /*000c*/ 	.byte	0x04, 0x11
        /*000e*/ 	.short	(.L_6 - .L_5)
	.align		4
.L_5:
        /*0010*/ 	.word	index@($__internal_2_$__cuda_sm10x_tcgen05_guardrail_trap_unallocated_columns_being_dealloced)
        /*0014*/ 	.word	0x000009e0


	//----- nvinfo : EIATTR_FRAME_SIZE
	.align		4
.L_6:
        /*0018*/ 	.byte	0x04, 0x11
        /*001a*/ 	.short	(.L_8 - .L_7)
	.align		4
.L_7:
        /*001c*/ 	.word	index@($__internal_1_$__cuda_sm10x_tcgen05_guardrail_trap_phase_invalid_during_alloc)
        /*0020*/ 	.word	0x000009e0


	//----- nvinfo : EIATTR_FRAME_SIZE
	.align		4
.L_8:
        /*0024*/ 	.byte	0x04, 0x11
        /*0026*/ 	.short	(.L_10 - .L_9)
	.align		4
.L_9:
        /*0028*/ 	.word	index@($__internal_0_$__cuda_sm10x_tcgen05_guardrail_trap_col_being_dealloced_not_returned_by_alloc)
        /*002c*/ 	.word	0x000009e0


	//----- nvinfo : EIATTR_FRAME_SIZE
	.align		4
.L_10:
        /*0030*/ 	.byte	0x04, 0x11
        /*0032*/ 	.short	(.L_12 - .L_11)
	.align		4
.L_11:
        /*0034*/ 	.word	index@(matmul_kernel)
        /*0038*/ 	.word	0x000009e0


	//----- nvinfo : EIATTR_MIN_STACK_SIZE
	.align		4
.L_12:
        /*003c*/ 	.byte	0x04, 0x12
        /*003e*/ 	.short	(.L_14 - .L_13)
	.align		4
.L_13:
        /*0040*/ 	.word	index@(matmul_kernel)
        /*0044*/ 	.word	0x000009e0
.L_14:


//--------------------- .nv.info.matmul_kernel    --------------------------
	.section	.nv.info.matmul_kernel,"",@"SHT_CUDA_INFO"
	.sectionflags	@""
	.align	4


	//----- nvinfo : EIATTR_CUDA_API_VERSION
	.align		4
        /*0000*/ 	.byte	0x04, 0x37
        /*0002*/ 	.short	(.L_16 - .L_15)
.L_15:
        /*0004*/ 	.word	0x00000081


	//----- nvinfo : EIATTR_KPARAM_INFO
	.align		4
.L_16:
        /*0008*/ 	.byte	0x04, 0x17
        /*000a*/ 	.short	(.L_18 - .L_17)
.L_17:
        /*000c*/ 	.word	0x00000000
        /*0010*/ 	.short	0x000d
        /*0012*/ 	.short	0x0048
        /*0014*/ 	.byte	0x00, 0xf4, 0x21, 0x00


	//----- nvinfo : EIATTR_KPARAM_INFO
	.align		4
.L_18:
        /*0018*/ 	.byte	0x04, 0x17
        /*001a*/ 	.short	(.L_20 - .L_19)
.L_19:
        /*001c*/ 	.word	0x00000000
        /*0020*/ 	.short	0x000c
        /*0022*/ 	.short	0x0040
        /*0024*/ 	.byte	0x00, 0xf4, 0x21, 0x00


	//----- nvinfo : EIATTR_KPARAM_INFO
	.align		4
.L_20:
        /*0028*/ 	.byte	0x04, 0x17
        /*002a*/ 	.short	(.L_22 - .L_21)
.L_21:
        /*002c*/ 	.word	0x00000000
        /*0030*/ 	.short	0x000b
        /*0032*/ 	.short	0x0038
        /*0034*/ 	.byte	0x00, 0xf0, 0x11, 0x00


	//----- nvinfo : EIATTR_KPARAM_INFO
	.align		4
.L_22:
        /*0038*/ 	.byte	0x04, 0x17
        /*003a*/ 	.short	(.L_24 - .L_23)
.L_23:
        /*003c*/ 	.word	0x00000000
        /*0040*/ 	.short	0x000a
        /*0042*/ 	.short	0x0034
        /*0044*/ 	.byte	0x00, 0xf0, 0x11, 0x00


	//----- nvinfo : EIATTR_KPARAM_INFO
	.align		4
.L_24:
        /*0048*/ 	.byte	0x04, 0x17
        /*004a*/ 	.short	(.L_26 - .L_25)
.L_25:
        /*004c*/ 	.word	0x00000000
        /*0050*/ 	.short	0x0009
        /*0052*/ 	.short	0x0030
        /*0054*/ 	.byte	0x00, 0xf0, 0x11, 0x00


	//----- nvinfo : EIATTR_KPARAM_INFO
	.align		4
.L_26:
        /*0058*/ 	.byte	0x04, 0x17
        /*005a*/ 	.short	(.L_28 - .L_27)
.L_27:
        /*005c*/ 	.word	0x00000000
        /*0060*/ 	.short	0x0008
        /*0062*/ 	.short	0x002c
        /*0064*/ 	.byte	0x00, 0xf0, 0x11, 0x00


	//----- nvinfo : EIATTR_KPARAM_INFO
	.align		4
.L_28:
        /*0068*/ 	.byte	0x04, 0x17
        /*006a*/ 	.short	(.L_30 - .L_29)
.L_29:
        /*006c*/ 	.word	0x00000000
        /*0070*/ 	.short	0x0007
        /*0072*/ 	.short	0x0028
        /*0074*/ 	.byte	0x00, 0xf0, 0x11, 0x00


	//----- nvinfo : EIATTR_KPARAM_INFO
	.align		4
.L_30:
        /*0078*/ 	.byte	0x04, 0x17
        /*007a*/ 	.short	(.L_32 - .L_31)
.L_31:
        /*007c*/ 	.word	0x00000000
        /*0080*/ 	.short	0x0006
        /*0082*/ 	.short	0x0024
        /*0084*/ 	.byte	0x00, 0xf0, 0x11, 0x00


	//----- nvinfo : EIATTR_KPARAM_INFO
	.align		4
.L_32:
        /*0088*/ 	.byte	0x04, 0x17
        /*008a*/ 	.short	(.L_34 - .L_33)
.L_33:
        /*008c*/ 	.word	0x00000000
        /*0090*/ 	.short	0x0005
        /*0092*/ 	.short	0x0020
        /*0094*/ 	.byte	0x00, 0xf0, 0x11, 0x00


	//----- nvinfo : EIATTR_KPARAM_INFO
	.align		4
.L_34:
        /*0098*/ 	.byte	0x04, 0x17
        /*009a*/ 	.short	(.L_36 - .L_35)
.L_35:
        /*009c*/ 	.word	0x00000000
        /*00a0*/ 	.short	0x0004
        /*00a2*/ 	.short	0x001c
        /*00a4*/ 	.byte	0x00, 0xf0, 0x11, 0x00


	//----- nvinfo : EIATTR_KPARAM_INFO
	.align		4
.L_36:
        /*00a8*/ 	.byte	0x04, 0x17
        /*00aa*/ 	.short	(.L_38 - .L_37)
.L_37:
        /*00ac*/ 	.word	0x00000000
        /*00b0*/ 	.short	0x0003
        /*00b2*/ 	.short	0x0018
        /*00b4*/ 	.byte	0x00, 0xf0, 0x11, 0x00


	//----- nvinfo : EIATTR_KPARAM_INFO
	.align		4
.L_38:
        /*00b8*/ 	.byte	0x04, 0x17
        /*00ba*/ 	.short	(.L_40 - .L_39)
.L_39:
        /*00bc*/ 	.word	0x00000000
        /*00c0*/ 	.short	0x0002
        /*00c2*/ 	.short	0x0010
        /*00c4*/ 	.byte	0x00, 0xf4, 0x21, 0x00


	//----- nvinfo : EIATTR_KPARAM_INFO
	.align		4
.L_40:
        /*00c8*/ 	.byte	0x04, 0x17
        /*00ca*/ 	.short	(.L_42 - .L_41)
.L_41:
        /*00cc*/ 	.word	0x00000000
        /*00d0*/ 	.short	0x0001
        /*00d2*/ 	.short	0x0008
        /*00d4*/ 	.byte	0x00, 0xf4, 0x21, 0x00


	//----- nvinfo : EIATTR_KPARAM_INFO
	.align		4
.L_42:
        /*00d8*/ 	.byte	0x04, 0x17
        /*00da*/ 	.short	(.L_44 - .L_43)
.L_43:
        /*00dc*/ 	.word	0x00000000
        /*00e0*/ 	.short	0x0000
        /*00e2*/ 	.short	0x0000
        /*00e4*/ 	.byte	0x00, 0xf4, 0x21, 0x00


	//----- nvinfo : EIATTR_AT_ENTRY_FRAGMENTS
	.align		4
.L_44:
        /*00e8*/ 	.byte	0x04, 0x4f
        /*00ea*/ 	.short	(.L_46 - .L_45)


	//   ....[0]....
.L_45:
        /*00ec*/ 	.word	0x00000004


	//----- nvinfo : EIATTR_RESERVED_SMEM_USED
	.align		4
.L_46:
        /*00f0*/ 	.byte	0x01, 0x41
	.zero		2


	//----- nvinfo : EIATTR_SPARSE_MMA_MASK
	.align		4
        /*00f4*/ 	.byte	0x03, 0x50
        /*00f6*/ 	.short	0x0000


	//----- nvinfo : EIATTR_TCGEN05_1CTA_USED
	.align		4
        /*00f8*/ 	.byte	0x01, 0x51
	.zero		2


	//----- nvinfo : EIATTR_MAXREG_COUNT
	.align		4
        /*00fc*/ 	.byte	0x03, 0x1b
        /*00fe*/ 	.short	0x00ff


	//----- nvinfo : EIATTR_NUM_BARRIERS
	.align		4
        /*0100*/ 	.byte	0x02, 0x4c
        /*0102*/ 	.byte	0x01
	.zero		1


	//----- nvinfo : EIATTR_ANNOTATIONS
	.align		4
        /*0104*/ 	.byte	0x04, 0x55
        /*0106*/ 	.short	(.L_48 - .L_47)


	//   ....[0]....
.L_47:
        /*0108*/ 	.word	0x00000001
        /*010c*/ 	.byte	0x40, 0x09, 0x00, 0x00, 0x01, 0x00, 0x00, 0x00, 0xe0, 0x09, 0x00, 0x00, 0x01, 0x00, 0x00, 0x00
        /* <DEDUP_REMOVED lines=1028> */
        /*415c*/ 	.byte	0xa0, 0xb6, 0x01, 0x00, 0x01, 0x00, 0x00, 0x00, 0xc0, 0xb6, 0x01, 0x00


	//----- nvinfo : EIATTR_INT_WARP_WIDE_INSTR_OFFSETS
	.align		4
.L_48:
        /*4168*/ 	.byte	0x04, 0x31
        /*416a*/ 	.short	(.L_50 - .L_49)


	//   ....[0]....
.L_49:
        /*416c*/ 	.word	0x00001d50


	//   ....[1]....
        /*4170*/ 	.word	0x00001d80


	//   ....[2]....
        /*4174*/ 	.word	0x0000a800


	//   ....[3]....
        /*4178*/ 	.word	0x0001bc10


	//   ....[4]....
        /*417c*/ 	.word	0x0001bc60


	//----- nvinfo : EIATTR_COOP_GROUP_MASK_REGIDS
	.align		4
.L_50:
        /*4180*/ 	.byte	0x04, 0x29
        /*4182*/ 	.short	(.L_52 - .L_51)


	//   ....[0]....
.L_51:
        /*4184*/ 	.word	0xffffffff


	//   ....[1]....
        /*4188*/ 	.word	0xffffffff


	//   ....[2]....
        /*418c*/ 	.word	0xffffffff


	//   ....[3]....
        /*4190*/ 	.word	0xffffffff


	//----- nvinfo : EIATTR_COOP_GROUP_INSTR_OFFSETS
	.align		4
.L_52:
        /*4194*/ 	.byte	0x04, 0x28
        /*4196*/ 	.short	(.L_54 - .L_53)


	//   ....[0]....
.L_53:
        /*4198*/ 	.word	0x00000070


	//   ....[1]....
        /*419c*/ 	.word	0x00000330


	//   ....[2]....
        /*41a0*/ 	.word	0x0001baa0


	//   ....[3]....
        /*41a4*/ 	.word	0x0001bd10


	//----- nvinfo : EIATTR_VRC_CTA_INIT_COUNT
	.align		4
.L_54:
        /*41a8*/ 	.byte	0x02, 0x4a
        /*41aa*/ 	.byte	0x80
	.zero		1


	//----- nvinfo : EIATTR_MBARRIER_INSTR_OFFSETS
	.align		4
        /*41ac*/ 	.byte	0x04, 0x39
        /*41ae*/ 	.short	(.L_56 - .L_55)


	//   ....[0]....
.L_55:
        /*41b0*/ 	.word	0x00001f40
        /*41b4*/ 	.word	0x000000ff
        /*41b8*/ 	.word	0x00000000
        /*41bc*/ 	.short	0x0100
        /*41be*/ 	.byte	0x06
	.zero		1


	//   ....[1]....
        /*41c0*/ 	.word	0x0000a880
        /*41c4*/ 	.word	0x000000ff
        /*41c8*/ 	.word	0x0000c008
        /*41cc*/ 	.short	0x0100
        /*41ce*/ 	.byte	0x09
	.zero		1


	//   ....[2]....
        /*41d0*/ 	.word	0x0000f9a0
        /*41d4*/ 	.word	0x000000ff
        /*41d8*/ 	.word	0x00000000
        /*41dc*/ 	.short	0x010a
        /*41de*/ 	.byte	0x06
	.zero		1


	//   ....[3]....
        /*41e0*/ 	.word	0x00019b50
        /*41e4*/ 	.word	0x000000ff
        /*41e8*/ 	.word	0x00000000
        /*41ec*/ 	.short	0x010a
        /*41ee*/ 	.byte	0x06
	.zero		1


	//   ....[4]....
        /*41f0*/ 	.word	0x00019bd0
        /*41f4*/ 	.word	0x000000ff
        /*41f8*/ 	.word	0x0000c000
        /*41fc*/ 	.short	0x0108
        /*41fe*/ 	.byte	0x09
	.zero		1


	//   ....[5]....
        /*4200*/ 	.word	0x00019c20
        /*4204*/ 	.word	0x000000ff
        /*4208*/ 	.word	0x0000c008
        /*420c*/ 	.short	0x0108
        /*420e*/ 	.byte	0x09
	.zero		1


	//   ....[6]....
        /*4210*/ 	.word	0x0001bd30
        /*4214*/ 	.word	0x000000ff
        /*4218*/ 	.word	0x00000000
        /*421c*/ 	.short	0x010a
        /*421e*/ 	.byte	0x06
	.zero		1


	//   ....[7]....
        /*4220*/ 	.word	0x0001bd60
        /*4224*/ 	.word	0x000000ff
        /*4228*/ 	.word	0x00000000
        /*422c*/ 	.short	0x010a
        /*422e*/ 	.byte	0x06
	.zero		1


	//----- nvinfo : EIATTR_NUM_MBARRIERS
	.align		4
.L_56:
        /*4230*/ 	.byte	0x03, 0x38
        /*4232*/ 	.short	0x0002


	//----- nvinfo : EIATTR_EXIT_INSTR_OFFSETS
	.align		4
        /*4234*/ 	.byte	0x04, 0x1c
        /*4236*/ 	.short	(.L_58 - .L_57)


	//   ....[0]....
.L_57:
        /*4238*/ 	.word	0x0001bd20


	//----- nvinfo : EIATTR_REQNTID
	.align		4
.L_58:
        /*423c*/ 	.byte	0x04, 0x10
        /*423e*/ 	.short	(.L_60 - .L_59)
.L_59:
        /*4240*/ 	.word	0x00000080
        /*4244*/ 	.word	0x00000001
        /*4248*/ 	.word	0x00000001


	//----- nvinfo : EIATTR_CRS_STACK_SIZE
	.align		4
.L_60:
        /*424c*/ 	.byte	0x04, 0x1e
        /*424e*/ 	.short	(.L_62 - .L_61)
.L_61:
        /*4250*/ 	.word	0x00000000


	//----- nvinfo : EIATTR_CBANK_PARAM_SIZE
	.align		4
.L_62:
        /*4254*/ 	.byte	0x03, 0x19
        /*4256*/ 	.short	0x0050


	//----- nvinfo : EIATTR_PARAM_CBANK
	.align		4
        /*4258*/ 	.byte	0x04, 0x0a
        /*425a*/ 	.short	(.L_64 - .L_63)
	.align		4
.L_63:
        /*425c*/ 	.word	index@(.nv.constant0.matmul_kernel)
        /*4260*/ 	.short	0x0380
        /*4262*/ 	.short	0x0050


	//----- nvinfo : EIATTR_SW_WAR
	.align		4
.L_64:
        /*4264*/ 	.byte	0x04, 0x36
        /*4266*/ 	.short	(.L_66 - .L_65)
.L_65:
        /*4268*/ 	.word	0x00000008
.L_66:


//--------------------- .nv.compat                --------------------------
	.section	.nv.compat,"",@"SHT_CUDA_COMPAT_INFO"
	.align	4
        /*0000*/ 	.byte	0x02, 0x02, 0x02, 0x00, 0x02, 0x05, 0x05, 0x00, 0x02, 0x03, 0x00, 0x00, 0x02, 0x06, 0x01, 0x00


//--------------------- .nv.callgraph             --------------------------
	.section	.nv.callgraph,"",@"SHT_CUDA_CALLGRAPH"
	.align	4
	.sectionentsize	8
	.align		4
        /*0000*/ 	.word	0x00000000
	.align		4
        /*0004*/ 	.word	0xffffffff
	.align		4
        /*0008*/ 	.word	0x00000000
	.align		4
        /*000c*/ 	.word	0xfffffffe
	.align		4
        /*0010*/ 	.word	0x00000000
	.align		4
        /*0014*/ 	.word	0xfffffffd
	.align		4
        /*0018*/ 	.word	0x00000000
	.align		4
        /*001c*/ 	.word	0xfffffffc


//--------------------- .text.matmul_kernel       --------------------------
	.section	.text.matmul_kernel,"ax",@progbits
	.align	128
        .global         matmul_kernel
        .type           matmul_kernel,@function
        .size           matmul_kernel,(.L_x_20 - matmul_kernel)
        .other          matmul_kernel,@"STO_CUDA_ENTRY STV_DEFAULT"
matmul_kernel:
.text.matmul_kernel:
[----:B------:R-:W0:Y:S01]  /*0000*/  LDC R1, c[0x0][0x37c] ;  /* 0x0000df00ff017b82 */ /* 0x000e220000000800 */
[----:B------:R-:W1:Y:S01]  /*0010*/  S2R R5, SR_TID.X ;  /* 0x0000000000057919 */ /* 0x000e620000002100 */
[----:B0-----:R-:W-:Y:S01]  /*0020*/  VIADD R1, R1, 0xfffff620 ;  /* 0xfffff62001017836 */ /* 0x001fe20000000000 */
[----:B-1----:R-:W-:-:S13]  /*0030*/  ISETP.GE.U32.AND P0, PT, R5, 0x20, PT ;  /* 0x000000200500780c */ /* 0x002fda0003f06070 */
[----:B------:R-:W-:Y:S02]  /*0040*/  VOTEU.ANY UP0, P0 ;  /* 0x0000000000ff7886 */ /* 0x000fe40000000100 */
[----:B------:R-:W-:Y:S05]  /*0050*/  BRA.U UP0, `(.L_x_0) ;  /* 0x0000000100b87547 */ /* 0x000fea000b800000 */
[----:B------:R-:W0:Y:S01]  /*0060*/  S2UR UR6, SR_CgaCtaId ;  /* 0x00000000000679c3 */ /* 0x000e220000008800 */
[----:B------:R-:W-:Y:S01]  /*0070*/  NOP ;  /* 0x0000000000007918 */ /* 0x000fe20000000000 */
[----:B------:R-:W-:Y:S02]  /*0080*/  UMOV UR4, 0x40 ;  /* 0x0000004000047882 */ /* 0x000fe40000000000 */
[----:B0-----:R-:W-:-:S09]  /*0090*/  ULEA UR4, UR6, UR4, 0x18 ;  /* 0x0000000406047291 */ /* 0x001fd2000f8ec0ff */
[----:B------:R-:W0:Y:S01]  /*00a0*/  LDS.U8 R0, [UR4] ;  /* 0x00000004ff007984 */ /* 0x000e220008000000 */
[----:B------:R-:W-:Y:S02]  /*00b0*/  UMOV UR4, 0x400 ;  /* 0x0000040000047882 */ /* 0x000fe40000000000 */
[----:B------:R-:W-:Y:S01]  /*00c0*/  ULEA UR4, UR6, UR4, 0x18 ;  /* 0x0000000406047291 */ /* 0x000fe2000f8ec0ff */
[----:B0-----:R-:W-:-:S13]  /*00d0*/  ISETP.NE.AND P0, PT, R0, RZ, PT ;  /* 0x000000ff0000720c */ /* 0x001fda0003f05270 */
[----:B------:R-:W-:Y:S05]  /*00e0*/  @P0 BRA `(.L_x_1) ;  /* 0x00000000007c0947 */ /* 0x000fea0003800000 */
[----:B------:R-:W-:-:S13]  /*00f0*/  ELECT P0, URZ, PT ;  /* 0x0000000000ff782f */ /* 0x000fda0003800000 */
[----:B------:R-:W-:Y:S05]  /*0100*/  @!P0 BRA `(.L_x_2) ;  /* 0x0000000000848947 */ /* 0x000fea0003800000 */
[----:B------:R-:W-:Y:S01]  /*0110*/  UMOV UR5, 0x2 ;  /* 0x0000000200057882 */ /* 0x000fe20000000000 */
[----:B------:R-:W-:Y:S02]  /*0120*/  IMAD.MOV.U32 R4, RZ, RZ, 0x1 ;  /* 0x00000001ff047424 */ /* 0x000fe400078e00ff */
[----:B------:R-:W-:Y:S02]  /*0130*/  IMAD.MOV.U32 R7, RZ, RZ, 0x3 ;  /* 0x00000003ff077424 */ /* 0x000fe400078e00ff */
[----:B------:R-:W-:Y:S04]  /*0140*/  DEPBAR.LE SB0, 0x36 ;  /* 0x00008d800000791a */ /* 0x000fe80000000000 */
[----:B------:R-:W0:Y:S02]  /*0150*/  UTCATOMSWS.FIND_AND_SET.ALIGN UP1, UR5, UR5 ;  /* 0x00000005000575e3 */ /* 0x000e240008020800 */
[----:B0-----:R-:W-:-:S04]  /*0160*/  PLOP3.LUT P0, PT, PT, PT, UP1, 0x80, 0x8 ;  /* 0x000000000008781c */ /* 0x001fc80003f0f018 */
[----:B------:R-:W-:-:S04]  /*0170*/  SEL R0, RZ, 0xffffffff, !P0 ;  /* 0xffffffffff007807 */ /* 0x000fc80004000000 */
[----:B------:R-:W-:Y:S01]  /*0180*/  ISETP.NE.AND P0, PT, R0, RZ, PT ;  /* 0x000000ff0000720c */ /* 0x000fe20003f05270 */
[----:B------:R-:W-:-:S12]  /*0190*/  IMAD.U32 R0, RZ, RZ, UR5 ;  /* 0x00000005ff007e24 */ /* 0x000fd8000f8e00ff */
[----:B------:R-:W-:Y:S05]  /*01a0*/  @P0 BRA `(.L_x_3) ;  /* 0x0000000000240947 */ /* 0x000fea0003800000 */
.L_x_4:
[----:B------:R-:W-:Y:S05]  /*01b0*/  NANOSLEEP 0x64 ;  /* 0x000000640000795d */ /* 0x000fea0003800000 */
[----:B------:R-:W-:-:S05]  /*01c0*/  UMOV UR5, 0x2 ;  /* 0x0000000200057882 */ /* 0x000fca0000000000 */
[----:B------:R-:W-:Y:S04]  /*01d0*/  DEPBAR.LE SB0, 0x36 ;  /* 0x00008d800000791a */ /* 0x000fe80000000000 */
[----:B------:R-:W0:Y:S02]  /*01e0*/  UTCATOMSWS.FIND_AND_SET.ALIGN UP1, UR5, UR5 ;  /* 0x00000005000575e3 */ /* 0x000e240008020800 */
[----:B0-----:R-:W-:-:S04]  /*01f0*/  PLOP3.LUT P0, PT, PT, PT, UP1, 0x80, 0x8 ;  /* 0x000000000008781c */ /* 0x001fc80003f0f018 */
[----:B------:R-:W-:-:S04]  /*0200*/  SEL R0, RZ, 0xffffffff, !P0 ;  /* 0xffffffffff007807 */ /* 0x000fc80004000000 */
[----:B------:R-:W-:Y:S01]  /*0210*/  ISETP.NE.AND P0, PT, R0, RZ, PT ;  /* 0x000000ff0000720c */ /* 0x000fe20003f05270 */
[----:B------:R-:W-:-:S12]  /*0220*/  IMAD.U32 R0, RZ, RZ, UR5 ;  /* 0x00000005ff007e24 */ /* 0x000fd8000f8e00ff */
[----:B------:R-:W-:Y:S05]  /*0230*/  @!P0 BRA `(.L_x_4) ;  /* 0xfffffffc00dc8947 */ /* 0x000fea000383ffff */
.L_x_3:
[C---:B------:R-:W-:Y:S01]  /*0240*/  VIADD R3, R0.reuse, 0x10 ;  /* 0x0000001000037836 */ /* 0x040fe20000000000 */
[----:B------:R-:W-:Y:S01]  /*0250*/  UMOV UR5, 0x50 ;  /* 0x0000005000057882 */ /* 0x000fe20000000000 */
[----:B------:R-:W-:Y:S01]  /*0260*/  SHF.L.U32 R2, R7, R0, RZ ;  /* 0x0000000007027219 */ /* 0x000fe200000006ff */
[----:B------:R-:W-:Y:S01]  /*0270*/  ULEA UR5, UR6, UR5, 0x18 ;  /* 0x0000000506057291 */ /* 0x000fe2000f8ec0ff */
[----:B------:R-:W-:Y:S01]  /*0280*/  IMAD.SHL.U32 R0, R0, 0x20, RZ ;  /* 0x0000002000007824 */ /* 0x000fe200078e00ff */
[----:B------:R-:W-:-:S04]  /*0290*/  SHF.L.U32 R3, R4, R3, RZ ;  /* 0x0000000304037219 */ /* 0x000fc800000006ff */
[----:B------:R-:W-:-:S05]  /*02a0*/  LOP3.LUT R2, R3, R2, RZ, 0xfc, !PT ;  /* 0x0000000203027212 */ /* 0x000fca00078efcff */
[----:B------:R0:W-:Y:S04]  /*02b0*/  ATOMS.OR RZ, [UR5], R2 ;  /* 0x00000002ffff798c */ /* 0x0001e8000b000005 */
[----:B------:R0:W-:Y:S01]  /*02c0*/  STS [UR4], R0 ;  /* 0x00000000ff007988 */ /* 0x0001e20008000804 */
[----:B------:R-:W-:Y:S05]  /*02d0*/  BRA `(.L_x_2) ;  /* 0x0000000000107947 */ /* 0x000fea0003800000 */
.L_x_1:
[----:B------:R-:W-:Y:S01]  /*02e0*/  IMAD.MOV.U32 R0, RZ, RZ, -0x1 ;  /* 0xffffffffff007424 */ /* 0x000fe200078e00ff */
[----:B------:R-:W-:-:S04]  /*02f0*/  MOV R2, 0x320 ;  /* 0x0000032000027802 */ /* 0x000fc80000000f00 */
[----:B------:R0:W-:Y:S03]  /*0300*/  STS [UR4], R0 ;  /* 0x00000000ff007988 */ /* 0x0001e60008000804 */
[----:B0-----:R-:W-:Y:S05]  /*0310*/  CALL.REL.NOINC `($__internal_1_$__cuda_sm10x_tcgen05_guardrail_trap_phase_invalid_during_alloc) ;  /* 0x000001b800a87944 */ /* 0x001fea0003c00000 */
.L_x_2:
[----:B------:R-:W-:Y:S05]  /*0320*/  WARPSYNC.ALL ;  /* 0x0000000000007948 */ /* 0x000fea0003800000 */
[----:B------:R-:W-:Y:S01]  /*0330*/  NOP ;  /* 0x0000000000007918 */ /* 0x000fe20000000000 */
.L_x_0:
[----:B0-----:R-:W0:Y:S01]  /*0340*/  LDC.64 R2, c[0x0][0x398] ;  /* 0x0000e600ff027b82 */ /* 0x001e220000000a00 */
[----:B------:R-:W1:Y:S01]  /*0350*/  S2R R9, SR_CTAID.X ;  /* 0x0000000000097919 */ /* 0x000e620000002500 */
[----:B------:R-:W-:Y:S01]  /*0360*/  UMOV UR9, 0x400 ;  /* 0x0000040000097882 */ /* 0x000fe20000000000 */
[----:B------:R-:W2:Y:S01]  /*0370*/  LDCU UR16, c[0x0][0x3a4] ;  /* 0x00007480ff1077ac */ /* 0x000ea20008000800 */
[----:B------:R-:W3:Y:S04]  /*0380*/  LDCU.64 UR18, c[0x0][0x358] ;  /* 0x00006b00ff1277ac */ /* 0x000ee80008000a00 */
[----:B------:R-:W4:Y:S01]  /*0390*/  S2UR UR5, SR_CgaCtaId ;  /* 0x00000000000579c3 */ /* 0x000f220000008800 */
[----:B------:R-:W0:Y:S01]  /*03a0*/  LDCU.128 UR12, c[0x0][0x380] ;  /* 0x00007000ff0c77ac */ /* 0x000e220008000c00 */
[----:B------:R-:W-:Y:S01]  /*03b0*/  UMOV UR7, 0x1 ;  /* 0x0000000100077882 */ /* 0x000fe20000000000 */
[----:B0-----:R-:W-:-:S05]  /*03c0*/  VIADD R0, R3, 0x3f ;  /* 0x0000003f03007836 */ /* 0x001fca0000000000 */
[----:B------:R-:W-:Y:S01]  /*03d0*/  SHF.R.S32.HI R7, RZ, 0x1f, R0 ;  /* 0x0000001fff077819 */ /* 0x000fe20000011400 */
[----:B----4-:R-:W-:-:S03]  /*03e0*/  ULEA UR9, UR5, UR9, 0x18 ;  /* 0x0000000905097291 */ /* 0x010fc6000f8ec0ff */
[----:B------:R-:W-:Y:S01]  /*03f0*/  LEA.HI R7, R7, R0, RZ, 0x6 ;  /* 0x0000000007077211 */ /* 0x000fe200078f30ff */
[----:B------:R-:W-:Y:S01]  /*0400*/  BAR.SYNC.DEFER_BLOCKING 0x0 ;  /* 0x0000000000007b1d */ /* 0x000fe20000010000 */
[----:B-1----:R-:W-:Y:S02]  /*0410*/  IABS R10, R9 ;  /* 0x00000009000a7213 */ /* 0x002fe40000000000 */
[----:B------:R-:W-:-:S04]  /*0420*/  SHF.R.S32.HI R4, RZ, 0x6, R7 ;  /* 0x00000006ff047819 */ /* 0x000fc80000011407 */
[-C--:B------:R-:W-:Y:S02]  /*0430*/  IABS R11, R4.reuse ;  /* 0x00000004000b7213 */ /* 0x080fe40000000000 */
[----:B------:R-:W-:Y:S02]  /*0440*/  IABS R12, R4 ;  /* 0x00000004000c7213 */ /* 0x000fe40000000000 */
[----:B------:R-:W0:Y:S01]  /*0450*/  I2F.RP R0, R11 ;  /* 0x0000000b00007306 */ /* 0x000e220000209400 */
[----:B------:R-:W1:Y:S07]  /*0460*/  LDS R14, [UR9] ;  /* 0x00000009ff0e7984 */ /* 0x000e6e0008000800 */
[----:B0-----:R-:W0:Y:S02]  /*0470*/  MUFU.RCP R0, R0 ;  /* 0x0000000000007308 */ /* 0x001e240000001000 */
[----:B0-----:R-:W-:-:S02]  /*0480*/  VIADD R6, R0, 0xffffffe ;  /* 0x0ffffffe00067836 */ /* 0x001fc40000000000 */
[----:B------:R-:W-:-:S04]  /*0490*/  IMAD.MOV R0, RZ, RZ, -R12 ;  /* 0x000000ffff007224 */ /* 0x000fc800078e0a0c */
[----:B------:R0:W4:Y:S02]  /*04a0*/  F2I.FTZ.U32.TRUNC.NTZ R7, R6 ;  /* 0x0000000600077305 */ /* 0x000124000021f000 */
[----:B0-----:R-:W-:Y:S02]  /*04b0*/  IMAD.MOV.U32 R6, RZ, RZ, RZ ;  /* 0x000000ffff067224 */ /* 0x001fe400078e00ff */
[----:B----4-:R-:W-:Y:S01]  /*04c0*/  IMAD.MOV R8, RZ, RZ, -R7 ;  /* 0x000000ffff087224 */ /* 0x010fe200078e0a07 */
[----:B-1----:R-:W-:-:S03]  /*04d0*/  R2UR UR8, R14 ;  /* 0x000000000e0872ca */ /* 0x002fc600000e0000 */
[----:B------:R-:W-:Y:S02]  /*04e0*/  IMAD R13, R8, R11, RZ ;  /* 0x0000000b080d7224 */ /* 0x000fe400078e02ff */
[----:B------:R-:W-:Y:S02]  /*04f0*/  IMAD.MOV.U32 R8, RZ, RZ, R10 ;  /* 0x000000ffff087224 */ /* 0x000fe400078e000a */
[----:B------:R-:W-:-:S06]  /*0500*/  IMAD.HI.U32 R7, R7, R13, R6 ;  /* 0x0000000d07077227 */ /* 0x000fcc00078e0006 */
[----:B------:R-:W-:-:S04]  /*0510*/  IMAD.HI.U32 R7, R7, R8, RZ ;  /* 0x0000000807077227 */ /* 0x000fc800078e00ff */
[----:B------:R-:W-:Y:S01]  /*0520*/  IMAD R0, R7, R0, R8 ;  /* 0x0000000007007224 */ /* 0x000fe200078e0208 */
[----:B------:R-:W-:Y:S04]  /*0530*/  BAR.SYNC.DEFER_BLOCKING 0x0 ;  /* 0x0000000000007b1d */ /* 0x000fe80000010000 */
[----:B------:R-:W-:-:S13]  /*0540*/  ISETP.GT.U32.AND P1, PT, R11, R0, PT ;  /* 0x000000000b00720c */ /* 0x000fda0003f24070 */
[----:B------:R-:W-:Y:S02]  /*0550*/  @!P1 IMAD.IADD R0, R0, 0x1, -R11 ;  /* 0x0000000100009824 */ /* 0x000fe400078e0a0b */
[----:B------:R-:W-:Y:S01]  /*0560*/  @!P1 VIADD R7, R7, 0x1 ;  /* 0x0000000107079836 */ /* 0x000fe20000000000 */
[----:B------:R-:W-:Y:S02]  /*0570*/  ISETP.NE.AND P1, PT, R4, RZ, PT ;  /* 0x000000ff0400720c */ /* 0x000fe40003f25270 */
[----:B------:R-:W-:Y:S02]  /*0580*/  ISETP.GE.U32.AND P0, PT, R0, R11, PT ;  /* 0x0000000b0000720c */ /* 0x000fe40003f06070 */
[----:B------:R-:W-:-:S04]  /*0590*/  LOP3.LUT R0, R9, R4, RZ, 0x3c, !PT ;  /* 0x0000000409007212 */ /* 0x000fc800078e3cff */
[----:B------:R-:W-:Y:S01]  /*05a0*/  ISETP.GE.AND P2, PT, R0, RZ, PT ;  /* 0x000000ff0000720c */ /* 0x000fe20003f46270 */
[----:B------:R-:W-:-:S06]  /*05b0*/  VIADD R0, R2, 0x7f ;  /* 0x0000007f02007836 */ /* 0x000fcc0000000000 */
[----:B------:R-:W-:-:S04]  /*05c0*/  @P0 VIADD R7, R7, 0x1 ;  /* 0x0000000107070836 */ /* 0x000fc80000000000 */
[----:B------:R-:W-:Y:S01]  /*05d0*/  IMAD.MOV.U32 R13, RZ, RZ, R7 ;  /* 0x000000ffff0d7224 */ /* 0x000fe200078e0007 */
[----:B------:R-:W-:-:S03]  /*05e0*/  SHF.R.S32.HI R7, RZ, 0x1f, R0 ;  /* 0x0000001fff077819 */ /* 0x000fc60000011400 */
[----:B------:R-:W-:Y:S01]  /*05f0*/  @!P2 IMAD.MOV R13, RZ, RZ, -R13 ;  /* 0x000000ffff0da224 */ /* 0x000fe200078e0a0d */
[----:B------:R-:W-:Y:S02]  /*0600*/  LEA.HI R7, R7, R0, RZ, 0x7 ;  /* 0x0000000007077211 */ /* 0x000fe400078f38ff */
[----:B------:R-:W-:-:S04]  /*0610*/  @!P1 LOP3.LUT R13, RZ, R4, RZ, 0x33, !PT ;  /* 0x00000004ff0d9212 */ /* 0x000fc800078e33ff */
[----:B------:R-:W-:Y:S01]  /*0620*/  LEA.HI.SX32 R7, R7, -R13, 0x19 ;  /* 0x8000000d07077211 */ /* 0x000fe200078fcaff */
[----:B------:R-:W-:-:S03]  /*0630*/  IMAD.MOV R8, RZ, RZ, -R13 ;  /* 0x000000ffff087224 */ /* 0x000fc600078e0a0d */
[----:B------:R-:W-:Y:S01]  /*0640*/  VIMNMX R15, PT, PT, R7, 0x1, PT ;  /* 0x00000001070f7848 */ /* 0x000fe20003fe0100 */
[----:B------:R-:W-:Y:S01]  /*0650*/  IMAD R12, R4, R8, R9 ;  /* 0x00000008040c7224 */ /* 0x000fe200078e0209 */
[----:B------:R-:W-:Y:S02]  /*0660*/  IABS R8, R3 ;  /* 0x0000000300087213 */ /* 0x000fe40000000000 */
[-C--:B------:R-:W-:Y:S02]  /*0670*/  IABS R11, R15.reuse ;  /* 0x0000000f000b7213 */ /* 0x080fe40000000000 */
[----:B------:R-:W-:Y:S02]  /*0680*/  IABS R4, R15 ;  /* 0x0000000f00047213 */ /* 0x000fe40000000000 */
[----:B------:R-:W0:Y:S03]  /*0690*/  I2F.RP R0, R11 ;  /* 0x0000000b00007306 */ /* 0x000e260000209400 */
[----:B------:R-:W-:-:S05]  /*06a0*/  IMAD.MOV R4, RZ, RZ, -R4 ;  /* 0x000000ffff047224 */ /* 0x000fca00078e0a04 */
[----:B0-----:R-:W0:Y:S02]  /*06b0*/  MUFU.RCP R0, R0 ;  /* 0x0000000000007308 */ /* 0x001e240000001000 */
[----:B0-----:R-:W-:Y:S01]  /*06c0*/  VIADD R6, R0, 0xffffffe ;  /* 0x0ffffffe00067836 */ /* 0x001fe20000000000 */
[----:B------:R-:W-:-:S05]  /*06d0*/  IABS R0, R12 ;  /* 0x0000000c00007213 */ /* 0x000fca0000000000 */
[----:B------:R0:W1:Y:S02]  /*06e0*/  F2I.FTZ.U32.TRUNC.NTZ R7, R6 ;  /* 0x0000000600077305 */ /* 0x000064000021f000 */
[----:B0-----:R-:W-:Y:S02]  /*06f0*/  IMAD.MOV.U32 R6, RZ, RZ, RZ ;  /* 0x000000ffff067224 */ /* 0x001fe400078e00ff */
[----:B-1----:R-:W-:-:S04]  /*0700*/  IMAD.MOV R10, RZ, RZ, -R7 ;  /* 0x000000ffff0a7224 */ /* 0x002fc800078e0a07 */
[----:B------:R-:W-:-:S04]  /*0710*/  IMAD R9, R10, R11, RZ ;  /* 0x0000000b0a097224 */ /* 0x000fc800078e02ff */
[----:B------:R-:W-:-:S04]  /*0720*/  IMAD.HI.U32 R7, R7, R9, R6 ;  /* 0x0000000907077227 */ /* 0x000fc800078e0006 */
[----:B------:R-:W-:Y:S01]  /*0730*/  IMAD.MOV.U32 R6, RZ, RZ, R8 ;  /* 0x000000ffff067224 */ /* 0x000fe200078e0008 */
[----:B------:R-:W-:Y:S01]  /*0740*/  IABS R8, R2 ;  /* 0x0000000200087213 */ /* 0x000fe20000000000 */
[----:B------:R-:W-:Y:S02]  /*0750*/  IMAD.HI.U32 R7, R7, R0, RZ ;  /* 0x0000000007077227 */ /* 0x000fe400078e00ff */
[----:B------:R-:W0:Y:S02]  /*0760*/  I2F.RP R9, R6 ;  /* 0x0000000600097306 */ /* 0x000e240000209400 */
[----:B------:R-:W-:Y:S02]  /*0770*/  IMAD R0, R7, R4, R0 ;  /* 0x0000000407007224 */ /* 0x000fe400078e0200 */
[----:B------:R-:W-:-:S03]  /*0780*/  IMAD.MOV.U32 R4, RZ, RZ, R8 ;  /* 0x000000ffff047224 */ /* 0x000fc600078e0008 */
[----:B------:R-:W-:Y:S01]  /*0790*/  ISETP.GT.U32.AND P1, PT, R11, R0, PT ;  /* 0x000000000b00720c */ /* 0x000fe20003f24070 */
[----:B------:R-:W1:Y:S08]  /*07a0*/  I2F.RP R8, R4 ;  /* 0x0000000400087306 */ /* 0x000e700000209400 */
[----:B0-----:R-:W0:Y:S04]  /*07b0*/  MUFU.RCP R9, R9 ;  /* 0x0000000900097308 */ /* 0x001e280000001000 */
[----:B------:R-:W-:-:S02]  /*07c0*/  @!P1 IMAD.IADD R0, R0, 0x1, -R11 ;  /* 0x0000000100009824 */ /* 0x000fc400078e0a0b */
[----:B------:R-:W-:Y:S01]  /*07d0*/  @!P1 VIADD R7, R7, 0x1 ;  /* 0x0000000107079836 */ /* 0x000fe20000000000 */
[----:B------:R-:W-:Y:S01]  /*07e0*/  ISETP.NE.AND P1, PT, R15, RZ, PT ;  /* 0x000000ff0f00720c */ /* 0x000fe20003f25270 */
[----:B-1----:R-:W1:Y:S01]  /*07f0*/  MUFU.RCP R8, R8 ;  /* 0x0000000800087308 */ /* 0x002e620000001000 */
[----:B------:R-:W-:Y:S02]  /*0800*/  ISETP.GE.U32.AND P0, PT, R0, R11, PT ;  /* 0x0000000b0000720c */ /* 0x000fe40003f06070 */
[----:B------:R-:W-:-:S04]  /*0810*/  LOP3.LUT R0, R12, R15, RZ, 0x3c, !PT ;  /* 0x0000000f0c007212 */ /* 0x000fc800078e3cff */
[----:B------:R-:W-:Y:S01]  /*0820*/  ISETP.GE.AND P2, PT, R0, RZ, PT ;  /* 0x000000ff0000720c */ /* 0x000fe20003f46270 */
[----:B0-----:R-:W-:-:S04]  /*0830*/  VIADD R10, R9, 0xffffffe ;  /* 0x0ffffffe090a7836 */ /* 0x001fc80000000000 */
[----:B------:R0:W4:Y:S02]  /*0840*/  F2I.FTZ.U32.TRUNC.NTZ R11, R10 ;  /* 0x0000000a000b7305 */ /* 0x000124000021f000 */
[----:B------:R-:W-:Y:S02]  /*0850*/  @P0 VIADD R7, R7, 0x1 ;  /* 0x0000000107070836 */ /* 0x000fe40000000000 */
[----:B-1----:R-:W-:Y:S02]  /*0860*/  VIADD R8, R8, 0xffffffe ;  /* 0x0ffffffe08087836 */ /* 0x002fe40000000000 */
[----:B------:R-:W-:Y:S02]  /*0870*/  IMAD.MOV.U32 R0, RZ, RZ, R7 ;  /* 0x000000ffff007224 */ /* 0x000fe400078e0007 */
[----:B------:R1:W5:Y:S01]  /*0880*/  F2I.FTZ.U32.TRUNC.NTZ R9, R8 ;  /* 0x0000000800097305 */ /* 0x000362000021f000 */
[----:B0-----:R-:W-:Y:S02]  /*0890*/  IMAD.MOV.U32 R10, RZ, RZ, RZ ;  /* 0x000000ffff0a7224 */ /* 0x001fe400078e00ff */
[----:B------:R-:W-:Y:S01]  /*08a0*/  @!P2 IMAD.MOV R0, RZ, RZ, -R0 ;  /* 0x000000ffff00a224 */ /* 0x000fe200078e0a00 */
[----:B------:R-:W-:Y:S01]  /*08b0*/  @!P1 LOP3.LUT R0, RZ, R15, RZ, 0x33, !PT ;  /* 0x0000000fff009212 */ /* 0x000fe200078e33ff */
[----:B----4-:R-:W-:-:S04]  /*08c0*/  IMAD.MOV R7, RZ, RZ, -R11 ;  /* 0x000000ffff077224 */ /* 0x010fc800078e0a0b */
[----:B------:R-:W-:Y:S01]  /*08d0*/  IMAD.SHL.U32 R68, R0, 0x40, RZ ;  /* 0x0000004000447824 */ /* 0x000fe200078e00ff */
[----:B-1----:R-:W-:Y:S01]  /*08e0*/  SHF.R.U32.HI R8, RZ, 0x5, R5 ;  /* 0x00000005ff087819 */ /* 0x002fe20000011605 */
[----:B------:R-:W-:Y:S02]  /*08f0*/  IMAD R7, R7, R6, RZ ;  /* 0x0000000607077224 */ /* 0x000fe400078e02ff */
[----:B------:R-:W-:Y:S01]  /*0900*/  VIADD R20, R68, 0x1 ;  /* 0x0000000144147836 */ /* 0x000fe20000000000 */
[----:B------:R-:W-:Y:S01]  /*0910*/  IABS R71, R68 ;  /* 0x0000004400477213 */ /* 0x000fe20000000000 */
[----:B------:R-:W-:Y:S01]  /*0920*/  IMAD.HI.U32 R7, R11, R7, R10 ;  /* 0x000000070b077227 */ /* 0x000fe200078e000a */
[----:B------:R-:W-:Y:S02]  /*0930*/  R2UR UR11, R8 ;  /* 0x00000000080b72ca */ /* 0x000fe400000e0000 */
[----:B------:R-:W-:Y:S01]  /*0940*/  STL [R1+0x744], R20 ;  /* 0x0007441401007387 */ /* 0x000fe20000100800 */
[----:B------:R-:W-:Y:S01]  /*0950*/  IMAD.MOV R10, RZ, RZ, -R0 ;  /* 0x000000ffff0a7224 */ /* 0x000fe200078e0a00 */
[----:B------:R-:W-:Y:S01]  /*0960*/  IABS R70, R20 ;  /* 0x0000001400467213 */ /* 0x000fe20000000000 */
[----:B------:R-:W-:-:S02]  /*0970*/  VIADD R17, R68, 0x4 ;  /* 0x0000000444117836 */ /* 0x000fc40000000000 */
[----:B------:R-:W-:-:S03]  /*0980*/  IMAD.HI.U32 R0, R7, R71, RZ ;  /* 0x0000004707007227 */ /* 0x000fc600078e00ff */
[----:B------:R-:W-:Y:S01]  /*0990*/  IABS R66, R17 ;  /* 0x0000001100427213 */ /* 0x000fe20000000000 */
[C---:B------:R-:W-:Y:S02]  /*09a0*/  VIADD R19, R68.reuse, 0x2 ;  /* 0x0000000244137836 */ /* 0x040fe40000000000 */
[C---:B------:R-:W-:Y:S01]  /*09b0*/  VIADD R18, R68.reuse, 0x3 ;  /* 0x0000000344127836 */ /* 0x040fe20000000000 */
[----:B------:R-:W-:Y:S01]  /*09c0*/  USHF.L.U32 UR4, UR11, 0x15, URZ ;  /* 0x000000150b047899 */ /* 0x000fe200080006ff */
[----:B-----5:R-:W-:Y:S01]  /*09d0*/  IMAD.MOV R11, RZ, RZ, -R9 ;  /* 0x000000ffff0b7224 */ /* 0x020fe200078e0a09 */
[----:B------:R-:W-:Y:S01]  /*09e0*/  STL [R1+0x740], R19 ;  /* 0x0007401301007387 */ /* 0x000fe20000100800 */
[----:B------:R-:W-:Y:S01]  /*09f0*/  IMAD R10, R15, R10, R12 ;  /* 0x0000000a0f0a7224 */ /* 0x000fe200078e020c */
[----:B------:R-:W-:Y:S01]  /*0a00*/  IABS R69, R19 ;  /* 0x0000001300457213 */ /* 0x000fe20000000000 */
[----:B------:R-:W-:Y:S01]  /*0a10*/  VIADD R16, R68, 0x5 ;  /* 0x0000000544107836 */ /* 0x000fe20000000000 */
[----:B------:R-:W-:Y:S01]  /*0a20*/  STL [R1+0x748], R18 ;  /* 0x0007481201007387 */ /* 0x000fe20000100800 */
[----:B------:R-:W-:Y:S01]  /*0a30*/  IMAD.MOV R12, RZ, RZ, -R0 ;  /* 0x000000ffff0c7224 */ /* 0x000fe200078e0a00 */
[----:B------:R-:W-:Y:S01]  /*0a40*/  IABS R67, R18 ;  /* 0x0000001200437213 */ /* 0x000fe20000000000 */
[----:B------:R-:W-:Y:S01]  /*0a50*/  IMAD R11, R11, R4, RZ ;  /* 0x000000040b0b7224 */ /* 0x000fe200078e02ff */
[----:B------:R-:W-:Y:S01]  /*0a60*/  STL [R1+0x750], R17 ;  /* 0x0007501101007387 */ /* 0x000fe20000100800 */
[----:B------:R-:W-:Y:S01]  /*0a70*/  IMAD.MOV.U32 R8, RZ, RZ, RZ ;  /* 0x000000ffff087224 */ /* 0x000fe200078e00ff */
[----:B------:R-:W-:Y:S01]  /*0a80*/  IABS R65, R16 ;  /* 0x0000001000417213 */ /* 0x000fe20000000000 */
[----:B------:R-:W-:Y:S01]  /*0a90*/  IMAD R71, R6, R12, R71 ;  /* 0x0000000c06477224 */ /* 0x000fe200078e0247 */
[----:B------:R0:W-:Y:S01]  /*0aa0*/  STL [R1+0x74c], R16 ;  /* 0x00074c1001007387 */ /* 0x0001e20000100800 */
[----:B------:R-:W-:Y:S01]  /*0ab0*/  IMAD.HI.U32 R12, R7, R66, RZ ;  /* 0x00000042070c7227 */ /* 0x000fe200078e00ff */
[----:B------:R-:W-:-:S03]  /*0ac0*/  ULOP3.LUT UR4, UR4, 0x600000, URZ, 0xc0, !UPT ;  /* 0x0060000004047892 */ /* 0x000fc6000f8ec0ff */
[----:B------:R-:W-:-:S04]  /*0ad0*/  IMAD.HI.U32 R0, R9, R11, R8 ;  /* 0x0000000b09007227 */ /* 0x000fc800078e0008 */
[----:B------:R-:W-:Y:S02]  /*0ae0*/  IMAD.IADD R8, R13, 0x1, R10 ;  /* 0x000000010d087824 */ /* 0x000fe400078e020a */
[C---:B0-----:R-:W-:Y:S02]  /*0af0*/  VIADD R16, R68.reuse, 0x9 ;  /* 0x0000000944107836 */ /* 0x041fe40000000000 */
[----:B------:R-:W-:Y:S02]  /*0b00*/  VIADD R18, R68, 0x7 ;  /* 0x0000000744127836 */ /* 0x000fe40000000000 */
[----:B------:R-:W-:Y:S01]  /*0b10*/  IMAD.HI.U32 R10, R7, R69, RZ ;  /* 0x00000045070a7227 */ /* 0x000fe200078e00ff */
[----:B------:R-:W-:Y:S02]  /*0b20*/  IABS R61, R16 ;  /* 0x00000010003d7213 */ /* 0x000fe40000000000 */
[----:B------:R-:W-:Y:S01]  /*0b30*/  IABS R63, R18 ;  /* 0x00000012003f7213 */ /* 0x000fe20000000000 */
[----:B------:R-:W-:-:S02]  /*0b40*/  IMAD.MOV R15, RZ, RZ, -R12 ;  /* 0x000000ffff0f7224 */ /* 0x000fc400078e0a0c */
[C---:B------:R-:W-:Y:S02]  /*0b50*/  VIADD R19, R68.reuse, 0x6 ;  /* 0x0000000644137836 */ /* 0x040fe40000000000 */
[----:B------:R-:W-:Y:S02]  /*0b60*/  VIADD R17, R68, 0x8 ;  /* 0x0000000844117836 */ /* 0x000fe40000000000 */
[----:B------:R-:W-:Y:S01]  /*0b70*/  IMAD.MOV R10, RZ, RZ, -R10 ;  /* 0x000000ffff0a7224 */ /* 0x000fe200078e0a0a */
[----:B------:R-:W-:Y:S01]  /*0b80*/  STL [R1+0x754], R19 ;  /* 0x0007541301007387 */ /* 0x000fe20000100800 */
[----:B------:R-:W-:Y:S01]  /*0b90*/  IMAD R66, R6, R15, R66 ;  /* 0x0000000f06427224 */ /* 0x000fe200078e0242 */
[----:B------:R-:W-:Y:S01]  /*0ba0*/  IABS R62, R17 ;  /* 0x00000011003e7213 */ /* 0x000fe20000000000 */
[----:B------:R-:W-:Y:S01]  /*0bb0*/  VIADD R15, R68, 0xe ;  /* 0x0000000e440f7836 */ /* 0x000fe20000000000 */
[----:B------:R-:W-:Y:S01]  /*0bc0*/  STL [R1+0x758], R18 ;  /* 0x0007581201007387 */ /* 0x000fe20000100800 */
[----:B------:R-:W-:Y:S01]  /*0bd0*/  IMAD.HI.U32 R12, R7, R61, RZ ;  /* 0x0000003d070c7227 */ /* 0x000fe200078e00ff */
[----:B------:R-:W-:-:S02]  /*0be0*/  IABS R64, R19 ;  /* 0x0000001300407213 */ /* 0x000fc40000000000 */
[----:B------:R0:W-:Y:S01]  /*0bf0*/  STL [R1+0x75c], R17 ;  /* 0x00075c1101007387 */ /* 0x0001e20000100800 */
[----:B------:R-:W-:Y:S01]  /*0c00*/  IMAD R69, R6, R10, R69 ;  /* 0x0000000a06457224 */ /* 0x000fe200078e0245 */
[----:B------:R-:W-:Y:S01]  /*0c10*/  IABS R56, R15 ;  /* 0x0000000f00387213 */ /* 0x000fe20000000000 */
[----:B------:R-:W-:Y:S01]  /*0c20*/  VIADD R14, R68, 0xa ;  /* 0x0000000a440e7836 */ /* 0x000fe20000000000 */
[----:B------:R1:W-:Y:S01]  /*0c30*/  STL [R1+0x760], R16 ;  /* 0x0007601001007387 */ /* 0x0003e20000100800 */
[----:B------:R-:W-:-:S03]  /*0c40*/  IMAD.HI.U32 R10, R7, R63, RZ ;  /* 0x0000003f070a7227 */ /* 0x000fc600078e00ff */
[----:B------:R4:W-:Y:S01]  /*0c50*/  STL [R1+0x764], R14 ;  /* 0x0007640e01007387 */ /* 0x0009e20000100800 */
[----:B------:R-:W-:Y:S01]  /*0c60*/  IMAD.MOV R12, RZ, RZ, -R12 ;  /* 0x000000ffff0c7224 */ /* 0x000fe200078e0a0c */
[----:B------:R-:W-:Y:S01]  /*0c70*/  IABS R60, R14 ;  /* 0x0000000e003c7213 */ /* 0x000fe20000000000 */
[C---:B0-----:R-:W-:Y:S02]  /*0c80*/  VIADD R17, R68.reuse, 0xc ;  /* 0x0000000c44117836 */ /* 0x041fe40000000000 */
[C---:B------:R-:W-:Y:S02]  /*0c90*/  VIADD R18, R68.reuse, 0xb ;  /* 0x0000000b44127836 */ /* 0x040fe40000000000 */
[----:B-1----:R-:W-:Y:S01]  /*0ca0*/  VIADD R16, R68, 0xd ;  /* 0x0000000d44107836 */ /* 0x002fe20000000000 */
[----:B------:R-:W-:Y:S01]  /*0cb0*/  IABS R58, R17 ;  /* 0x00000011003a7213 */ /* 0x000fe20000000000 */
[----:B------:R-:W-:Y:S01]  /*0cc0*/  IMAD.MOV R10, RZ, RZ, -R10 ;  /* 0x000000ffff0a7224 */ /* 0x000fe200078e0a0a */
[----:B------:R-:W-:Y:S01]  /*0cd0*/  STL [R1+0x76c], R18 ;  /* 0x00076c1201007387 */ /* 0x000fe20000100800 */
[----:B------:R-:W-:Y:S01]  /*0ce0*/  IMAD R61, R6, R12, R61 ;  /* 0x0000000c063d7224 */ /* 0x000fe200078e023d */
[----:B------:R-:W-:Y:S01]  /*0cf0*/  IABS R57, R16 ;  /* 0x0000001000397213 */ /* 0x000fe20000000000 */
[----:B------:R-:W-:Y:S01]  /*0d00*/  IMAD.HI.U32 R12, R7, R56, RZ ;  /* 0x00000038070c7227 */ /* 0x000fe200078e00ff */
[----:B------:R-:W-:Y:S01]  /*0d10*/  STL [R1+0x77c], R17 ;  /* 0x00077c1101007387 */ /* 0x000fe20000100800 */
[----:B------:R-:W-:-:S02]  /*0d20*/  IABS R59, R18 ;  /* 0x00000012003b7213 */ /* 0x000fc40000000000 */
[----:B------:R-:W-:Y:S01]  /*0d30*/  VIADD R19, R68, 0x11 ;  /* 0x0000001144137836 */ /* 0x000fe20000000000 */
[----:B------:R0:W-:Y:S01]  /*0d40*/  STL [R1+0x778], R16 ;  /* 0x0007781001007387 */ /* 0x0001e20000100800 */
[----:B------:R-:W-:Y:S02]  /*0d50*/  IMAD R63, R6, R10, R63 ;  /* 0x0000000a063f7224 */ /* 0x000fe400078e023f */
[C---:B----4-:R-:W-:Y:S01]  /*0d60*/  VIADD R14, R68.reuse, 0xf ;  /* 0x0000000f440e7836 */ /* 0x050fe20000000000 */
[----:B------:R-:W-:Y:S01]  /*0d70*/  IABS R53, R19 ;  /* 0x0000001300357213 */ /* 0x000fe20000000000 */
[----:B------:R-:W-:Y:S01]  /*0d80*/  IMAD.HI.U32 R10, R7, R58, RZ ;  /* 0x0000003a070a7227 */ /* 0x000fe200078e00ff */
[----:B------:R1:W-:Y:S02]  /*0d90*/  STL [R1+0x774], R15 ;  /* 0x0007740f01007387 */ /* 0x0003e40000100800 */
[----:B------:R-:W-:Y:S01]  /*0da0*/  IABS R55, R14 ;  /* 0x0000000e00377213 */ /* 0x000fe20000000000 */
[C---:B------:R-:W-:Y:S01]  /*0db0*/  VIADD R20, R68.reuse, 0x10 ;  /* 0x0000001044147836 */ /* 0x040fe20000000000 */
[----:B------:R4:W-:Y:S01]  /*0dc0*/  STL [R1+0x770], R14 ;  /* 0x0007700e01007387 */ /* 0x0009e20000100800 */
[----:B0-----:R-:W-:-:S02]  /*0dd0*/  VIADD R16, R68, 0x13 ;  /* 0x0000001344107836 */ /* 0x001fc40000000000 */
[----:B------:R-:W-:Y:S01]  /*0de0*/  IMAD.MOV R17, RZ, RZ, -R12 ;  /* 0x000000ffff117224 */ /* 0x000fe200078e0a0c */
[----:B------:R-:W-:Y:S01]  /*0df0*/  STL [R1+0x768], R20 ;  /* 0x0007681401007387 */ /* 0x000fe20000100800 */
[----:B------:R-:W-:Y:S01]  /*0e00*/  VIADD R18, R68, 0x12 ;  /* 0x0000001244127836 */ /* 0x000fe20000000000 */
[----:B------:R-:W-:Y:S01]  /*0e10*/  IABS R51, R16 ;  /* 0x0000001000337213 */ /* 0x000fe20000000000 */
[----:B-1----:R-:W-:Y:S01]  /*0e20*/  IMAD.MOV R15, RZ, RZ, -R10 ;  /* 0x000000ffff0f7224 */ /* 0x002fe200078e0a0a */
[----:B------:R-:W-:Y:S01]  /*0e30*/  STL [R1+0x780], R19 ;  /* 0x0007801301007387 */ /* 0x000fe20000100800 */
[----:B------:R-:W-:Y:S01]  /*0e40*/  IMAD R56, R6, R17, R56 ;  /* 0x0000001106387224 */ /* 0x000fe200078e0238 */
[----:B------:R-:W-:Y:S01]  /*0e50*/  IABS R52, R18 ;  /* 0x0000001200347213 */ /* 0x000fe20000000000 */
[C---:B------:R-:W-:Y:S01]  /*0e60*/  VIADD R17, R68.reuse, 0x16 ;  /* 0x0000001644117836 */ /* 0x040fe20000000000 */
[----:B------:R0:W-:Y:S01]  /*0e70*/  STL [R1+0x790], R18 ;  /* 0x0007901201007387 */ /* 0x0001e20000100800 */
[----:B----4-:R-:W-:Y:S01]  /*0e80*/  VIADD R14, R68, 0x14 ;  /* 0x00000014440e7836 */ /* 0x010fe20000000000 */
[----:B------:R-:W-:Y:S01]  /*0e90*/  IABS R54, R20 ;  /* 0x0000001400367213 */ /* 0x000fe20000000000 */
[----:B------:R-:W-:Y:S01]  /*0ea0*/  IMAD.HI.U32 R10, R7, R53, RZ ;  /* 0x00000035070a7227 */ /* 0x000fe200078e00ff */
[----:B------:R1:W-:Y:S01]  /*0eb0*/  STL [R1+0x78c], R16 ;  /* 0x00078c1001007387 */ /* 0x0003e20000100800 */
[----:B------:R-:W-:-:S02]  /*0ec0*/  IABS R48, R17 ;  /* 0x0000001100307213 */ /* 0x000fc40000000000 */
[----:B------:R-:W-:Y:S01]  /*0ed0*/  IMAD R58, R6, R15, R58 ;  /* 0x0000000f063a7224 */ /* 0x000fe200078e023a */
[----:B------:R-:W-:Y:S01]  /*0ee0*/  STL [R1+0x794], R14 ;  /* 0x0007940e01007387 */ /* 0x000fe20000100800 */
[C---:B------:R-:W-:Y:S01]  /*0ef0*/  VIADD R15, R68.reuse, 0x18 ;  /* 0x00000018440f7836 */ /* 0x040fe20000000000 */
[----:B------:R-:W-:Y:S01]  /*0f00*/  IABS R50, R14 ;  /* 0x0000000e00327213 */ /* 0x000fe20000000000 */
[C---:B0-----:R-:W-:Y:S02]  /*0f10*/  VIADD R18, R68.reuse, 0x15 ;  /* 0x0000001544127836 */ /* 0x041fe40000000000 */
[C---:B------:R-:W-:Y:S01]  /*0f20*/  IMAD.HI.U32 R12, R7.reuse, R51, RZ ;  /* 0x00000033070c7227 */ /* 0x040fe200078e00ff */
[----:B------:R-:W-:Y:S02]  /*0f30*/  IABS R46, R15 ;  /* 0x0000000f002e7213 */ /* 0x000fe40000000000 */
[----:B------:R-:W-:Y:S01]  /*0f40*/  STL [R1+0x798], R18 ;  /* 0x0007981201007387 */ /* 0x000fe20000100800 */
[----:B-1----:R-:W-:Y:S01]  /*0f50*/  VIADD R16, R68, 0x17 ;  /* 0x0000001744107836 */ /* 0x002fe20000000000 */
[----:B------:R-:W-:Y:S01]  /*0f60*/  IABS R49, R18 ;  /* 0x0000001200317213 */ /* 0x000fe20000000000 */
[----:B------:R-:W-:Y:S01]  /*0f70*/  IMAD.MOV R10, RZ, RZ, -R10 ;  /* 0x000000ffff0a7224 */ /* 0x000fe200078e0a0a */
[----:B------:R-:W-:Y:S01]  /*0f80*/  STL [R1+0x7a8], R17 ;  /* 0x0007a81101007387 */ /* 0x000fe20000100800 */
[----:B------:R-:W-:Y:S01]  /*0f90*/  IMAD.MOV R12, RZ, RZ, -R12 ;  /* 0x000000ffff0c7224 */ /* 0x000fe200078e0a0c */
[----:B------:R-:W-:Y:S01]  /*0fa0*/  IABS R47, R16 ;  /* 0x00000010002f7213 */ /* 0x000fe20000000000 */
[----:B------:R-:W-:Y:S01]  /*0fb0*/  IMAD R53, R6, R10, R53 ;  /* 0x0000000a06357224 */ /* 0x000fe200078e0235 */
[----:B------:R0:W-:Y:S01]  /*0fc0*/  STL [R1+0x7a4], R16 ;  /* 0x0007a41001007387 */ /* 0x0001e20000100800 */
[----:B------:R-:W-:-:S03]  /*0fd0*/  IMAD.HI.U32 R10, R7, R48, RZ ;  /* 0x00000030070a7227 */ /* 0x000fc600078e00ff */
[----:B------:R1:W-:Y:S01]  /*0fe0*/  STL [R1+0x7ac], R15 ;  /* 0x0007ac0f01007387 */ /* 0x0003e20000100800 */
[----:B------:R-:W-:-:S04]  /*0ff0*/  IMAD.HI.U32 R13, R7, R65, RZ ;  /* 0x00000041070d7227 */ /* 0x000fc800078e00ff */
[----:B------:R-:W-:Y:S02]  /*1000*/  IMAD R51, R6, R12, R51 ;  /* 0x0000000c06337224 */ /* 0x000fe400078e0233 */
[C---:B0-----:R-:W-:Y:S02]  /*1010*/  VIADD R16, R68.reuse, 0x1d ;  /* 0x0000001d44107836 */ /* 0x041fe40000000000 */
[C---:B------:R-:W-:Y:S02]  /*1020*/  VIADD R14, R68.reuse, 0x19 ;  /* 0x00000019440e7836 */ /* 0x040fe40000000000 */
[----:B------:R-:W-:Y:S01]  /*1030*/  IMAD.HI.U32 R12, R7, R46, RZ ;  /* 0x0000002e070c7227 */ /* 0x000fe200078e00ff */
[----:B------:R-:W-:Y:S02]  /*1040*/  IABS R41, R16 ;  /* 0x0000001000297213 */ /* 0x000fe40000000000 */
[----:B------:R0:W-:Y:S01]  /*1050*/  STL [R1+0x7b0], R14 ;  /* 0x0007b00e01007387 */ /* 0x0001e20000100800 */
[----:B------:R-:W-:Y:S01]  /*1060*/  VIADD R20, R68, 0x1a ;  /* 0x0000001a44147836 */ /* 0x000fe20000000000 */
[----:B------:R-:W-:Y:S01]  /*1070*/  IABS R45, R14 ;  /* 0x0000000e002d7213 */ /* 0x000fe20000000000 */
[----:B-1----:R-:W-:-:S02]  /*1080*/  IMAD.MOV R15, RZ, RZ, -R10 ;  /* 0x000000ffff0f7224 */ /* 0x002fc400078e0a0a */
[C---:B------:R-:W-:Y:S01]  /*1090*/  VIADD R19, R68.reuse, 0x1b ;  /* 0x0000001b44137836 */ /* 0x040fe20000000000 */
[----:B------:R-:W-:Y:S01]  /*10a0*/  STL [R1+0x7c0], R20 ;  /* 0x0007c01401007387 */ /* 0x000fe20000100800 */
[----:B------:R-:W-:Y:S01]  /*10b0*/  VIADD R18, R68, 0x1c ;  /* 0x0000001c44127836 */ /* 0x000fe20000000000 */
[----:B------:R-:W-:Y:S01]  /*10c0*/  IABS R44, R20 ;  /* 0x00000014002c7213 */ /* 0x000fe20000000000 */
[----:B------:R-:W-:Y:S01]  /*10d0*/  IMAD.MOV R13, RZ, RZ, -R13 ;  /* 0x000000ffff0d7224 */ /* 0x000fe200078e0a0d */
[----:B------:R-:W-:Y:S01]  /*10e0*/  STL [R1+0x7bc], R19 ;  /* 0x0007bc1301007387 */ /* 0x000fe20000100800 */
[----:B------:R-:W-:Y:S01]  /*10f0*/  IMAD.MOV R17, RZ, RZ, -R12 ;  /* 0x000000ffff117224 */ /* 0x000fe200078e0a0c */
[----:B------:R-:W-:Y:S01]  /*1100*/  IABS R42, R18 ;  /* 0x00000012002a7213 */ /* 0x000fe20000000000 */
[----:B------:R-:W-:Y:S01]  /*1110*/  IMAD R48, R6, R15, R48 ;  /* 0x0000000f06307224 */ /* 0x000fe200078e0230 */
[----:B------:R1:W-:Y:S01]  /*1120*/  STL [R1+0x7c4], R18 ;  /* 0x0007c41201007387 */ /* 0x0003e20000100800 */
[----:B------:R-:W-:Y:S01]  /*1130*/  VIADD R15, R68, 0x22 ;  /* 0x00000022440f7836 */ /* 0x000fe20000000000 */
[----:B------:R-:W-:Y:S01]  /*1140*/  IABS R43, R19 ;  /* 0x00000013002b7213 */ /* 0x000fe20000000000 */
[----:B------:R-:W-:Y:S01]  /*1150*/  IMAD.HI.U32 R9, R7, R70, RZ ;  /* 0x0000004607097227 */ /* 0x000fe200078e00ff */
[----:B------:R4:W-:Y:S02]  /*1160*/  STL [R1+0x7c8], R16 ;  /* 0x0007c81001007387 */ /* 0x0009e40000100800 */
[----:B------:R-:W-:Y:S01]  /*1170*/  IABS R36, R15 ;  /* 0x0000000f00247213 */ /* 0x000fe20000000000 */
[----:B------:R-:W-:-:S02]  /*1180*/  IMAD R65, R6, R13, R65 ;  /* 0x0000000d06417224 */ /* 0x000fc400078e0241 */
[----:B0-----:R-:W-:Y:S02]  /*1190*/  VIADD R14, R68, 0x1e ;  /* 0x0000001e440e7836 */ /* 0x001fe40000000000 */
[----:B------:R-:W-:-:S03]  /*11a0*/  IMAD.HI.U32 R12, R7, R41, RZ ;  /* 0x00000029070c7227 */ /* 0x000fc600078e00ff */
[----:B------:R-:W-:Y:S01]  /*11b0*/  STL [R1+0x7d8], R14 ;  /* 0x0007d80e01007387 */ /* 0x000fe20000100800 */
[----:B------:R-:W-:Y:S01]  /*11c0*/  IMAD.HI.U32 R13, R7, R60, RZ ;  /* 0x0000003c070d7227 */ /* 0x000fe200078e00ff */
[----:B------:R-:W-:-:S03]  /*11d0*/  IABS R40, R14 ;  /* 0x0000000e00287213 */ /* 0x000fc60000000000 */
[----:B------:R-:W-:Y:S02]  /*11e0*/  IMAD R46, R6, R17, R46 ;  /* 0x00000011062e7224 */ /* 0x000fe400078e022e */
[C---:B-1----:R-:W-:Y:S02]  /*11f0*/  VIADD R18, R68.reuse, 0x1f ;  /* 0x0000001f44127836 */ /* 0x042fe40000000000 */
[C---:B------:R-:W-:Y:S02]  /*1200*/  VIADD R17, R68.reuse, 0x20 ;  /* 0x0000002044117836 */ /* 0x040fe40000000000 */
[----:B----4-:R-:W-:Y:S01]  /*1210*/  VIADD R16, R68, 0x21 ;  /* 0x0000002144107836 */ /* 0x010fe20000000000 */
[----:B------:R-:W-:Y:S01]  /*1220*/  STL [R1+0x7d4], R18 ;  /* 0x0007d41201007387 */ /* 0x000fe20000100800 */
[----:B------:R-:W-:Y:S01]  /*1230*/  IMAD.MOV R9, RZ, RZ, -R9 ;  /* 0x000000ffff097224 */ /* 0x000fe200078e0a09 */
[----:B------:R-:W-:Y:S01]  /*1240*/  IABS R38, R17 ;  /* 0x0000001100267213 */ /* 0x000fe20000000000 */
[----:B------:R-:W-:Y:S01]  /*1250*/  IMAD.MOV R12, RZ, RZ, -R12 ;  /* 0x000000ffff0c7224 */ /* 0x000fe200078e0a0c */
[----:B------:R-:W-:Y:S01]  /*1260*/  STL [R1+0x7dc], R17 ;  /* 0x0007dc1101007387 */ /* 0x000fe20000100800 */
[----:B------:R-:W-:Y:S01]  /*1270*/  IMAD.MOV R13, RZ, RZ, -R13 ;  /* 0x000000ffff0d7224 */ /* 0x000fe200078e0a0d */
[----:B------:R-:W-:Y:S01]  /*1280*/  IABS R37, R16 ;  /* 0x0000001000257213 */ /* 0x000fe20000000000 */
[C---:B------:R-:W-:Y:S01]  /*1290*/  IMAD R70, R6.reuse, R9, R70 ;  /* 0x0000000906467224 */ /* 0x040fe200078e0246 */
[----:B------:R0:W-:Y:S01]  /*12a0*/  STL [R1+0x7e0], R16 ;  /* 0x0007e01001007387 */ /* 0x0001e20000100800 */
[C---:B------:R-:W-:Y:S01]  /*12b0*/  IMAD R41, R6.reuse, R12, R41 ;  /* 0x0000000c06297224 */ /* 0x040fe200078e0229 */
[----:B------:R-:W-:Y:S01]  /*12c0*/  IABS R39, R18 ;  /* 0x0000001200277213 */ /* 0x000fe20000000000 */
[----:B------:R-:W-:Y:S01]  /*12d0*/  IMAD.HI.U32 R9, R7, R64, RZ ;  /* 0x0000004007097227 */ /* 0x000fe200078e00ff */
[----:B------:R-:W-:Y:S03]  /*12e0*/  STL [R1+0x7f0], R15 ;  /* 0x0007f00f01007387 */ /* 0x000fe60000100800 */
[----:B------:R-:W-:-:S02]  /*12f0*/  IMAD R60, R6, R13, R60 ;  /* 0x0000000d063c7224 */ /* 0x000fc400078e023c */
[----:B------:R-:W-:Y:S01]  /*1300*/  IMAD.HI.U32 R12, R7, R36, RZ ;  /* 0x00000024070c7227 */ /* 0x000fe200078e00ff */
[----:B0-----:R-:W-:-:S03]  /*1310*/  LOP3.LUT R16, R5, 0x7f, RZ, 0xc0, !PT ;  /* 0x0000007f05107812 */ /* 0x001fc600078ec0ff */
[----:B------:R-:W-:Y:S01]  /*1320*/  IMAD.HI.U32 R13, R7, R55, RZ ;  /* 0x00000037070d7227 */ /* 0x000fe200078e00ff */
[----:B------:R-:W-:-:S03]  /*1330*/  ISETP.NE.U32.AND P3, PT, R16, RZ, PT ;  /* 0x000000ff1000720c */ /* 0x000fc60003f65070 */
[----:B------:R-:W-:Y:S02]  /*1340*/  IMAD.MOV R9, RZ, RZ, -R9 ;  /* 0x000000ffff097224 */ /* 0x000fe400078e0a09 */
[----:B------:R-:W-:Y:S02]  /*1350*/  IMAD.MOV R17, RZ, RZ, -R12 ;  /* 0x000000ffff117224 */ /* 0x000fe400078e0a0c */
[----:B------:R-:W-:Y:S02]  /*1360*/  IMAD.MOV R13, RZ, RZ, -R13 ;  /* 0x000000ffff0d7224 */ /* 0x000fe400078e0a0d */
[----:B------:R-:W-:Y:S02]  /*1370*/  IMAD R12, R8, 0x80, R16 ;  /* 0x00000080080c7824 */ /* 0x000fe400078e0210 */
[----:B------:R-:W-:-:S03]  /*1380*/  IMAD.HI.U32 R11, R7, R67, RZ ;  /* 0x00000043070b7227 */ /* 0x000fc600078e00ff */
[----:B------:R-:W-:Y:S01]  /*1390*/  IABS R5, R12 ;  /* 0x0000000c00057213 */ /* 0x000fe20000000000 */
[----:B------:R-:W-:Y:S01]  /*13a0*/  IMAD R64, R6, R9, R64 ;  /* 0x0000000906407224 */ /* 0x000fe200078e0240 */
[----:B------:R-:W-:Y:S01]  /*13b0*/  ISETP.GE.AND P2, PT, R12, RZ, PT ;  /* 0x000000ff0c00720c */ /* 0x000fe20003f46270 */
[----:B------:R-:W-:-:S04]  /*13c0*/  IMAD.HI.U32 R9, R7, R59, RZ ;  /* 0x0000003b07097227 */ /* 0x000fc800078e00ff */
[----:B------:R-:W-:Y:S02]  /*13d0*/  IMAD R55, R6, R13, R55 ;  /* 0x0000000d06377224 */ /* 0x000fe400078e0237 */
[----:B------:R-:W-:Y:S02]  /*13e0*/  IMAD.MOV R11, RZ, RZ, -R11 ;  /* 0x000000ffff0b7224 */ /* 0x000fe400078e0a0b */
[----:B------:R-:W-:-:S04]  /*13f0*/  IMAD.HI.U32 R13, R7, R50, RZ ;  /* 0x00000032070d7227 */ /* 0x000fc800078e00ff */
[----:B------:R-:W-:Y:S02]  /*1400*/  IMAD.MOV R9, RZ, RZ, -R9 ;  /* 0x000000ffff097224 */ /* 0x000fe400078e0a09 */
[----:B------:R-:W-:Y:S02]  /*1410*/  IMAD R67, R6, R11, R67 ;  /* 0x0000000b06437224 */ /* 0x000fe400078e0243 */
[----:B------:R-:W-:Y:S02]  /*1420*/  IMAD.MOV R13, RZ, RZ, -R13 ;  /* 0x000000ffff0d7224 */ /* 0x000fe400078e0a0d */
[----:B------:R-:W-:-:S04]  /*1430*/  IMAD.HI.U32 R11, R7, R62, RZ ;  /* 0x0000003e070b7227 */ /* 0x000fc800078e00ff */
[----:B------:R-:W-:-:S04]  /*1440*/  IMAD.HI.U32 R0, R0, R5, RZ ;  /* 0x0000000500007227 */ /* 0x000fc800078e00ff */
[----:B------:R-:W-:Y:S02]  /*1450*/  IMAD R59, R6, R9, R59 ;  /* 0x00000009063b7224 */ /* 0x000fe400078e023b */
[----:B------:R-:W-:-:S04]  /*1460*/  IMAD.HI.U32 R9, R7, R54, RZ ;  /* 0x0000003607097227 */ /* 0x000fc800078e00ff */
[----:B------:R-:W-:Y:S02]  /*1470*/  IMAD R50, R6, R13, R50 ;  /* 0x0000000d06327224 */ /* 0x000fe400078e0232 */
[----:B------:R-:W-:Y:S02]  /*1480*/  IMAD.MOV R11, RZ, RZ, -R11 ;  /* 0x000000ffff0b7224 */ /* 0x000fe400078e0a0b */
[----:B------:R-:W-:-:S04]  /*1490*/  IMAD.HI.U32 R13, R7, R45, RZ ;  /* 0x0000002d070d7227 */ /* 0x000fc800078e00ff */
[----:B------:R-:W-:Y:S02]  /*14a0*/  IMAD.MOV R0, RZ, RZ, -R0 ;  /* 0x000000ffff007224 */ /* 0x000fe400078e0a00 */
[----:B------:R-:W-:Y:S02]  /*14b0*/  IMAD.MOV R9, RZ, RZ, -R9 ;  /* 0x000000ffff097224 */ /* 0x000fe400078e0a09 */
[----:B------:R-:W-:Y:S02]  /*14c0*/  IMAD R62, R6, R11, R62 ;  /* 0x0000000b063e7224 */ /* 0x000fe400078e023e */
[----:B------:R-:W-:Y:S02]  /*14d0*/  IMAD.MOV R13, RZ, RZ, -R13 ;  /* 0x000000ffff0d7224 */ /* 0x000fe400078e0a0d */
[----:B------:R-:W-:Y:S02]  /*14e0*/  IMAD R0, R4, R0, R5 ;  /* 0x0000000004007224 */ /* 0x000fe400078e0205 */
[----:B------:R-:W-:-:S03]  /*14f0*/  IMAD.HI.U32 R11, R7, R57, RZ ;  /* 0x00000039070b7227 */ /* 0x000fc600078e00ff */
[----:B------:R-:W-:Y:S01]  /*1500*/  ISETP.GT.U32.AND P0, PT, R4, R0, PT ;  /* 0x000000000400720c */ /* 0x000fe20003f04070 */
[----:B------:R-:W-:Y:S02]  /*1510*/  VIADD R14, R68, 0x23 ;  /* 0x00000023440e7836 */ /* 0x000fe40000000000 */
[C---:B------:R-:W-:Y:S02]  /*1520*/  IMAD R54, R6.reuse, R9, R54 ;  /* 0x0000000906367224 */ /* 0x040fe400078e0236 */
[----:B------:R-:W-:Y:S01]  /*1530*/  IMAD.HI.U32 R9, R7, R49, RZ ;  /* 0x0000003107097227 */ /* 0x000fe200078e00ff */
[----:B------:R0:W-:Y:S01]  /*1540*/  STL [R1+0x7ec], R14 ;  /* 0x0007ec0e01007387 */ /* 0x0001e20000100800 */
[----:B------:R-:W-:Y:S02]  /*1550*/  IABS R35, R14 ;  /* 0x0000000e00237213 */ /* 0x000fe40000000000 */
[----:B------:R-:W-:Y:S02]  /*1560*/  IMAD R45, R6, R13, R45 ;  /* 0x0000000d062d7224 */ /* 0x000fe400078e022d */
[----:B------:R-:W-:-:S02]  /*1570*/  VIADD R20, R68, 0x24 ;  /* 0x0000002444147836 */ /* 0x000fc40000000000 */
[----:B------:R-:W-:Y:S02]  /*1580*/  IMAD.MOV R11, RZ, RZ, -R11 ;  /* 0x000000ffff0b7224 */ /* 0x000fe400078e0a0b */
[C---:B------:R-:W-:Y:S01]  /*1590*/  IMAD.HI.U32 R13, R7.reuse, R40, RZ ;  /* 0x00000028070d7227 */ /* 0x040fe200078e00ff */
[----:B------:R-:W-:Y:S01]  /*15a0*/  STL [R1+0x7f4], R20 ;  /* 0x0007f41401007387 */ /* 0x000fe20000100800 */
[----:B------:R-:W-:Y:S02]  /*15b0*/  IABS R34, R20 ;  /* 0x0000001400227213 */ /* 0x000fe40000000000 */
[C---:B------:R-:W-:Y:S02]  /*15c0*/  VIADD R19, R68.reuse, 0x25 ;  /* 0x0000002544137836 */ /* 0x040fe40000000000 */
[C---:B------:R-:W-:Y:S02]  /*15d0*/  VIADD R18, R68.reuse, 0x26 ;  /* 0x0000002644127836 */ /* 0x040fe40000000000 */
[----:B0-----:R-:W-:Y:S01]  /*15e0*/  VIADD R14, R68, 0x27 ;  /* 0x00000027440e7836 */ /* 0x001fe20000000000 */
[----:B------:R-:W-:Y:S01]  /*15f0*/  STL [R1+0x7e8], R19 ;  /* 0x0007e81301007387 */ /* 0x000fe20000100800 */
[----:B------:R-:W-:Y:S01]  /*1600*/  IMAD.MOV R9, RZ, RZ, -R9 ;  /* 0x000000ffff097224 */ /* 0x000fe200078e0a09 */
[----:B------:R-:W-:Y:S01]  /*1610*/  IABS R32, R18 ;  /* 0x0000001200207213 */ /* 0x000fe20000000000 */
[----:B------:R-:W-:Y:S01]  /*1620*/  IMAD R57, R6, R11, R57 ;  /* 0x0000000b06397224 */ /* 0x000fe200078e0239 */
[----:B------:R-:W-:Y:S01]  /*1630*/  STL [R1+0x7e4], R18 ;  /* 0x0007e41201007387 */ /* 0x000fe20000100800 */
[----:B------:R-:W-:Y:S01]  /*1640*/  IMAD.MOV R13, RZ, RZ, -R13 ;  /* 0x000000ffff0d7224 */ /* 0x000fe200078e0a0d */
[----:B------:R-:W-:Y:S01]  /*1650*/  IABS R31, R14 ;  /* 0x0000000e001f7213 */ /* 0x000fe20000000000 */
[----:B------:R-:W-:Y:S01]  /*1660*/  IMAD.HI.U32 R11, R7, R52, RZ ;  /* 0x00000034070b7227 */ /* 0x000fe200078e00ff */
[----:B------:R0:W-:Y:S01]  /*1670*/  STL [R1+0x7d0], R14 ;  /* 0x0007d00e01007387 */ /* 0x0001e20000100800 */
[----:B------:R-:W-:-:S02]  /*1680*/  IABS R33, R19 ;  /* 0x0000001300217213 */ /* 0x000fc40000000000 */
[----:B------:R-:W-:Y:S01]  /*1690*/  IMAD R49, R6, R9, R49 ;  /* 0x0000000906317224 */ /* 0x000fe200078e0231 */
[----:B------:R-:W-:Y:S01]  /*16a0*/  STL [R1+0x6f8], R12 ;  /* 0x0006f80c01007387 */ /* 0x000fe20000100800 */
[----:B------:R-:W-:-:S04]  /*16b0*/  IMAD.HI.U32 R9, R7, R44, RZ ;  /* 0x0000002c07097227 */ /* 0x000fc800078e00ff */
[C---:B------:R-:W-:Y:S01]  /*16c0*/  IMAD.HI.U32 R10, R7.reuse, R43, RZ ;  /* 0x0000002b070a7227 */ /* 0x040fe200078e00ff */
[----:B0-----:R-:W0:Y:S03]  /*16d0*/  LDC R14, c[0x0][0x3a0] ;  /* 0x0000e800ff0e7b82 */ /* 0x001e260000000800 */
[----:B------:R-:W-:Y:S02]  /*16e0*/  IMAD R40, R6, R13, R40 ;  /* 0x0000000d06287224 */ /* 0x000fe400078e0228 */
[----:B------:R-:W-:Y:S02]  /*16f0*/  IMAD.MOV R11, RZ, RZ, -R11 ;  /* 0x000000ffff0b7224 */ /* 0x000fe400078e0a0b */
[----:B------:R-:W-:-:S04]  /*1700*/  IMAD.HI.U32 R13, R7, R35, RZ ;  /* 0x00000023070d7227 */ /* 0x000fc800078e00ff */
[----:B------:R-:W-:Y:S02]  /*1710*/  IMAD.MOV R9, RZ, RZ, -R9 ;  /* 0x000000ffff097224 */ /* 0x000fe400078e0a09 */
[----:B------:R-:W-:Y:S02]  /*1720*/  IMAD.MOV R10, RZ, RZ, -R10 ;  /* 0x000000ffff0a7224 */ /* 0x000fe400078e0a0a */
[----:B------:R-:W-:Y:S02]  /*1730*/  IMAD R52, R6, R11, R52 ;  /* 0x0000000b06347224 */ /* 0x000fe400078e0234 */
[----:B------:R-:W-:Y:S02]  /*1740*/  IMAD.MOV R13, RZ, RZ, -R13 ;  /* 0x000000ffff0d7224 */ /* 0x000fe400078e0a0d */
[----:B------:R-:W-:Y:S02]  /*1750*/  @!P0 IMAD.IADD R0, R0, 0x1, -R4 ;  /* 0x0000000100008824 */ /* 0x000fe400078e0a04 */
[----:B------:R-:W-:-:S03]  /*1760*/  IMAD.HI.U32 R11, R7, R47, RZ ;  /* 0x0000002f070b7227 */ /* 0x000fc600078e00ff */
[----:B------:R-:W-:Y:S01]  /*1770*/  ISETP.GT.U32.AND P0, PT, R4, R0, PT ;  /* 0x000000000400720c */ /* 0x000fe20003f04070 */
[C---:B------:R-:W-:Y:S02]  /*1780*/  IMAD R44, R6.reuse, R9, R44 ;  /* 0x00000009062c7224 */ /* 0x040fe400078e022c */
[----:B------:R-:W-:Y:S02]  /*1790*/  IMAD R43, R6, R10, R43 ;  /* 0x0000000a062b7224 */ /* 0x000fe400078e022b */
[----:B------:R-:W-:-:S04]  /*17a0*/  IMAD.HI.U32 R9, R7, R39, RZ ;  /* 0x0000002707097227 */ /* 0x000fc800078e00ff */
[----:B------:R-:W-:-:S04]  /*17b0*/  IMAD.HI.U32 R10, R7, R38, RZ ;  /* 0x00000026070a7227 */ /* 0x000fc800078e00ff */
[----:B------:R-:W-:Y:S02]  /*17c0*/  IMAD R35, R6, R13, R35 ;  /* 0x0000000d06237224 */ /* 0x000fe400078e0223 */
[----:B------:R-:W-:Y:S02]  /*17d0*/  IMAD.MOV R11, RZ, RZ, -R11 ;  /* 0x000000ffff0b7224 */ /* 0x000fe400078e0a0b */
[----:B------:R-:W-:Y:S02]  /*17e0*/  VIADD R13, R68, 0x2c ;  /* 0x0000002c440d7836 */ /* 0x000fe40000000000 */
[----:B------:R-:W-:Y:S02]  /*17f0*/  IMAD.MOV R9, RZ, RZ, -R9 ;  /* 0x000000ffff097224 */ /* 0x000fe400078e0a09 */
[----:B------:R-:W-:Y:S01]  /*1800*/  IMAD.MOV R15, RZ, RZ, -R10 ;  /* 0x000000ffff0f7224 */ /* 0x000fe200078e0a0a */
[----:B------:R-:W-:Y:S01]  /*1810*/  IABS R26, R13 ;  /* 0x0000000d001a7213 */ /* 0x000fe20000000000 */
[----:B------:R-:W-:-:S02]  /*1820*/  IMAD R47, R6, R11, R47 ;  /* 0x0000000b062f7224 */ /* 0x000fc400078e022f */
[----:B------:R-:W-:-:S04]  /*1830*/  IMAD.HI.U32 R11, R7, R42, RZ ;  /* 0x0000002a070b7227 */ /* 0x000fc800078e00ff */
[----:B------:R-:W-:Y:S02]  /*1840*/  VIADD R19, R68, 0x28 ;  /* 0x0000002844137836 */ /* 0x000fe40000000000 */
[----:B------:R-:W-:Y:S02]  /*1850*/  IMAD R36, R6, R17, R36 ;  /* 0x0000001106247224 */ /* 0x000fe400078e0224 */
[----:B------:R-:W-:Y:S01]  /*1860*/  VIADD R18, R68, 0x29 ;  /* 0x0000002944127836 */ /* 0x000fe20000000000 */
[----:B------:R-:W-:Y:S01]  /*1870*/  STL [R1+0x7cc], R19 ;  /* 0x0007cc1301007387 */ /* 0x000fe20000100800 */
[C---:B------:R-:W-:Y:S01]  /*1880*/  IMAD R39, R6.reuse, R9, R39 ;  /* 0x0000000906277224 */ /* 0x040fe200078e0227 */
[----:B------:R-:W-:Y:S01]  /*1890*/  IABS R30, R19 ;  /* 0x00000013001e7213 */ /* 0x000fe20000000000 */
[----:B------:R-:W-:Y:S01]  /*18a0*/  IMAD R38, R6, R15, R38 ;  /* 0x0000000f06267224 */ /* 0x000fe200078e0226 */
[----:B------:R-:W-:Y:S01]  /*18b0*/  STL [R1+0x7b8], R18 ;  /* 0x0007b81201007387 */ /* 0x000fe20000100800 */
[----:B------:R-:W-:Y:S01]  /*18c0*/  VIADD R17, R68, 0x2a ;  /* 0x0000002a44117836 */ /* 0x000fe20000000000 */
[----:B------:R-:W-:Y:S01]  /*18d0*/  IABS R29, R18 ;  /* 0x00000012001d7213 */ /* 0x000fe20000000000 */
[----:B------:R-:W-:-:S03]  /*18e0*/  IMAD.HI.U32 R9, R7, R32, RZ ;  /* 0x0000002007097227 */ /* 0x000fc600078e00ff */
[----:B------:R-:W-:Y:S01]  /*18f0*/  STL [R1+0x7b4], R17 ;  /* 0x0007b41101007387 */ /* 0x000fe20000100800 */
[----:B------:R-:W-:Y:S01]  /*1900*/  VIADD R15, R68, 0x2b ;  /* 0x0000002b440f7836 */ /* 0x000fe20000000000 */
[----:B------:R-:W-:Y:S01]  /*1910*/  IABS R28, R17 ;  /* 0x00000011001c7213 */ /* 0x000fe20000000000 */
[----:B------:R-:W-:Y:S02]  /*1920*/  IMAD.MOV R11, RZ, RZ, -R11 ;  /* 0x000000ffff0b7224 */ /* 0x000fe400078e0a0b */
[----:B------:R-:W-:Y:S01]  /*1930*/  IMAD.HI.U32 R5, R7, R26, RZ ;  /* 0x0000001a07057227 */ /* 0x000fe200078e00ff */
[----:B------:R1:W-:Y:S01]  /*1940*/  STL [R1+0x7a0], R15 ;  /* 0x0007a00f01007387 */ /* 0x0003e20000100800 */
[----:B------:R-:W-:Y:S02]  /*1950*/  IABS R27, R15 ;  /* 0x0000000f001b7213 */ /* 0x000fe40000000000 */
[----:B------:R-:W-:Y:S01]  /*1960*/  IMAD.MOV R9, RZ, RZ, -R9 ;  /* 0x000000ffff097224 */ /* 0x000fe200078e0a09 */
[----:B------:R4:W-:Y:S01]  /*1970*/  STL [R1+0x79c], R13 ;  /* 0x00079c0d01007387 */ /* 0x0009e20000100800 */
[----:B------:R-:W-:-:S02]  /*1980*/  IMAD R42, R6, R11, R42 ;  /* 0x0000000b062a7224 */ /* 0x000fc400078e022a */
[----:B------:R-:W-:-:S04]  /*1990*/  IMAD.HI.U32 R8, R7, R31, RZ ;  /* 0x0000001f07087227 */ /* 0x000fc800078e00ff */
[----:B------:R-:W-:Y:S01]  /*19a0*/  @!P0 IMAD.IADD R0, R0, 0x1, -R4 ;  /* 0x0000000100008824 */ /* 0x000fe200078e0a04 */
[----:B------:R-:W-:Y:S01]  /*19b0*/  ISETP.NE.AND P0, PT, R2, RZ, PT ;  /* 0x000000ff0200720c */ /* 0x000fe20003f05270 */
[----:B------:R-:W-:-:S04]  /*19c0*/  IMAD.HI.U32 R11, R7, R37, RZ ;  /* 0x00000025070b7227 */ /* 0x000fc800078e00ff */
[----:B------:R-:W-:Y:S02]  /*19d0*/  IMAD.MOV R5, RZ, RZ, -R5 ;  /* 0x000000ffff057224 */ /* 0x000fe400078e0a05 */
[----:B0-----:R-:W-:Y:S02]  /*19e0*/  VIADD R4, R14, 0xfffffff7 ;  /* 0xfffffff70e047836 */ /* 0x001fe40000000000 */
[C---:B-1----:R-:W-:Y:S02]  /*19f0*/  VIADD R15, R68.reuse, 0x2d ;  /* 0x0000002d440f7836 */ /* 0x042fe40000000000 */
[----:B----4-:R-:W-:Y:S01]  /*1a00*/  VIADD R13, R68, 0x2e ;  /* 0x0000002e440d7836 */ /* 0x010fe20000000000 */
[----:B------:R-:W-:Y:S01]  /*1a10*/  ISETP.GE.U32.AND P1, PT, R4, 0x7fffff78, PT ;  /* 0x7fffff780400780c */ /* 0x000fe20003f26070 */
[----:B------:R-:W-:Y:S01]  /*1a20*/  IMAD R32, R6, R9, R32 ;  /* 0x0000000906207224 */ /* 0x000fe200078e0220 */
[----:B------:R0:W-:Y:S01]  /*1a30*/  STL [R1+0x788], R15 ;  /* 0x0007880f01007387 */ /* 0x0001e20000100800 */
[----:B------:R-:W-:Y:S01]  /*1a40*/  IMAD.HI.U32 R10, R7, R33, RZ ;  /* 0x00000021070a7227 */ /* 0x000fe200078e00ff */
[----:B------:R-:W-:-:S02]  /*1a50*/  IABS R24, R13 ;  /* 0x0000000d00187213 */ /* 0x000fc40000000000 */
[----:B------:R0:W-:Y:S01]  /*1a60*/  STL [R1+0x784], R13 ;  /* 0x0007840d01007387 */ /* 0x0001e20000100800 */
[----:B------:R-:W-:Y:S01]  /*1a70*/  IMAD.MOV R8, RZ, RZ, -R8 ;  /* 0x000000ffff087224 */ /* 0x000fe200078e0a08 */
[----:B------:R-:W-:Y:S01]  /*1a80*/  IABS R25, R15 ;  /* 0x0000000f00197213 */ /* 0x000fe20000000000 */
[----:B------:R-:W-:-:S04]  /*1a90*/  IMAD.HI.U32 R9, R7, R28, RZ ;  /* 0x0000001c07097227 */ /* 0x000fc800078e00ff */
[----:B------:R-:W-:Y:S02]  /*1aa0*/  IMAD.MOV R11, RZ, RZ, -R11 ;  /* 0x000000ffff0b7224 */ /* 0x000fe400078e0a0b */
[C---:B------:R-:W-:Y:S02]  /*1ab0*/  IMAD R26, R6.reuse, R5, R26 ;  /* 0x00000005061a7224 */ /* 0x040fe400078e021a */
[----:B------:R-:W1:Y:S01]  /*1ac0*/  LDC.64 R4, c[0x0][0x3a8] ;  /* 0x0000ea00ff047b82 */ /* 0x000e620000000a00 */
[----:B------:R-:W-:Y:S02]  /*1ad0*/  IMAD.MOV R10, RZ, RZ, -R10 ;  /* 0x000000ffff0a7224 */ /* 0x000fe400078e0a0a */
[C---:B------:R-:W-:Y:S02]  /*1ae0*/  IMAD R31, R6.reuse, R8, R31 ;  /* 0x00000008061f7224 */ /* 0x040fe400078e021f */
[----:B------:R-:W-:Y:S02]  /*1af0*/  IMAD.MOV R9, RZ, RZ, -R9 ;  /* 0x000000ffff097224 */ /* 0x000fe400078e0a09 */
[----:B------:R-:W-:-:S02]  /*1b00*/  IMAD R37, R6, R11, R37 ;  /* 0x0000000b06257224 */ /* 0x000fc400078e0225 */
[----:B------:R-:W-:-:S04]  /*1b10*/  IMAD.HI.U32 R8, R7, R27, RZ ;  /* 0x0000001b07087227 */ /* 0x000fc800078e00ff */
[----:B------:R-:W-:-:S04]  /*1b20*/  IMAD.HI.U32 R11, R7, R34, RZ ;  /* 0x00000022070b7227 */ /* 0x000fc800078e00ff */
[C---:B------:R-:W-:Y:S02]  /*1b30*/  IMAD R33, R6.reuse, R10, R33 ;  /* 0x0000000a06217224 */ /* 0x040fe400078e0221 */
[----:B------:R-:W-:Y:S02]  /*1b40*/  IMAD R28, R6, R9, R28 ;  /* 0x00000009061c7224 */ /* 0x000fe400078e021c */
[----:B------:R-:W-:-:S04]  /*1b50*/  IMAD.HI.U32 R10, R7, R29, RZ ;  /* 0x0000001d070a7227 */ /* 0x000fc800078e00ff */
[----:B------:R-:W-:Y:S02]  /*1b60*/  IMAD.MOV R8, RZ, RZ, -R8 ;  /* 0x000000ffff087224 */ /* 0x000fe400078e0a08 */
[----:B------:R-:W-:Y:S02]  /*1b70*/  VIADD R9, R14, 0xffffffff ;  /* 0xffffffff0e097836 */ /* 0x000fe40000000000 */
[----:B------:R-:W-:Y:S02]  /*1b80*/  IMAD.MOV R11, RZ, RZ, -R11 ;  /* 0x000000ffff0b7224 */ /* 0x000fe400078e0a0b */
[----:B------:R-:W-:Y:S01]  /*1b90*/  IMAD.MOV R10, RZ, RZ, -R10 ;  /* 0x000000ffff0a7224 */ /* 0x000fe200078e0a0a */
[----:B------:R-:W-:Y:S01]  /*1ba0*/  ISETP.GE.U32.AND P5, PT, R9, 0x7fffff80, PT ;  /* 0x7fffff800900780c */ /* 0x000fe20003fa6070 */
[C---:B------:R-:W-:Y:S02]  /*1bb0*/  IMAD R27, R6.reuse, R8, R27 ;  /* 0x00000008061b7224 */ /* 0x040fe400078e021b */
[----:B------:R-:W-:-:S02]  /*1bc0*/  IMAD R34, R6, R11, R34 ;  /* 0x0000000b06227224 */ /* 0x000fc400078e0222 */
[----:B------:R-:W-:-:S04]  /*1bd0*/  IMAD.HI.U32 R8, R7, R24, RZ ;  /* 0x0000001807087227 */ /* 0x000fc800078e00ff */
[----:B------:R-:W-:-:S04]  /*1be0*/  IMAD.HI.U32 R11, R7, R30, RZ ;  /* 0x0000001e070b7227 */ /* 0x000fc800078e00ff */
[----:B------:R-:W-:-:S04]  /*1bf0*/  IMAD.HI.U32 R9, R7, R25, RZ ;  /* 0x0000001907097227 */ /* 0x000fc800078e00ff */
[----:B------:R-:W-:Y:S02]  /*1c00*/  IMAD R29, R6, R10, R29 ;  /* 0x0000000a061d7224 */ /* 0x000fe400078e021d */
[----:B------:R-:W-:Y:S02]  /*1c10*/  VIADD R10, R14, 0xffffffef ;  /* 0xffffffef0e0a7836 */ /* 0x000fe40000000000 */
[----:B------:R-:W-:Y:S02]  /*1c20*/  IMAD.MOV R8, RZ, RZ, -R8 ;  /* 0x000000ffff087224 */ /* 0x000fe400078e0a08 */
[----:B------:R-:W-:Y:S01]  /*1c30*/  IMAD.MOV R11, RZ, RZ, -R11 ;  /* 0x000000ffff0b7224 */ /* 0x000fe200078e0a0b */
[----:B------:R-:W-:Y:S01]  /*1c40*/  ISETP.GE.U32.AND P4, PT, R10, 0x7fffff70, PT ;  /* 0x7fffff700a00780c */ /* 0x000fe20003f86070 */
[----:B------:R-:W-:Y:S02]  /*1c50*/  IMAD.MOV R9, RZ, RZ, -R9 ;  /* 0x000000ffff097224 */ /* 0x000fe400078e0a09 */
[----:B------:R-:W-:Y:S01]  /*1c60*/  @!P2 IMAD.MOV R0, RZ, RZ, -R0 ;  /* 0x000000ffff00a224 */ /* 0x000fe200078e0a00 */
[----:B------:R-:W-:Y:S01]  /*1c70*/  @!P0 LOP3.LUT R0, RZ, R2, RZ, 0x33, !PT ;  /* 0x00000002ff008212 */ /* 0x000fe200078e33ff */
[----:B------:R-:W-:-:S02]  /*1c80*/  IMAD R24, R6, R8, R24 ;  /* 0x0000000806187224 */ /* 0x000fc400078e0218 */
[C---:B------:R-:W-:Y:S02]  /*1c90*/  IMAD R30, R6.reuse, R11, R30 ;  /* 0x0000000b061e7224 */ /* 0x040fe400078e021e */
[----:B------:R-:W-:Y:S02]  /*1ca0*/  IMAD R25, R6, R9, R25 ;  /* 0x0000000906197224 */ /* 0x000fe400078e0219 */
[----:B------:R-:W-:Y:S01]  /*1cb0*/  VIADD R8, R14, 0xffffffe7 ;  /* 0xffffffe70e087836 */ /* 0x000fe20000000000 */
[----:B0123--:R-:W-:Y:S06]  /*1cc0*/  BRA.U UP0, `(.L_x_5) ;  /* 0x0000000100187547 */ /* 0x00ffec000b800000 */
[----:B------:R-:W-:Y:S01]  /*1cd0*/  ELECT P0, URZ, PT ;  /* 0x0000000000ff782f */ /* 0x000fe20003800000 */
[----:B------:R-:W-:Y:S01]  /*1ce0*/  IMAD.MOV.U32 R2, RZ, RZ, 0x1 ;  /* 0x00000001ff027424 */ /* 0x000fe200078e00ff */
[----:B------:R-:W-:Y:S01]  /*1cf0*/  UMOV UR6, 0x40 ;  /* 0x0000004000067882 */ /* 0x000fe20000000000 */
[----:B------:R-:W-:Y:S01]  /*1d00*/  UVIRTCOUNT.DEALLOC.SMPOOL 0x80 ;  /* 0x000000800000784c */ /* 0x000fe20000000000 */
[----:B------:R-:W-:-:S09]  /*1d10*/  ULEA UR6, UR5, UR6, 0x18 ;  /* 0x0000000605067291 */ /* 0x000fd2000f8ec0ff */
[----:B------:R0:W-:Y:S03]  /*1d20*/  @P0 STS.U8 [UR6], R2 ;  /* 0x00000002ff000988 */ /* 0x0001e60008000006 */
.L_x_5:
[----:B------:R-:W-:Y:S01]  /*1d30*/  UIADD3 UR10, UPT, UPT, UR8, UR4, URZ ;  /* 0x00000004080a7290 */ /* 0x000fe2000fffe0ff */
[----:B0-----:R-:W-:Y:S01]  /*1d40*/  IMAD R2, R0, UR16, RZ ;  /* 0x0000001000027c24 */ /* 0x001fe2000f8e02ff */
[----:B------:R-:W-:Y:S01]  /*1d50*/  VOTEU.ALL UP1, P3 ;  /* 0x0000000000ff7886 */ /* 0x000fe20001820000 */
[----:B------:R-:W-:Y:S01]  /*1d60*/  UIADD3 UR6, UPT, UPT, UR9, 0xc000, URZ ;  /* 0x0000c00009067890 */ /* 0x000fe2000fffe0ff */
[----:B------:R-:W-:Y:S01]  /*1d70*/  ISETP.GE.U32.AND P0, PT, R8, 0x7fffff68, PT ;  /* 0x7fffff680800780c */ /* 0x000fe20003f06070 */
[----:B------:R-:W-:Y:S01]  /*1d80*/  VOTEU.ALL UP2, P3 ;  /* 0x0000000000ff7886 */ /* 0x000fe20001840000 */
[----:B------:R-:W-:Y:S01]  /*1d90*/  IADD3 R0, P6, PT, R2, UR12, RZ ;  /* 0x0000000c02007c10 */ /* 0x000fe2000ffde0ff */
[----:B------:R-:W-:Y:S01]  /*1da0*/  VIADD R8, R14, 0xffffffdf ;  /* 0xffffffdf0e087836 */ /* 0x000fe20000000000 */
[----:B------:R-:W-:-:S04]  /*1db0*/  @!UP1 UIADD3 UR4, UPT, UPT, -UR7, 0x100000, URZ ;  /* 0x0010000007049890 */ /* 0x000fc8000fffe1ff */
[----:B------:R-:W-:Y:S02]  /*1dc0*/  @!UP1 USHF.L.U32 UR5, UR4, 0xb, URZ ;  /* 0x0000000b04059899 */ /* 0x000fe400080006ff */
[----:B------:R-:W-:Y:S01]  /*1dd0*/  @!UP1 USHF.L.U32 UR4, UR4, 0x1, URZ ;  /* 0x0000000104049899 */ /* 0x000fe200080006ff */
[----:B------:R-:W-:Y:S01]  /*1de0*/  STTM.x64 tmem[UR10], RZ ;  /* 0x000000ff000079ed */ /* 0x000fe2000834000a */
[----:B------:R-:W0:Y:S02]  /*1df0*/  FENCE.VIEW.ASYNC.T ;  /* 0x00000000000073c6 */ /* 0x000e240000000200 */
[----:B0-----:R-:W-:Y:S01]  /*1e00*/  BAR.SYNC.DEFER_BLOCKING 0x0 ;  /* 0x0000000000007b1d */ /* 0x001fe20000010000 */
[----:B------:R-:W-:Y:S01]  /*1e10*/  LEA.HI.X.SX32 R2, R2, UR13, 0x1, P6 ;  /* 0x0000000d02027c11 */ /* 0x000fe2000b0f0eff */
[----:B------:R-:W-:Y:S01]  /*1e20*/  IMAD.SHL.U32 R10, R4, 0x8, RZ ;  /* 0x00000008040a7824 */ /* 0x000fe200078e00ff */
[----:B------:R-:W-:Y:S01]  /*1e30*/  ISETP.GE.U32.AND P2, PT, R8, 0x7fffff60, PT ;  /* 0x7fffff600800780c */ /* 0x000fe20003f46070 */
[----:B------:R-:W-:-:S02]  /*1e40*/  @!P5 IMAD.MOV.U32 R8, RZ, RZ, R0 ;  /* 0x000000ffff08d224 */ /* 0x000fc400078e0000 */
[----:B------:R-:W-:Y:S01]  /*1e50*/  @!P5 IMAD.MOV.U32 R9, RZ, RZ, R2 ;  /* 0x000000ffff09d224 */ /* 0x000fe200078e0002 */
[----:B------:R0:W-:Y:S01]  /*1e60*/  STL [R1+0x9dc], R91 ;  /* 0x0009dc5b01007387 */ /* 0x0001e20000100800 */
[----:B------:R-:W-:Y:S01]  /*1e70*/  PRMT R12, RZ, 0x7610, R12 ;  /* 0x00007610ff0c7816 */ /* 0x000fe2000000000c */
[----:B------:R-:W-:Y:S01]  /*1e80*/  VIADD R11, R14, 0xffffffd7 ;  /* 0xffffffd70e0b7836 */ /* 0x000fe20000000000 */
[----:B------:R-:W-:Y:S01]  /*1e90*/  PRMT R86, RZ, 0x7610, R86 ;  /* 0x00007610ff567816 */ /* 0x000fe20000000056 */
[----:B------:R-:W-:Y:S01]  /*1ea0*/  STL [R1+0x9d8], R89 ;  /* 0x0009d85901007387 */ /* 0x000fe20000100800 */
[----:B------:R-:W-:Y:S01]  /*1eb0*/  PRMT R84, RZ, 0x7610, R84 ;  /* 0x00007610ff547816 */ /* 0x000fe20000000054 */
[----:B------:R-:W1:Y:S02]  /*1ec0*/  LDCU UR13, c[0x0][0x3b0] ;  /* 0x00007600ff0d77ac */ /* 0x000e640008000800 */
[----:B------:R-:W-:Y:S01]  /*1ed0*/  STL [R1+0x9d4], R90 ;  /* 0x0009d45a01007387 */ /* 0x000fe20000100800 */
[----:B0-----:R-:W-:Y:S01]  /*1ee0*/  PRMT R91, RZ, 0x7610, R91 ;  /* 0x00007610ff5b7816 */ /* 0x001fe2000000005b */
[----:B------:R-:W0:Y:S02]  /*1ef0*/  LDCU UR20, c[0x0][0x3b0] ;  /* 0x00007600ff1477ac */ /* 0x000e240008000800 */
[----:B------:R2:W-:Y:S01]  /*1f00*/  STL [R1+0x9d0], R88 ;  /* 0x0009d05801007387 */ /* 0x0005e20000100800 */
[----:B------:R-:W-:-:S02]  /*1f10*/  PRMT R82, RZ, 0x7610, R82 ;  /* 0x00007610ff527816 */ /* 0x000fc40000000052 */
[----:B------:R-:W-:Y:S01]  /*1f20*/  PRMT R73, RZ, 0x7610, R73 ;  /* 0x00007610ff497816 */ /* 0x000fe20000000049 */
[----:B------:R-:W3:Y:S02]  /*1f30*/  FENCE.VIEW.ASYNC.S ;  /* 0x00000000000073c6 */ /* 0x000ee40000000000 */
[----:B---3--:R3:W4:Y:S02]  /*1f40*/  @!UP2 SYNCS.EXCH.64 URZ, [UR6], UR4 ;  /* 0x0000000406ffa5b2 */ /* 0x0087240008000100 */
[----:B----4-:R-:W-:Y:S01]  /*1f50*/  BAR.SYNC.DEFER_BLOCKING 0x0 ;  /* 0x0000000000007b1d */ /* 0x010fe20000010000 */
[----:B------:R-:W-:Y:S02]  /*1f60*/  PRMT R72, RZ, 0x7610, R72 ;  /* 0x00007610ff487816 */ /* 0x000fe40000000048 */
[----:B------:R-:W-:Y:S02]  /*1f70*/  PRMT R23, RZ, 0x7610, R23 ;  /* 0x00007610ff177816 */ /* 0x000fe40000000017 */
[----:B------:R-:W-:Y:S01]  /*1f80*/  PRMT R22, RZ, 0x7610, R22 ;  /* 0x00007610ff167816 */ /* 0x000fe20000000016 */
[----:B------:R-:W4:Y:S01]  /*1f90*/  LDCU UR23, c[0x0][0x3b0] ;  /* 0x00007600ff1777ac */ /* 0x000f220008000800 */
[----:B------:R-:W-:Y:S01]  /*1fa0*/  STL [R1+0x9cc], R87 ;  /* 0x0009cc5701007387 */ /* 0x000fe20000100800 */
[----:B------:R-:W-:Y:S01]  /*1fb0*/  PRMT R21, RZ, 0x7610, R21 ;  /* 0x00007610ff157816 */ /* 0x000fe20000000015 */
[----:B------:R-:W0:Y:S02]  /*1fc0*/  LDCU UR26, c[0x0][0x3b0] ;  /* 0x00007600ff1a77ac */ /* 0x000e240008000800 */
        /* <DEDUP_REMOVED lines=9> */
[----:B------:R0:W3:Y:S01]  /*2060*/  @!P5 LDG.E.U8 R91, desc[UR18][R8.64] ;  /* 0x00000012085bd981 */ /* 0x0000e2000c1e1100 */
        /* <DEDUP_REMOVED lines=18> */
[----:B------:R-:W0:Y:S03]  /*2190*/  LDCU UR25, c[0x0][0x3b0] ;  /* 0x00007600ff1977ac */ /* 0x000e260008000800 */
        /* <DEDUP_REMOVED lines=64> */
[----:B------:R-:W-:Y:S04]  /*25a0*/  STL [R1+0x924], R41 ;  /* 0x0009242901007387 */ /* 0x000fe80000100800 */
        /* <DEDUP_REMOVED lines=11> */
[----:B------:R-:W-:Y:S01]  /*2660*/  STL [R1+0x8f4], R29 ;  /* 0x0008f41d01007387 */ /* 0x000fe20000100800 */
[----:B0-----:R-:W-:-:S03]  /*2670*/  IADD3 R9, P6, PT, R10, R0, RZ ;  /* 0x000000000a097210 */ /* 0x001fc60007fde0ff */
[----:B------:R-:W-:Y:S04]  /*2680*/  STL [R1+0x8f0], R28 ;  /* 0x0008f01c01007387 */ /* 0x000fe80000100800 */
[----:B------:R-:W-:Y:S04]  /*2690*/  STL [R1+0x8ec], R27 ;  /* 0x0008ec1b01007387 */ /* 0x000fe80000100800 */
[----:B------:R-:W-:Y:S01]  /*26a0*/  STL [R1+0x8e8], R26 ;  /* 0x0008e81a01007387 */ /* 0x000fe20000100800 */
[----:B------:R-:W-:-:S03]  /*26b0*/  IMAD.SHL.U32 R8, R4, 0x10, RZ ;  /* 0x0000001004087824 */ /* 0x000fc600078e00ff */
[----:B------:R-:W-:Y:S04]  /*26c0*/  STL [R1+0x8e4], R25 ;  /* 0x0008e41901007387 */ /* 0x000fe80000100800 */
[----:B------:R-:W-:Y:S04]  /*26d0*/  STL [R1+0x8e0], R24 ;  /* 0x0008e01801007387 */ /* 0x000fe80000100800 */
[----:B------:R-:W-:Y:S04]  /*26e0*/  STL [R1+0x8dc], R74 ;  /* 0x0008dc4a01007387 */ /* 0x000fe80000100800 */
[----:B------:R-:W-:Y:S04]  /*26f0*/  STL [R1+0x888], R3 ;  /* 0x0008880301007387 */ /* 0x000fe80000100800 */
[----:B------:R-:W-:Y:S04]  /*2700*/  STL [R1+0x884], R5 ;  /* 0x0008840501007387 */ /* 0x000fe80000100800 */
[----:B------:R-:W-:Y:S01]  /*2710*/  STL [R1+0x74], R9 ;  /* 0x0000740901007387 */ /* 0x000fe20000100800 */
[----:B--2---:R-:W-:-:S03]  /*2720*/  PRMT R88, RZ, 0x7610, R88 ;  /* 0x00007610ff587816 */ /* 0x004fc60000000058 */
[----:B---3--:R0:W-:Y:S02]  /*2730*/  STL [R1+0x1a8], R91 ;  /* 0x0001a85b01007387 */ /* 0x0081e40000100800 */
[----:B0-----:R-:W-:Y:S02]  /*2740*/  LEA.HI.X.SX32 R91, R10, R2, 0x1, P6 ;  /* 0x000000020a5b7211 */ /* 0x001fe400030f0eff */
[----:B------:R-:W-:-:S04]  /*2750*/  IADD3 R90, P6, PT, R8, R0, RZ ;  /* 0x00000000085a7210 */ /* 0x000fc80007fde0ff */
[----:B------:R-:W-:Y:S01]  /*2760*/  LEA.HI.X.SX32 R89, R8, R2, 0x1, P6 ;  /* 0x0000000208597211 */ /* 0x000fe200030f0eff */
[----:B------:R-:W-:Y:S02]  /*2770*/  @!P1 IMAD.MOV.U32 R8, RZ, RZ, R9 ;  /* 0x000000ffff089224 */ /* 0x000fe400078e0009 */
[----:B------:R-:W-:-:S05]  /*2780*/  @!P1 IMAD.MOV.U32 R9, RZ, RZ, R91 ;  /* 0x000000ffff099224 */ /* 0x000fca00078e005b */
[----:B------:R0:W2:Y:S02]  /*2790*/  @!P1 LDG.E.U8 R12, desc[UR18][R8.64] ;  /* 0x00000012080c9981 */ /* 0x0000a4000c1e1100 */
[----:B0-----:R-:W-:Y:S02]  /*27a0*/  @!P4 IMAD.MOV.U32 R8, RZ, RZ, R90 ;  /* 0x000000ffff08c224 */ /* 0x001fe400078e005a */
[----:B------:R-:W-:-:S05]  /*27b0*/  @!P4 IMAD.MOV.U32 R9, RZ, RZ, R89 ;  /* 0x000000ffff09c224 */ /* 0x000fca00078e0059 */
[----:B------:R0:W3:Y:S01]  /*27c0*/  @!P4 LDG.E.U8 R88, desc[UR18][R8.64] ;  /* 0x000000120858c981 */ /* 0x0000e2000c1e1100 */
[----:B------:R-:W-:Y:S01]  /*27d0*/  ISETP.GE.U32.AND P5, PT, R11, 0x7fffff58, PT ;  /* 0x7fffff580b00780c */ /* 0x000fe20003fa6070 */
[----:B------:R-:W-:Y:S02]  /*27e0*/  IMAD R11, R4, 0x18, RZ ;  /* 0x00000018040b7824 */ /* 0x000fe400078e02ff */
[----:B------:R0:W-:Y:S04]  /*27f0*/  STL [R1+0x64], R91 ;  /* 0x0000645b01007387 */ /* 0x0001e80000100800 */
[----:B------:R-:W-:Y:S04]  /*2800*/  STL [R1+0x108], R90 ;  /* 0x0001085a01007387 */ /* 0x000fe80000100800 */
[----:B0-----:R-:W4:Y:S04]  /*2810*/  LDL.LU R91, [R1+0x9dc] ;  /* 0x0009dc00015b7983 */ /* 0x001f280000300800 */
[----:B------:R0:W-:Y:S01]  /*2820*/  STL [R1+0x104], R89 ;  /* 0x0001045901007387 */ /* 0x0001e20000100800 */
[----:B------:R-:W-:-:S05]  /*2830*/  VIADD R8, R14, 0xffffffc7 ;  /* 0xffffffc70e087836 */ /* 0x000fca0000000000 */
[----:B------:R-:W-:Y:S01]  /*2840*/  ISETP.GE.U32.AND P4, PT, R8, 0x7fffff48, PT ;  /* 0x7fffff480800780c */ /* 0x000fe20003f86070 */
[----:B------:R-:W-:Y:S01]  /*2850*/  VIADD R10, R14, 0xffffffcf ;  /* 0xffffffcf0e0a7836 */ /* 0x000fe20000000000 */
[----:B------:R-:W-:-:S04]  /*2860*/  PRMT R83, RZ, 0x7610, R83 ;  /* 0x00007610ff537816 */ /* 0x000fc80000000053 */
[----:B------:R-:W-:Y:S01]  /*2870*/  ISETP.GE.U32.AND P1, PT, R10, 0x7fffff50, PT ;  /* 0x7fffff500a00780c */ /* 0x000fe20003f26070 */
[----:B------:R-:W-:Y:S01]  /*2880*/  IMAD.SHL.U32 R10, R4, 0x20, RZ ;  /* 0x00000020040a7824 */ /* 0x000fe200078e00ff */
[----:B------:R-:W-:Y:S01]  /*2890*/  PRMT R85, RZ, 0x7610, R85 ;  /* 0x00007610ff557816 */ /* 0x000fe20000000055 */
[----:B--2---:R2:W-:Y:S04]  /*28a0*/  STL [R1+0x280], R12 ;  /* 0x0002800c01007387 */ /* 0x0045e80000100800 */
[----:B0-----:R-:W4:Y:S04]  /*28b0*/  LDL.LU R89, [R1+0x9d8] ;  /* 0x0009d80001597983 */ /* 0x001f280000300800 */
[----:B------:R-:W4:Y:S01]  /*28c0*/  LDL.LU R90, [R1+0x9d4] ;  /* 0x0009d400015a7983 */ /* 0x000f220000300800 */
[----:B--2---:R-:W-:-:S04]  /*28d0*/  IADD3 R12, P6, PT, R11, R0, RZ ;  /* 0x000000000b0c7210 */ /* 0x004fc80007fde0ff */
[----:B------:R-:W-:Y:S01]  /*28e0*/  LEA.HI.X.SX32 R11, R11, R2, 0x1, P6 ;  /* 0x000000020b0b7211 */ /* 0x000fe200030f0eff */
[----:B------:R-:W-:-:S04]  /*28f0*/  IMAD.MOV.U32 R9, RZ, RZ, R12 ;  /* 0x000000ffff097224 */ /* 0x000fc800078e000c */
[----:B------:R-:W-:-:S05]  /*2900*/  IMAD.MOV.U32 R8, RZ, RZ, R11 ;  /* 0x000000ffff087224 */ /* 0x000fca00078e000b */
[-C--:B------:R-:W-:Y:S01]  /*2910*/  @!P0 LOP3.LUT R9, R9, R8.reuse, RZ, 0x3c, !PT ;  /* 0x0000000809098212 */ /* 0x080fe200078e3cff */
[----:B---3--:R0:W-:Y:S03]  /*2920*/  STL [R1+0x1bc], R88 ;  /* 0x0001bc5801007387 */ /* 0x0081e60000100800 */
[----:B------:R-:W-:-:S04]  /*2930*/  @!P0 LOP3.LUT R8, R9, R8, RZ, 0x3c, !PT ;  /* 0x0000000809088212 */ /* 0x000fc800078e3cff */
[----:B------:R-:W-:Y:S01]  /*2940*/  @!P0 LOP3.LUT R9, R9, R8, RZ, 0x3c, !PT ;  /* 0x0000000809098212 */ /* 0x000fe200078e3cff */
[----:B0-----:R-:W2:Y:S04]  /*2950*/  LDL.LU R88, [R1+0x9d0] ;  /* 0x0009d00001587983 */ /* 0x001ea80000300800 */
[----:B------:R0:W-:Y:S04]  /*2960*/  STL [R1+0x3d8], R12 ;  /* 0x0003d80c01007387 */ /* 0x0001e80000100800 */
[----:B------:R3:W2:Y:S01]  /*2970*/  @!P0 LDG.E.U8 R83, desc[UR18][R8.64] ;  /* 0x0000001208538981 */ /* 0x0006a2000c1e1100 */
[----:B0-----:R-:W-:-:S04]  /*2980*/  IADD3 R12, P6, PT, R10, R0, RZ ;  /* 0x000000000a0c7210 */ /* 0x001fc80007fde0ff */
[----:B---3--:R-:W-:Y:S01]  /*2990*/  LEA.HI.X.SX32 R8, R10, R2, 0x1, P6 ;  /* 0x000000020a087211 */ /* 0x008fe200030f0eff */
[----:B------:R-:W-:Y:S01]  /*29a0*/  IMAD.MOV.U32 R9, RZ, RZ, R12 ;  /* 0x000000ffff097224 */ /* 0x000fe200078e000c */
[----:B------:R-:W-:Y:S04]  /*29b0*/  STL [R1+0x154], R11 ;  /* 0x0001540b01007387 */ /* 0x000fe80000100800 */
[-C--:B------:R-:W-:Y:S01]  /*29c0*/  @!P2 LOP3.LUT R9, R9, R8.reuse, RZ, 0x3c, !PT ;  /* 0x000000080909a212 */ /* 0x080fe200078e3cff */
[----:B------:R-:W-:Y:S04]  /*29d0*/  STL [R1+0x410], R12 ;  /* 0x0004100c01007387 */ /* 0x000fe80000100800 */
[----:B------:R0:W-:Y:S02]  /*29e0*/  STL [R1+0x40c], R8 ;  /* 0x00040c0801007387 */ /* 0x0001e40000100800 */
[----:B0-----:R-:W-:-:S04]  /*29f0*/  @!P2 LOP3.LUT R8, R9, R8, RZ, 0x3c, !PT ;  /* 0x000000080908a212 */ /* 0x001fc800078e3cff */
[----:B------:R-:W-:-:S05]  /*2a00*/  @!P2 LOP3.LUT R9, R9, R8, RZ, 0x3c, !PT ;  /* 0x000000080909a212 */ /* 0x000fca00078e3cff */
[----:B------:R0:W3:Y:S01]  /*2a10*/  @!P2 LDG.E.U8 R85, desc[UR18][R8.64] ;  /* 0x000000120855a981 */ /* 0x0000e2000c1e1100 */
[----:B------:R-:W-:-:S05]  /*2a20*/  VIADD R11, R14, 0xffffffbf ;  /* 0xffffffbf0e0b7836 */ /* 0x000fca0000000000 */
[----:B------:R-:W-:Y:S01]  /*2a30*/  ISETP.GE.U32.AND P0, PT, R11, 0x7fffff40, PT ;  /* 0x7fffff400b00780c */ /* 0x000fe20003f06070 */
[C---:B------:R-:W-:Y:S02]  /*2a40*/  IMAD R11, R4.reuse, 0x28, RZ ;  /* 0x00000028040b7824 */ /* 0x040fe400078e02ff */
[----:B------:R-:W-:Y:S01]  /*2a50*/  IMAD R10, R4, 0x30, RZ ;  /* 0x00000030040a7824 */ /* 0x000fe200078e02ff */
[----:B------:R-:W-:Y:S02]  /*2a60*/  PRMT R87, RZ, 0x7610, R87 ;  /* 0x00007610ff577816 */ /* 0x000fe40000000057 */
[----:B------:R-:W-:Y:S01]  /*2a70*/  PRMT R81, RZ, 0x7610, R81 ;  /* 0x00007610ff517816 */ /* 0x000fe20000000051 */
[----:B--2---:R2:W-:Y:S02]  /*2a80*/  STL [R1+0x1b8], R83 ;  /* 0x0001b85301007387 */ /* 0x0045e40000100800 */
[----:B--2---:R-:W-:-:S04]  /*2a90*/  IADD3 R83, P6, PT, R11, R0, RZ ;  /* 0x000000000b537210 */ /* 0x004fc80007fde0ff */
[----:B0-----:R-:W-:Y:S01]  /*2aa0*/  LEA.HI.X.SX32 R8, R11, R2, 0x1, P6 ;  /* 0x000000020b087211 */ /* 0x001fe200030f0eff */
[----:B------:R-:W-:Y:S01]  /*2ab0*/  IMAD.MOV.U32 R9, RZ, RZ, R83 ;  /* 0x000000ffff097224 */ /* 0x000fe200078e0053 */
[----:B------:R0:W-:Y:S04]  /*2ac0*/  STL [R1+0x448], R83 ;  /* 0x0004485301007387 */ /* 0x0001e80000100800 */
[----:B------:R-:W-:Y:S01]  /*2ad0*/  @!P5 LOP3.LUT R9, R9, R8, RZ, 0x3c, !PT ;  /* 0x000000080909d212 */ /* 0x000fe200078e3cff */
[----:B------:R2:W-:Y:S01]  /*2ae0*/  STL [R1+0x444], R8 ;  /* 0x0004440801007387 */ /* 0x0005e20000100800 */
[----:B0-----:R-:W-:Y:S02]  /*2af0*/  IADD3 R83, P6, PT, R10, R0, RZ ;  /* 0x000000000a537210 */ /* 0x001fe40007fde0ff */
[----:B--2---:R-:W-:-:S03]  /*2b00*/  @!P5 LOP3.LUT R8, R9, R8, RZ, 0x3c, !PT ;  /* 0x000000080908d212 */ /* 0x004fc600078e3cff */
[----:B------:R-:W-:Y:S01]  /*2b10*/  STL [R1+0x480], R83 ;  /* 0x0004805301007387 */ /* 0x000fe20000100800 */
[----:B------:R-:W-:-:S03]  /*2b20*/  @!P5 LOP3.LUT R9, R9, R8, RZ, 0x3c, !PT ;  /* 0x000000080909d212 */ /* 0x000fc600078e3cff */
[----:B---3--:R0:W-:Y:S04]  /*2b30*/  STL [R1+0x27c], R85 ;  /* 0x00027c5501007387 */ /* 0x0081e80000100800 */
[----:B------:R2:W3:Y:S01]  /*2b40*/  @!P5 LDG.E.U8 R87, desc[UR18][R8.64] ;  /* 0x000000120857d981 */ /* 0x0004e2000c1e1100 */
[----:B0-----:R-:W-:Y:S01]  /*2b50*/  LEA.HI.X.SX32 R85, R10, R2, 0x1, P6 ;  /* 0x000000020a557211 */ /* 0x001fe200030f0eff */
[----:B--2---:R-:W-:-:S04]  /*2b60*/  @!P1 IMAD.MOV.U32 R8, RZ, RZ, R83 ;  /* 0x000000ffff089224 */ /* 0x004fc800078e0053 */
[----:B------:R-:W-:-:S05]  /*2b70*/  @!P1 IMAD.MOV.U32 R9, RZ, RZ, R85 ;  /* 0x000000ffff099224 */ /* 0x000fca00078e0055 */
[----:B------:R0:W2:Y:S01]  /*2b80*/  @!P1 LDG.E.U8 R81, desc[UR18][R8.64] ;  /* 0x0000001208519981 */ /* 0x0000a2000c1e1100 */
[----:B------:R-:W-:-:S05]  /*2b90*/  IMAD R11, R4, 0x38, RZ ;  /* 0x00000038040b7824 */ /* 0x000fca00078e02ff */
[----:B------:R-:W-:Y:S01]  /*2ba0*/  IADD3 R10, P6, PT, R11, R0, RZ ;  /* 0x000000000b0a7210 */ /* 0x000fe20007fde0ff */
[----:B0-----:R-:W-:-:S03]  /*2bb0*/  VIADD R8, R14, 0xffffffa7 ;  /* 0xffffffa70e087836 */ /* 0x001fc60000000000 */
[----:B------:R-:W-:Y:S01]  /*2bc0*/  LEA.HI.X.SX32 R11, R11, R2, 0x1, P6 ;  /* 0x000000020b0b7211 */ /* 0x000fe200030f0eff */
[----:B------:R-:W-:Y:S01]  /*2bd0*/  IMAD.MOV.U32 R9, RZ, RZ, R10 ;  /* 0x000000ffff097224 */ /* 0x000fe200078e000a */
[----:B------:R-:W-:-:S03]  /*2be0*/  ISETP.GE.U32.AND P1, PT, R8, 0x7fffff28, PT ;  /* 0x7fffff280800780c */ /* 0x000fc60003f26070 */
[----:B------:R-:W-:Y:S02]  /*2bf0*/  IMAD.MOV.U32 R8, RZ, RZ, R11 ;  /* 0x000000ffff087224 */ /* 0x000fe400078e000b */
[----:B------:R-:W-:-:S03]  /*2c00*/  VIADD R12, R14, 0xffffffb7 ;  /* 0xffffffb70e0c7836 */ /* 0x000fc60000000000 */
[-C--:B------:R-:W-:Y:S02]  /*2c10*/  @!P4 LOP3.LUT R9, R9, R8.reuse, RZ, 0x3c, !PT ;  /* 0x000000080909c212 */ /* 0x080fe400078e3cff */
[----:B------:R-:W-:Y:S01]  /*2c20*/  ISETP.GE.U32.AND P2, PT, R12, 0x7fffff38, PT ;  /* 0x7fffff380c00780c */ /* 0x000fe20003f46070 */
[----:B------:R-:W-:Y:S01]  /*2c30*/  VIADD R12, R14, 0xffffffaf ;  /* 0xffffffaf0e0c7836 */ /* 0x000fe20000000000 */
[C---:B------:R-:W-:Y:S02]  /*2c40*/  @!P4 LOP3.LUT R8, R9.reuse, R8, RZ, 0x3c, !PT ;  /* 0x000000080908c212 */ /* 0x040fe400078e3cff */
[----:B------:R-:W-:Y:S02]  /*2c50*/  PRMT R78, RZ, 0x7610, R78 ;  /* 0x00007610ff4e7816 */ /* 0x000fe4000000004e */
[----:B------:R-:W-:Y:S02]  /*2c60*/  ISETP.GE.U32.AND P5, PT, R12, 0x7fffff30, PT ;  /* 0x7fffff300c00780c */ /* 0x000fe40003fa6070 */
[----:B------:R-:W-:-:S05]  /*2c70*/  @!P4 LOP3.LUT R9, R9, R8, RZ, 0x3c, !PT ;  /* 0x000000080909c212 */ /* 0x000fca00078e3cff */
[----:B------:R0:W4:Y:S01]  /*2c80*/  @!P4 LDG.E.U8 R78, desc[UR18][R8.64] ;  /* 0x00000012084ec981 */ /* 0x000122000c1e1100 */
[----:B------:R-:W-:-:S03]  /*2c90*/  PRMT R79, RZ, 0x7610, R79 ;  /* 0x00007610ff4f7816 */ /* 0x000fc6000000004f */
[----:B---3--:R3:W-:Y:S04]  /*2ca0*/  STL [R1+0x1cc], R87 ;  /* 0x0001cc5701007387 */ /* 0x0087e80000100800 */
[----:B---3--:R-:W3:Y:S04]  /*2cb0*/  LDL.LU R87, [R1+0x9cc] ;  /* 0x0009cc0001577983 */ /* 0x008ee80000300800 */
[----:B------:R0:W-:Y:S04]  /*2cc0*/  STL [R1+0x47c], R85 ;  /* 0x00047c5501007387 */ /* 0x0001e80000100800 */
[----:B0-----:R-:W3:Y:S04]  /*2cd0*/  LDL.LU R85, [R1+0x9c8] ;  /* 0x0009c80001557983 */ /* 0x001ee80000300800 */
[----:B------:R-:W3:Y:S04]  /*2ce0*/  LDL.LU R83, [R1+0x9c4] ;  /* 0x0009c40001537983 */ /* 0x000ee80000300800 */
[----:B--2---:R0:W-:Y:S04]  /*2cf0*/  STL [R1+0x1c8], R81 ;  /* 0x0001c85101007387 */ /* 0x0041e80000100800 */
[----:B0-----:R-:W2:Y:S04]  /*2d00*/  LDL.LU R81, [R1+0x9c0] ;  /* 0x0009c00001517983 */ /* 0x001ea80000300800 */
[----:B------:R0:W-:Y:S02]  /*2d10*/  STL [R1+0x4c0], R10 ;  /* 0x0004c00a01007387 */ /* 0x0001e40000100800 */
[----:B0-----:R-:W-:-:S05]  /*2d20*/  IMAD.SHL.U32 R10, R4, 0x40, RZ ;  /* 0x00000040040a7824 */ /* 0x001fca00078e00ff */
[----:B------:R-:W-:-:S04]  /*2d30*/  IADD3 R12, P6, PT, R10, R0, RZ ;  /* 0x000000000a0c7210 */ /* 0x000fc80007fde0ff */
[----:B------:R-:W-:Y:S01]  /*2d40*/  LEA.HI.X.SX32 R8, R10, R2, 0x1, P6 ;  /* 0x000000020a087211 */ /* 0x000fe200030f0eff */
[----:B------:R-:W-:Y:S01]  /*2d50*/  IMAD.MOV.U32 R9, RZ, RZ, R12 ;  /* 0x000000ffff097224 */ /* 0x000fe200078e000c */
[----:B------:R-:W-:Y:S04]  /*2d60*/  STL [R1+0x4bc], R11 ;  /* 0x0004bc0b01007387 */ /* 0x000fe80000100800 */
[-C--:B------:R-:W-:Y:S01]  /*2d70*/  @!P0 LOP3.LUT R9, R9, R8.reuse, RZ, 0x3c, !PT ;  /* 0x0000000809098212 */ /* 0x080fe200078e3cff */
[----:B------:R-:W-:Y:S04]  /*2d80*/  STL [R1+0x4f8], R12 ;  /* 0x0004f80c01007387 */ /* 0x000fe80000100800 */
[----:B------:R0:W-:Y:S02]  /*2d90*/  STL [R1+0x4f4], R8 ;  /* 0x0004f40801007387 */ /* 0x0001e40000100800 */
[----:B0-----:R-:W-:-:S04]  /*2da0*/  @!P0 LOP3.LUT R8, R9, R8, RZ, 0x3c, !PT ;  /* 0x0000000809088212 */ /* 0x001fc800078e3cff */
[----:B------:R-:W-:-:S05]  /*2db0*/  @!P0 LOP3.LUT R9, R9, R8, RZ, 0x3c, !PT ;  /* 0x0000000809098212 */ /* 0x000fca00078e3cff */
[----:B------:R0:W2:Y:S01]  /*2dc0*/  @!P0 LDG.E.U8 R79, desc[UR18][R8.64] ;  /* 0x00000012084f8981 */ /* 0x0000a2000c1e1100 */
[----:B------:R-:W-:-:S05]  /*2dd0*/  VIADD R11, R14, 0xffffff9f ;  /* 0xffffff9f0e0b7836 */ /* 0x000fca0000000000 */
[----:B------:R-:W-:Y:S01]  /*2de0*/  ISETP.GE.U32.AND P4, PT, R11, 0x7fffff20, PT ;  /* 0x7fffff200b00780c */ /* 0x000fe20003f86070 */
[C---:B------:R-:W-:Y:S01]  /*2df0*/  IMAD R11, R4.reuse, 0x48, RZ ;  /* 0x00000048040b7824 */ /* 0x040fe200078e02ff */
[----:B----4-:R4:W-:Y:S01]  /*2e00*/  STL [R1+0x274], R78 ;  /* 0x0002744e01007387 */ /* 0x0109e20000100800 */
[----:B------:R-:W-:-:S03]  /*2e10*/  IMAD R10, R4, 0x50, RZ ;  /* 0x00000050040a7824 */ /* 0x000fc600078e02ff */
[----:B----4-:R-:W-:-:S04]  /*2e20*/  IADD3 R78, P6, PT, R11, R0, RZ ;  /* 0x000000000b4e7210 */ /* 0x010fc80007fde0ff */
[----:B0-----:R-:W-:Y:S01]  /*2e30*/  LEA.HI.X.SX32 R8, R11, R2, 0x1, P6 ;  /* 0x000000020b087211 */ /* 0x001fe200030f0eff */
[----:B------:R-:W-:Y:S01]  /*2e40*/  IMAD.MOV.U32 R9, RZ, RZ, R78 ;  /* 0x000000ffff097224 */ /* 0x000fe200078e004e */
[----:B------:R0:W-:Y:S04]  /*2e50*/  STL [R1+0x530], R78 ;  /* 0x0005304e01007387 */ /* 0x0001e80000100800 */
[----:B------:R-:W-:Y:S01]  /*2e60*/  @!P2 LOP3.LUT R9, R9, R8, RZ, 0x3c, !PT ;  /* 0x000000080909a212 */ /* 0x000fe200078e3cff */
[----:B------:R4:W-:Y:S01]  /*2e70*/  STL [R1+0x52c], R8 ;  /* 0x00052c0801007387 */ /* 0x0009e20000100800 */
[----:B0-----:R-:W-:Y:S02]  /*2e80*/  IADD3 R78, P6, PT, R10, R0, RZ ;  /* 0x000000000a4e7210 */ /* 0x001fe40007fde0ff */
[----:B------:R-:W-:-:S02]  /*2e90*/  PRMT R80, RZ, 0x7610, R80 ;  /* 0x00007610ff507816 */ /* 0x000fc40000000050 */
[C---:B----4-:R-:W-:Y:S01]  /*2ea0*/  @!P2 LOP3.LUT R8, R9.reuse, R8, RZ, 0x3c, !PT ;  /* 0x000000080908a212 */ /* 0x050fe200078e3cff */
[----:B------:R-:W-:Y:S03]  /*2eb0*/  STL [R1+0x568], R78 ;  /* 0x0005684e01007387 */ /* 0x000fe60000100800 */
[----:B------:R-:W-:Y:S02]  /*2ec0*/  @!P2 LOP3.LUT R9, R9, R8, RZ, 0x3c, !PT ;  /* 0x000000080909a212 */ /* 0x000fe400078e3cff */
[----:B------:R-:W-:-:S03]  /*2ed0*/  PRMT R77, RZ, 0x7610, R77 ;  /* 0x00007610ff4d7816 */ /* 0x000fc6000000004d */
[----:B------:R0:W4:Y:S02]  /*2ee0*/  @!P2 LDG.E.U8 R80, desc[UR18][R8.64] ;  /* 0x000000120850a981 */ /* 0x000124000c1e1100 */
[----:B0-----:R-:W-:Y:S02]  /*2ef0*/  @!P5 IMAD.MOV.U32 R8, RZ, RZ, R78 ;  /* 0x000000ffff08d224 */ /* 0x001fe400078e004e */
[----:B--2---:R0:W-:Y:S02]  /*2f00*/  STL [R1+0x60], R79 ;  /* 0x0000604f01007387 */ /* 0x0041e40000100800 */
[----:B0-----:R-:W-:-:S05]  /*2f10*/  LEA.HI.X.SX32 R79, R10, R2, 0x1, P6 ;  /* 0x000000020a4f7211 */ /* 0x001fca00030f0eff */
        /* <DEDUP_REMOVED lines=10> */
[-C--:B------:R-:W-:Y:S01]  /*2fc0*/  @!P1 LOP3.LUT R9, R9, R8.reuse, RZ, 0x3c, !PT ;  /* 0x0000000809099212 */ /* 0x080fe200078e3cff */
[----:B----4-:R0:W-:Y:S01]  /*2fd0*/  STL [R1+0x58], R80 ;  /* 0x0000585001007387 */ /* 0x0101e20000100800 */
[----:B------:R-:W-:Y:S01]  /*2fe0*/  ISETP.GE.U32.AND P0, PT, R12, 0x7fffff18, PT ;  /* 0x7fffff180c00780c */ /* 0x000fe20003f06070 */
[----:B------:R-:W-:Y:S01]  /*2ff0*/  VIADD R12, R14, 0xffffff8f ;  /* 0xffffff8f0e0c7836 */ /* 0x000fe20000000000 */
[----:B------:R-:W-:Y:S01]  /*3000*/  @!P1 LOP3.LUT R8, R9, R8, RZ, 0x3c, !PT ;  /* 0x0000000809089212 */ /* 0x000fe200078e3cff */
[----:B0-----:R-:W4:Y:S04]  /*3010*/  LDL.LU R80, [R1+0x9bc] ;  /* 0x0009bc0001507983 */ /* 0x001f280000300800 */
[----:B------:R0:W-:Y:S01]  /*3020*/  STL [R1+0x564], R79 ;  /* 0x0005644f01007387 */ /* 0x0001e20000100800 */
[----:B------:R-:W-:-:S03]  /*3030*/  PRMT R68, RZ, 0x7610, R68 ;  /* 0x00007610ff447816 */ /* 0x000fc60000000044 */
[----:B0-----:R-:W3:Y:S04]  /*3040*/  LDL.LU R79, [R1+0x9b8] ;  /* 0x0009b800014f7983 */ /* 0x001ee80000300800 */
[----:B------:R-:W3:Y:S01]  /*3050*/  LDL.LU R78, [R1+0x9b4] ;  /* 0x0009b400014e7983 */ /* 0x000ee20000300800 */
[----:B------:R-:W-:Y:S02]  /*3060*/  ISETP.GE.U32.AND P2, PT, R12, 0x7fffff10, PT ;  /* 0x7fffff100c00780c */ /* 0x000fe40003f46070 */
[----:B------:R-:W-:-:S05]  /*3070*/  @!P1 LOP3.LUT R9, R9, R8, RZ, 0x3c, !PT ;  /* 0x0000000809099212 */ /* 0x000fca00078e3cff */
[----:B------:R0:W3:Y:S01]  /*3080*/  @!P1 LDG.E.U8 R68, desc[UR18][R8.64] ;  /* 0x0000001208449981 */ /* 0x0000e2000c1e1100 */
[----:B------:R-:W-:-:S03]  /*3090*/  PRMT R75, RZ, 0x7610, R75 ;  /* 0x00007610ff4b7816 */ /* 0x000fc6000000004b */
[----:B--2---:R2:W-:Y:S04]  /*30a0*/  STL [R1+0x278], R77 ;  /* 0x0002784d01007387 */ /* 0x0045e80000100800 */
[----:B--2---:R-:W2:Y:S04]  /*30b0*/  LDL.LU R77, [R1+0x9b0] ;  /* 0x0009b000014d7983 */ /* 0x004ea80000300800 */
[----:B------:R0:W-:Y:S02]  /*30c0*/  STL [R1+0x5a0], R10 ;  /* 0x0005a00a01007387 */ /* 0x0001e40000100800 */
[----:B0-----:R-:W-:-:S05]  /*30d0*/  IMAD R10, R4, 0x60, RZ ;  /* 0x00000060040a7824 */ /* 0x001fca00078e02ff */
        /* <DEDUP_REMOVED lines=12> */
[----:B------:R-:W-:Y:S01]  /*31a0*/  IMAD R11, R4, 0x68, RZ ;  /* 0x00000068040b7824 */ /* 0x000fe200078e02ff */
[----:B---3--:R3:W-:Y:S04]  /*31b0*/  STL [R1+0xf0], R68 ;  /* 0x0000f04401007387 */ /* 0x0087e80000100800 */
[----:B---3--:R-:W-:-:S04]  /*31c0*/  IADD3 R68, P6, PT, R11, R0, RZ ;  /* 0x000000000b447210 */ /* 0x008fc80007fde0ff */
[----:B0-----:R-:W-:Y:S01]  /*31d0*/  LEA.HI.X.SX32 R8, R11, R2, 0x1, P6 ;  /* 0x000000020b087211 */ /* 0x001fe200030f0eff */
[----:B------:R-:W-:Y:S01]  /*31e0*/  IMAD.MOV.U32 R9, RZ, RZ, R68 ;  /* 0x000000ffff097224 */ /* 0x000fe200078e0044 */
[----:B------:R-:W-:Y:S01]  /*31f0*/  STL [R1+0x608], R68 ;  /* 0x0006084401007387 */ /* 0x000fe20000100800 */
[----:B------:R-:W-:-:S03]  /*3200*/  IMAD R10, R4, 0x70, RZ ;  /* 0x00000070040a7824 */ /* 0x000fc600078e02ff */
[----:B------:R-:W-:Y:S02]  /*3210*/  @!P0 LOP3.LUT R9, R9, R8, RZ, 0x3c, !PT ;  /* 0x0000000809098212 */ /* 0x000fe400078e3cff */
[----:B------:R-:W-:Y:S02]  /*3220*/  PRMT R76, RZ, 0x7610, R76 ;  /* 0x00007610ff4c7816 */ /* 0x000fe4000000004c */
[----:B------:R-:W-:Y:S01]  /*3230*/  PRMT R7, RZ, 0x7610, R7 ;  /* 0x00007610ff077816 */ /* 0x000fe20000000007 */
[----:B--2---:R0:W-:Y:S04]  /*3240*/  STL [R1+0xec], R75 ;  /* 0x0000ec4b01007387 */ /* 0x0041e80000100800 */
[----:B------:R2:W-:Y:S01]  /*3250*/  STL [R1+0x604], R8 ;  /* 0x0006040801007387 */ /* 0x0005e20000100800 */
[----:B0-----:R-:W-:-:S02]  /*3260*/  IADD3 R75, P6, PT, R10, R0, RZ ;  /* 0x000000000a4b7210 */ /* 0x001fc40007fde0ff */
[C---:B--2---:R-:W-:Y:S02]  /*3270*/  @!P0 LOP3.LUT R8, R9.reuse, R8, RZ, 0x3c, !PT ;  /* 0x0000000809088212 */ /* 0x044fe400078e3cff */
[----:B------:R-:W-:Y:S02]  /*3280*/  LEA.HI.X.SX32 R68, R10, R2, 0x1, P6 ;  /* 0x000000020a447211 */ /* 0x000fe400030f0eff */
[----:B------:R-:W-:-:S05]  /*3290*/  @!P0 LOP3.LUT R9, R9, R8, RZ, 0x3c, !PT ;  /* 0x0000000809098212 */ /* 0x000fca00078e3cff */
[----:B------:R0:W2:Y:S02]  /*32a0*/  @!P0 LDG.E.U8 R76, desc[UR18][R8.64] ;  /* 0x00000012084c8981 */ /* 0x0000a4000c1e1100 */
[----:B0-----:R-:W-:Y:S02]  /*32b0*/  @!P2 IMAD.MOV.U32 R8, RZ, RZ, R75 ;  /* 0x000000ffff08a224 */ /* 0x001fe400078e004b */
[----:B------:R-:W-:-:S05]  /*32c0*/  @!P2 IMAD.MOV.U32 R9, RZ, RZ, R68 ;  /* 0x000000ffff09a224 */ /* 0x000fca00078e0044 */
[----:B------:R0:W3:Y:S01]  /*32d0*/  @!P2 LDG.E.U8 R7, desc[UR18][R8.64] ;  /* 0x000000120807a981 */ /* 0x0000e2000c1e1100 */
[----:B------:R-:W-:-:S05]  /*32e0*/  IMAD R11, R4, 0x78, RZ ;  /* 0x00000078040b7824 */ /* 0x000fca00078e02ff */
[----:B------:R-:W-:Y:S01]  /*32f0*/  IADD3 R10, P6, PT, R11, R0, RZ ;  /* 0x000000000b0a7210 */ /* 0x000fe20007fde0ff */
[----:B0-----:R-:W-:-:S03]  /*3300*/  VIADD R8, R14, 0xffffffde ;  /* 0xffffffde0e087836 */ /* 0x001fc60000000000 */
[----:B------:R-:W-:Y:S01]  /*3310*/  LEA.HI.X.SX32 R11, R11, R2, 0x1, P6 ;  /* 0x000000020b0b7211 */ /* 0x000fe200030f0eff */
[----:B------:R-:W-:Y:S01]  /*3320*/  STL [R1+0x638], R75 ;  /* 0x0006384b01007387 */ /* 0x000fe20000100800 */
[----:B------:R-:W-:Y:S01]  /*3330*/  IMAD.MOV.U32 R9, RZ, RZ, R10 ;  /* 0x000000ffff097224 */ /* 0x000fe200078e000a */
[----:B------:R-:W-:Y:S02]  /*3340*/  ISETP.GE.U32.AND P2, PT, R8, 0x7fffff5f, PT ;  /* 0x7fffff5f0800780c */ /* 0x000fe40003f46070 */
        /* <DEDUP_REMOVED lines=11> */
[----:B--2---:R2:W-:Y:S04]  /*3400*/  STL [R1+0x270], R76 ;  /* 0x0002704c01007387 */ /* 0x0045e80000100800 */
[----:B--2---:R-:W2:Y:S04]  /*3410*/  LDL.LU R76, [R1+0x9ac] ;  /* 0x0009ac00014c7983 */ /* 0x004ea80000300800 */
[----:B------:R0:W-:Y:S04]  /*3420*/  STL [R1+0x634], R68 ;  /* 0x0006344401007387 */ /* 0x0001e80000100800 */
[----:B0-----:R-:W2:Y:S04]  /*3430*/  LDL.LU R68, [R1+0x9a8] ;  /* 0x0009a80001447983 */ /* 0x001ea80000300800 */
[----:B------:R-:W2:Y:S04]  /*3440*/  LDL.LU R75, [R1+0x9a4] ;  /* 0x0009a400014b7983 */ /* 0x000ea80000300800 */
[----:B---3--:R0:W-:Y:S04]  /*3450*/  STL [R1+0x26c], R7 ;  /* 0x00026c0701007387 */ /* 0x0081e80000100800 */
[----:B0-----:R-:W3:Y:S04]  /*3460*/  LDL.LU R7, [R1+0x9a0] ;  /* 0x0009a00001077983 */ /* 0x001ee80000300800 */
        /* <DEDUP_REMOVED lines=51> */
[----:B0-----:R-:W4:Y:S04]  /*37a0*/  LDL.LU R71, [R1+0x998] ;  /* 0x0009980001477983 */ /* 0x001f280000300800 */
        /* <DEDUP_REMOVED lines=22> */
[----:B---3--:R3:W-:Y:S01]  /*3910*/  STL [R1+0x158], R65 ;  /* 0x0001584101007387 */ /* 0x0087e20000100800 */
[----:B------:R-:W-:-:S03]  /*3920*/  IMAD R10, R4, 0x39, RZ ;  /* 0x00000039040a7824 */ /* 0x000fc600078e02ff */
[----:B---3--:R-:W-:-:S04]  /*3930*/  IADD3 R65, P6, PT, R11, R0, RZ ;  /* 0x000000000b417210 */ /* 0x008fc80007fde0ff */
[----:B0-----:R-:W-:Y:S01]  /*3940*/  LEA.HI.X.SX32 R8, R11, R2, 0x1, P6 ;  /* 0x000000020b087211 */ /* 0x001fe200030f0eff */
[----:B------:R-:W-:Y:S01]  /*3950*/  IMAD.MOV.U32 R9, RZ, RZ, R65 ;  /* 0x000000ffff097224 */ /* 0x000fe200078e0041 */
[----:B------:R0:W-:Y:S04]  /*3960*/  STL [R1+0x490], R65 ;  /* 0x0004904101007387 */ /* 0x0001e80000100800 */
[----:B------:R-:W-:Y:S01]  /*3970*/  @!P1 LOP3.LUT R9, R9, R8, RZ, 0x3c, !PT ;  /* 0x0000000809099212 */ /* 0x000fe200078e3cff */
[----:B------:R3:W-:Y:S01]  /*3980*/  STL [R1+0x48c], R8 ;  /* 0x00048c0801007387 */ /* 0x0007e20000100800 */
[----:B0-----:R-:W-:Y:S02]  /*3990*/  IADD3 R65, P6, PT, R10, R0, RZ ;  /* 0x000000000a417210 */ /* 0x001fe40007fde0ff */
[----:B------:R-:W-:-:S02]  /*39a0*/  PRMT R67, RZ, 0x7610, R67 ;  /* 0x00007610ff437816 */ /* 0x000fc40000000043 */
[C---:B---3--:R-:W-:Y:S01]  /*39b0*/  @!P1 LOP3.LUT R8, R9.reuse, R8, RZ, 0x3c, !PT ;  /* 0x0000000809089212 */ /* 0x048fe200078e3cff */
[----:B------:R-:W-:Y:S03]  /*39c0*/  STL [R1+0x4c8], R65 ;  /* 0x0004c84101007387 */ /* 0x000fe60000100800 */
[----:B------:R-:W-:Y:S02]  /*39d0*/  @!P1 LOP3.LUT R9, R9, R8, RZ, 0x3c, !PT ;  /* 0x0000000809099212 */ /* 0x000fe400078e3cff */
[----:B------:R-:W-:-:S03]  /*39e0*/  PRMT R64, RZ, 0x7610, R64 ;  /* 0x00007610ff407816 */ /* 0x000fc60000000040 */
[----:B------:R0:W3:Y:S01]  /*39f0*/  @!P1 LDG.E.U8 R67, desc[UR18][R8.64] ;  /* 0x0000001208439981 */ /* 0x0000e2000c1e1100 */
[----:B------:R-:W-:Y:S02]  /*3a00*/  IMAD R11, R4, 0x41, RZ ;  /* 0x00000041040b7824 */ /* 0x000fe400078e02ff */
[----:B0-----:R-:W-:Y:S01]  /*3a10*/  @!P4 IMAD.MOV.U32 R8, RZ, RZ, R65 ;  /* 0x000000ffff08c224 */ /* 0x001fe200078e0041 */
[----:B------:R-:W-:Y:S01]  /*3a20*/  PRMT R63, RZ, 0x7610, R63 ;  /* 0x00007610ff3f7816 */ /* 0x000fe2000000003f */
[----:B--2---:R0:W-:Y:S02]  /*3a30*/  STL [R1+0x264], R66 ;  /* 0x0002644201007387 */ /* 0x0041e40000100800 */
[----:B0-----:R-:W-:-:S05]  /*3a40*/  LEA.HI.X.SX32 R66, R10, R2, 0x1, P6 ;  /* 0x000000020a427211 */ /* 0x001fca00030f0eff */
[----:B------:R-:W-:-:S05]  /*3a50*/  @!P4 IMAD.MOV.U32 R9, RZ, RZ, R66 ;  /* 0x000000ffff09c224 */ /* 0x000fca00078e0042 */
[----:B------:R0:W2:Y:S01]  /*3a60*/  @!P4 LDG.E.U8 R64, desc[UR18][R8.64] ;  /* 0x000000120840c981 */ /* 0x0000a2000c1e1100 */
[----:B------:R-:W-:-:S04]  /*3a70*/  IADD3 R10, P6, PT, R11, R0, RZ ;  /* 0x000000000b0a7210 */ /* 0x000fc80007fde0ff */
[----:B------:R-:W-:Y:S01]  /*3a80*/  LEA.HI.X.SX32 R11, R11, R2, 0x1, P6 ;  /* 0x000000020b0b7211 */ /* 0x000fe200030f0eff */
[----:B0-----:R-:W-:Y:S02]  /*3a90*/  VIADD R8, R14, 0xffffff9e ;  /* 0xffffff9e0e087836 */ /* 0x001fe40000000000 */
[----:B------:R-:W-:-:S03]  /*3aa0*/  IMAD.MOV.U32 R9, RZ, RZ, R10 ;  /* 0x000000ffff097224 */ /* 0x000fc600078e000a */
[----:B------:R-:W-:Y:S01]  /*3ab0*/  ISETP.GE.U32.AND P4, PT, R8, 0x7fffff1f, PT ;  /* 0x7fffff1f0800780c */ /* 0x000fe20003f86070 */
[----:B------:R-:W-:-:S05]  /*3ac0*/  IMAD.MOV.U32 R8, RZ, RZ, R11 ;  /* 0x000000ffff087224 */ /* 0x000fca00078e000b */
[----:B------:R-:W-:-:S04]  /*3ad0*/  @!P0 LOP3.LUT R9, R9, R8, RZ, 0x3c, !PT ;  /* 0x0000000809098212 */ /* 0x000fc800078e3cff */
[----:B------:R-:W-:-:S04]  /*3ae0*/  @!P0 LOP3.LUT R8, R9, R8, RZ, 0x3c, !PT ;  /* 0x0000000809088212 */ /* 0x000fc800078e3cff */
[----:B------:R-:W-:-:S05]  /*3af0*/  @!P0 LOP3.LUT R9, R9, R8, RZ, 0x3c, !PT ;  /* 0x0000000809098212 */ /* 0x000fca00078e3cff */
[----:B------:R0:W4:Y:S01]  /*3b00*/  @!P0 LDG.E.U8 R63, desc[UR18][R8.64] ;  /* 0x00000012083f8981 */ /* 0x000122000c1e1100 */
[----:B------:R-:W-:-:S03]  /*3b10*/  VIADD R12, R14, 0xffffffae ;  /* 0xffffffae0e0c7836 */ /* 0x000fc60000000000 */
[----:B---3--:R3:W-:Y:S02]  /*3b20*/  STL [R1+0x164], R67 ;  /* 0x0001644301007387 */ /* 0x0087e40000100800 */
[----:B------:R-:W-:Y:S01]  /*3b30*/  ISETP.GE.U32.AND P5, PT, R12, 0x7fffff2f, PT ;  /* 0x7fffff2f0c00780c */ /* 0x000fe20003fa6070 */
[----:B------:R-:W-:Y:S01]  /*3b40*/  VIADD R12, R14, 0xffffffa6 ;  /* 0xffffffa60e0c7836 */ /* 0x000fe20000000000 */
[----:B---3--:R-:W3:Y:S04]  /*3b50*/  LDL.LU R67, [R1+0x98c] ;  /* 0x00098c0001437983 */ /* 0x008ee80000300800 */
[----:B------:R0:W-:Y:S01]  /*3b60*/  STL [R1+0x4c4], R66 ;  /* 0x0004c44201007387 */ /* 0x0001e20000100800 */
[----:B------:R-:W-:-:S03]  /*3b70*/  ISETP.GE.U32.AND P1, PT, R12, 0x7fffff27, PT ;  /* 0x7fffff270c00780c */ /* 0x000fc60003f26070 */
[----:B0-----:R-:W3:Y:S04]  /*3b80*/  LDL.LU R66, [R1+0x988] ;  /* 0x0009880001427983 */ /* 0x001ee80000300800 */
[----:B------:R-:W3:Y:S01]  /*3b90*/  LDL.LU R65, [R1+0x984] ;  /* 0x0009840001417983 */ /* 0x000ee20000300800 */
[----:B------:R-:W-:-:S03]  /*3ba0*/  PRMT R62, RZ, 0x7610, R62 ;  /* 0x00007610ff3e7816 */ /* 0x000fc6000000003e */
[----:B--2---:R0:W-:Y:S04]  /*3bb0*/  STL [R1+0x160], R64 ;  /* 0x0001604001007387 */ /* 0x0041e80000100800 */
[----:B0-----:R-:W2:Y:S04]  /*3bc0*/  LDL.LU R64, [R1+0x980] ;  /* 0x0009800001407983 */ /* 0x001ea80000300800 */
[----:B------:R0:W-:Y:S02]  /*3bd0*/  STL [R1+0x500], R10 ;  /* 0x0005000a01007387 */ /* 0x0001e40000100800 */
[----:B0-----:R-:W-:-:S05]  /*3be0*/  IMAD R10, R4, 0x49, RZ ;  /* 0x00000049040a7824 */ /* 0x001fca00078e02ff */
[----:B------:R-:W-:-:S04]  /*3bf0*/  IADD3 R12, P6, PT, R10, R0, RZ ;  /* 0x000000000a0c7210 */ /* 0x000fc80007fde0ff */
[----:B------:R-:W-:Y:S01]  /*3c00*/  LEA.HI.X.SX32 R8, R10, R2, 0x1, P6 ;  /* 0x000000020a087211 */ /* 0x000fe200030f0eff */
[----:B------:R-:W-:Y:S01]  /*3c10*/  IMAD.MOV.U32 R9, RZ, RZ, R12 ;  /* 0x000000ffff097224 */ /* 0x000fe200078e000c */
[----:B------:R0:W-:Y:S04]  /*3c20*/  STL [R1+0x4fc], R11 ;  /* 0x0004fc0b01007387 */ /* 0x0001e80000100800 */
[-C--:B------:R-:W-:Y:S01]  /*3c30*/  @!P2 LOP3.LUT R9, R9, R8.reuse, RZ, 0x3c, !PT ;  /* 0x000000080909a212 */ /* 0x080fe200078e3cff */
[----:B------:R-:W-:Y:S04]  /*3c40*/  STL [R1+0x538], R12 ;  /* 0x0005380c01007387 */ /* 0x000fe80000100800 */
[----:B------:R1:W-:Y:S01]  /*3c50*/  STL [R1+0x534], R8 ;  /* 0x0005340801007387 */ /* 0x0003e20000100800 */
[----:B0-----:R-:W-:Y:S01]  /*3c60*/  VIADD R11, R14, 0xffffff96 ;  /* 0xffffff960e0b7836 */ /* 0x001fe20000000000 */
[----:B-1----:R-:W-:-:S04]  /*3c70*/  @!P2 LOP3.LUT R8, R9, R8, RZ, 0x3c, !PT ;  /* 0x000000080908a212 */ /* 0x002fc800078e3cff */
[----:B------:R-:W-:Y:S02]  /*3c80*/  ISETP.GE.U32.AND P0, PT, R11, 0x7fffff17, PT ;  /* 0x7fffff170b00780c */ /* 0x000fe40003f06070 */
[----:B------:R-:W-:Y:S01]  /*3c90*/  @!P2 LOP3.LUT R9, R9, R8, RZ, 0x3c, !PT ;  /* 0x000000080909a212 */ /* 0x000fe200078e3cff */
[----:B------:R-:W-:Y:S01]  /*3ca0*/  IMAD R11, R4, 0x51, RZ ;  /* 0x00000051040b7824 */ /* 0x000fe200078e02ff */
[----:B----4-:R0:W-:Y:S04]  /*3cb0*/  STL [R1+0x260], R63 ;  /* 0x0002603f01007387 */ /* 0x0101e80000100800 */
[----:B------:R1:W4:Y:S01]  /*3cc0*/  @!P2 LDG.E.U8 R62, desc[UR18][R8.64] ;  /* 0x00000012083ea981 */ /* 0x000322000c1e1100 */
[----:B0-----:R-:W-:-:S04]  /*3cd0*/  IADD3 R63, P6, PT, R11, R0, RZ ;  /* 0x000000000b3f7210 */ /* 0x001fc80007fde0ff */
[----:B-1----:R-:W-:Y:S01]  /*3ce0*/  LEA.HI.X.SX32 R9, R11, R2, 0x1, P6 ;  /* 0x000000020b097211 */ /* 0x002fe200030f0eff */
[----:B------:R-:W-:-:S05]  /*3cf0*/  @!P5 IMAD.MOV.U32 R8, RZ, RZ, R63 ;  /* 0x000000ffff08d224 */ /* 0x000fca00078e003f */
[----:B------:R0:W2:Y:S01]  /*3d00*/  @!P5 LDG.E.U8 R86, desc[UR18][R8.64] ;  /* 0x000000120856d981 */ /* 0x0000a2000c1e1100 */
[----:B------:R-:W-:-:S03]  /*3d10*/  IMAD R10, R4, 0x59, RZ ;  /* 0x00000059040a7824 */ /* 0x000fc600078e02ff */
[----:B------:R-:W-:Y:S01]  /*3d20*/  STL [R1+0x570], R63 ;  /* 0x0005703f01007387 */ /* 0x000fe20000100800 */
[----:B------:R-:W-:-:S03]  /*3d30*/  IMAD R11, R4, 0x61, RZ ;  /* 0x00000061040b7824 */ /* 0x000fc600078e02ff */
[----:B----4-:R1:W-:Y:S02]  /*3d40*/  STL [R1+0x16c], R62 ;  /* 0x00016c3e01007387 */ /* 0x0103e40000100800 */
[C---:B-1----:R-:W-:Y:S02]  /*3d50*/  IADD3 R62, P6, PT, R10.reuse, R0, RZ ;  /* 0x000000000a3e7210 */ /* 0x042fe40007fde0ff */
[----:B------:R1:W-:Y:S02]  /*3d60*/  STL [R1+0x56c], R9 ;  /* 0x00056c0901007387 */ /* 0x0003e40000100800 */
[----:B------:R-:W-:Y:S02]  /*3d70*/  LEA.HI.X.SX32 R10, R10, R2, 0x1, P6 ;  /* 0x000000020a0a7211 */ /* 0x000fe400030f0eff */
[----:B------:R-:W-:Y:S01]  /*3d80*/  STL [R1+0x5a8], R62 ;  /* 0x0005a83e01007387 */ /* 0x000fe20000100800 */
[----:B0-----:R-:W-:-:S03]  /*3d90*/  @!P1 IMAD.MOV.U32 R8, RZ, RZ, R62 ;  /* 0x000000ffff089224 */ /* 0x001fc600078e003e */
[----:B------:R-:W4:Y:S01]  /*3da0*/  LDL.LU R63, [R1+0x97c] ;  /* 0x00097c00013f7983 */ /* 0x000f220000300800 */
[----:B-1----:R-:W-:-:S03]  /*3db0*/  @!P1 IMAD.MOV.U32 R9, RZ, RZ, R10 ;  /* 0x000000ffff099224 */ /* 0x002fc600078e000a */
[----:B------:R0:W-:Y:S04]  /*3dc0*/  STL [R1+0x5a4], R10 ;  /* 0x0005a40a01007387 */ /* 0x0001e80000100800 */
[----:B--2---:R1:W-:Y:S04]  /*3dd0*/  STL [R1+0x168], R86 ;  /* 0x0001685601007387 */ /* 0x0043e80000100800 */
[----:B------:R2:W3:Y:S01]  /*3de0*/  @!P1 LDG.E.U8 R84, desc[UR18][R8.64] ;  /* 0x0000001208549981 */ /* 0x0004e2000c1e1100 */
[----:B0-----:R-:W-:-:S03]  /*3df0*/  IMAD R10, R4, 0x69, RZ ;  /* 0x00000069040a7824 */ /* 0x001fc600078e02ff */
[----:B------:R-:W4:Y:S01]  /*3e00*/  LDL.LU R62, [R1+0x978] ;  /* 0x00097800013e7983 */ /* 0x000f220000300800 */
[----:B-1----:R-:W-:Y:S01]  /*3e10*/  IADD3 R86, P6, PT, R11, R0, RZ ;  /* 0x000000000b567210 */ /* 0x002fe20007fde0ff */
[----:B--2---:R-:W-:-:S03]  /*3e20*/  VIADD R8, R14, 0xfffffffe ;  /* 0xfffffffe0e087836 */ /* 0x004fc60000000000 */
[----:B------:R-:W-:Y:S02]  /*3e30*/  LEA.HI.X.SX32 R11, R11, R2, 0x1, P6 ;  /* 0x000000020b0b7211 */ /* 0x000fe400030f0eff */
[----:B------:R-:W-:Y:S01]  /*3e40*/  ISETP.GE.U32.AND P1, PT, R8, 0x7fffff7f, PT ;  /* 0x7fffff7f0800780c */ /* 0x000fe20003f26070 */
[----:B------:R-:W-:Y:S02]  /*3e50*/  @!P4 IMAD.MOV.U32 R8, RZ, RZ, R86 ;  /* 0x000000ffff08c224 */ /* 0x000fe400078e0056 */
[----:B------:R-:W-:-:S05]  /*3e60*/  @!P4 IMAD.MOV.U32 R9, RZ, RZ, R11 ;  /* 0x000000ffff09c224 */ /* 0x000fca00078e000b */
[----:B------:R0:W2:Y:S01]  /*3e70*/  @!P4 LDG.E.U8 R82, desc[UR18][R8.64] ;  /* 0x000000120852c981 */ /* 0x0000a2000c1e1100 */
[----:B------:R-:W-:-:S03]  /*3e80*/  VIADD R12, R14, 0xffffff8e ;  /* 0xffffff8e0e0c7836 */ /* 0x000fc60000000000 */
[----:B------:R-:W-:Y:S04]  /*3e90*/  STL [R1+0x5e0], R86 ;  /* 0x0005e05601007387 */ /* 0x000fe80000100800 */
[----:B------:R1:W-:Y:S01]  /*3ea0*/  STL [R1+0x5dc], R11 ;  /* 0x0005dc0b01007387 */ /* 0x0003e20000100800 */
[----:B------:R-:W-:Y:S02]  /*3eb0*/  ISETP.GE.U32.AND P2, PT, R12, 0x7fffff0f, PT ;  /* 0x7fffff0f0c00780c */ /* 0x000fe40003f46070 */
[----:B------:R-:W-:Y:S01]  /*3ec0*/  PRMT R59, RZ, 0x7610, R59 ;  /* 0x00007610ff3b7816 */ /* 0x000fe2000000003b */
[----:B-1----:R-:W-:Y:S01]  /*3ed0*/  IMAD R11, R4, 0x71, RZ ;  /* 0x00000071040b7824 */ /* 0x002fe200078e02ff */
[----:B------:R-:W-:Y:S01]  /*3ee0*/  PRMT R61, RZ, 0x7610, R61 ;  /* 0x00007610ff3d7816 */ /* 0x000fe2000000003d */
[----:B---3--:R1:W-:Y:S02]  /*3ef0*/  STL [R1+0x25c], R84 ;  /* 0x00025c5401007387 */ /* 0x0083e40000100800 */
[----:B-1----:R-:W-:-:S04]  /*3f00*/  IADD3 R84, P6, PT, R10, R0, RZ ;  /* 0x000000000a547210 */ /* 0x002fc80007fde0ff */
[----:B------:R-:W-:Y:S01]  /*3f10*/  LEA.HI.X.SX32 R86, R10, R2, 0x1, P6 ;  /* 0x000000020a567211 */ /* 0x000fe200030f0eff */
[----:B------:R-:W-:Y:S01]  /*3f20*/  STL [R1+0x610], R84 ;  /* 0x0006105401007387 */ /* 0x000fe20000100800 */
[----:B0-----:R-:W-:-:S03]  /*3f30*/  @!P0 IMAD.MOV.U32 R8, RZ, RZ, R84 ;  /* 0x000000ffff088224 */ /* 0x001fc600078e0054 */
[----:B------:R-:W-:Y:S01]  /*3f40*/  @!P0 IMAD.MOV.U32 R9, RZ, RZ, R86 ;  /* 0x000000ffff098224 */ /* 0x000fe200078e0056 */
[----:B--2---:R0:W-:Y:S04]  /*3f50*/  STL [R1+0x174], R82 ;  /* 0x0001745201007387 */ /* 0x0041e80000100800 */
[----:B------:R1:W2:Y:S01]  /*3f60*/  @!P0 LDG.E.U8 R59, desc[UR18][R8.64] ;  /* 0x00000012083b8981 */ /* 0x0002a2000c1e1100 */
[----:B0-----:R-:W-:-:S04]  /*3f70*/  IADD3 R82, P6, PT, R11, R0, RZ ;  /* 0x000000000b527210 */ /* 0x001fc80007fde0ff */
[----:B------:R-:W-:Y:S01]  /*3f80*/  LEA.HI.X.SX32 R84, R11, R2, 0x1, P6 ;  /* 0x000000020b547211 */ /* 0x000fe200030f0eff */
[----:B-1----:R-:W-:-:S04]  /*3f90*/  @!P2 IMAD.MOV.U32 R8, RZ, RZ, R82 ;  /* 0x000000ffff08a224 */ /* 0x002fc800078e0052 */
[----:B------:R-:W-:-:S05]  /*3fa0*/  @!P2 IMAD.MOV.U32 R9, RZ, RZ, R84 ;  /* 0x000000ffff09a224 */ /* 0x000fca00078e0054 */
[----:B------:R-:W3:Y:S01]  /*3fb0*/  @!P2 LDG.E.U8 R61, desc[UR18][R8.64] ;  /* 0x00000012083da981 */ /* 0x000ee2000c1e1100 */
[----:B------:R-:W-:Y:S02]  /*3fc0*/  VIADD R12, R14, 0xffffff86 ;  /* 0xffffff860e0c7836 */ /* 0x000fe40000000000 */
[----:B------:R-:W-:Y:S01]  /*3fd0*/  IMAD R10, R4, 0x79, RZ ;  /* 0x00000079040a7824 */ /* 0x000fe200078e02ff */
[----:B------:R-:W-:Y:S02]  /*3fe0*/  STL [R1+0x60c], R86 ;  /* 0x00060c5601007387 */ /* 0x000fe40000100800 */
[----:B------:R-:W-:Y:S02]  /*3ff0*/  ISETP.GE.U32.AND P5, PT, R12, 0x7fffff07, PT ;  /* 0x7fffff070c00780c */ /* 0x000fe40003fa6070 */
[----:B------:R-:W-:Y:S01]  /*4000*/  STL [R1+0x640], R82 ;  /* 0x0006405201007387 */ /* 0x000fe20000100800 */
[----:B------:R-:W-:-:S03]  /*4010*/  PRMT R58, RZ, 0x7610, R58 ;  /* 0x00007610ff3a7816 */ /* 0x000fc6000000003a */
[----:B--2---:R0:W-:Y:S04]  /*4020*/  STL [R1+0x170], R59 ;  /* 0x0001703b01007387 */ /* 0x0041e80000100800 */
[----:B------:R-:W-:Y:S01]  /*4030*/  STL [R1+0x63c], R84 ;  /* 0x00063c5401007387 */ /* 0x000fe20000100800 */
[----:B0-----:R-:W-:-:S05]  /*4040*/  IADD3 R59, P6, PT, R10, R0, RZ ;  /* 0x000000000a3b7210 */ /* 0x001fca0007fde0ff */
[----:B------:R-:W-:Y:S04]  /*4050*/  STL [R1+0x670], R59 ;  /* 0x0006703b01007387 */ /* 0x000fe80000100800 */
[----:B---3--:R0:W-:Y:S01]  /*4060*/  STL [R1+0x258], R61 ;  /* 0x0002583d01007387 */ /* 0x0081e20000100800 */
[----:B------:R-:W-:Y:S01]  /*4070*/  @!P5 IMAD.MOV.U32 R8, RZ, RZ, R59 ;  /* 0x000000ffff08d224 */ /* 0x000fe200078e003b */
[----:B0-----:R-:W-:-:S05]  /*4080*/  LEA.HI.X.SX32 R61, R10, R2, 0x1, P6 ;  /* 0x000000020a3d7211 */ /* 0x001fca00030f0eff */
[----:B------:R-:W-:-:S05]  /*4090*/  @!P5 IMAD.MOV.U32 R9, RZ, RZ, R61 ;  /* 0x000000ffff09d224 */ /* 0x000fca00078e003d */
[----:B------:R0:W2:Y:S01]  /*40a0*/  @!P5 LDG.E.U8 R58, desc[UR18][R8.64] ;  /* 0x00000012083ad981 */ /* 0x0000a2000c1e1100 */
[----:B------:R-:W-:Y:S01]  /*40b0*/  VIADD R12, R14, 0xfffffffd ;  /* 0xfffffffd0e0c7836 */ /* 0x000fe20000000000 */
[----:B------:R-:W-:Y:S01]  /*40c0*/  IADD3 R84, P6, PT, R0, R4, RZ ;  /* 0x0000000400547210 */ /* 0x000fe20007fde0ff */
[----:B------:R-:W-:Y:S02]  /*40d0*/  IMAD.SHL.U32 R86, R4, 0x2, RZ ;  /* 0x0000000204567824 */ /* 0x000fe400078e00ff */
[----:B------:R-:W-:Y:S01]  /*40e0*/  VIADD R10, R14, 0xffffffe5 ;  /* 0xffffffe50e0a7836 */ /* 0x000fe20000000000 */
[----:B------:R-:W-:Y:S01]  /*40f0*/  ISETP.GE.U32.AND P4, PT, R12, 0x7fffff7e, PT ;  /* 0x7fffff7e0c00780c */ /* 0x000fe20003f86070 */
[----:B------:R-:W-:Y:S01]  /*4100*/  VIADD R12, R14, 0xfffffff5 ;  /* 0xfffffff50e0c7836 */ /* 0x000fe20000000000 */
[----:B------:R1:W-:Y:S01]  /*4110*/  STL [R1+0x66c], R61 ;  /* 0x00066c3d01007387 */ /* 0x0003e20000100800 */
[----:B------:R-:W-:Y:S02]  /*4120*/  LEA.HI.X.SX32 R82, R4, R2, 0x1, P6 ;  /* 0x0000000204527211 */ /* 0x000fe400030f0eff */
[----:B------:R-:W-:Y:S01]  /*4130*/  ISETP.GE.U32.AND P5, PT, R10, 0x7fffff66, PT ;  /* 0x7fffff660a00780c */ /* 0x000fe20003fa6070 */
[----:B------:R-:W-:Y:S01]  /*4140*/  IMAD R10, R4, 0xa, RZ ;  /* 0x0000000a040a7824 */ /* 0x000fe200078e02ff */
[----:B------:R-:W-:Y:S01]  /*4150*/  ISETP.GE.U32.AND P0, PT, R12, 0x7fffff76, PT ;  /* 0x7fffff760c00780c */ /* 0x000fe20003f06070 */
[----:B------:R-:W-:Y:S01]  /*4160*/  STL [R1+0x7fc], R84 ;  /* 0x0007fc5401007387 */ /* 0x000fe20000100800 */
[----:B------:R-:W-:-:S02]  /*4170*/  PRMT R12, RZ, 0x7610, R12 ;  /* 0x00007610ff0c7816 */ /* 0x000fc4000000000c */
[C---:B-1----:R-:W-:Y:S01]  /*4180*/  IADD3 R61, P6, PT, R86.reuse, R0, RZ ;  /* 0x00000000563d7210 */ /* 0x042fe20007fde0ff */
[----:B0-----:R-:W-:Y:S01]  /*4190*/  @!P1 IMAD.MOV.U32 R8, RZ, RZ, R84 ;  /* 0x000000ffff089224 */ /* 0x001fe200078e0054 */
[----:B------:R-:W-:Y:S01]  /*41a0*/  STL [R1+0x7f8], R82 ;  /* 0x0007f85201007387 */ /* 0x000fe20000100800 */
[----:B------:R-:W-:Y:S01]  /*41b0*/  @!P1 IMAD.MOV.U32 R9, RZ, RZ, R82 ;  /* 0x000000ffff099224 */ /* 0x000fe200078e0052 */
[----:B------:R-:W-:Y:S02]  /*41c0*/  LEA.HI.X.SX32 R86, R86, R2, 0x1, P6 ;  /* 0x0000000256567211 */ /* 0x000fe400030f0eff */
[----:B------:R-:W-:Y:S01]  /*41d0*/  STL [R1], R61 ;  /* 0x0000003d01007387 */ /* 0x000fe20000100800 */
[----:B------:R-:W-:-:S03]  /*41e0*/  PRMT R60, RZ, 0x7610, R60 ;  /* 0x00007610ff3c7816 */ /* 0x000fc6000000003c */
[----:B------:R0:W3:Y:S01]  /*41f0*/  @!P1 LDG.E.U8 R12, desc[UR18][R8.64] ;  /* 0x00000012080c9981 */ /* 0x0000e2000c1e1100 */
[----:B------:R-:W-:Y:S01]  /*4200*/  PRMT R57, RZ, 0x7610, R57 ;  /* 0x00007610ff397816 */ /* 0x000fe20000000039 */
[----:B0-----:R-:W-:Y:S02]  /*4210*/  @!P4 IMAD.MOV.U32 R8, RZ, RZ, R61 ;  /* 0x000000ffff08c224 */ /* 0x001fe400078e003d */
[----:B------:R-:W-:-:S05]  /*4220*/  @!P4 IMAD.MOV.U32 R9, RZ, RZ, R86 ;  /* 0x000000ffff09c224 */ /* 0x000fca00078e0056 */
[----:B------:R0:W4:Y:S04]  /*4230*/  @!P4 LDG.E.U8 R60, desc[UR18][R8.64] ;  /* 0x00000012083cc981 */ /* 0x000128000c1e1100 */
[----:B--2---:R1:W-:Y:S02]  /*4240*/  STL [R1+0x250], R58 ;  /* 0x0002503a01007387 */ /* 0x0043e40000100800 */
[----:B-1----:R-:W-:-:S04]  /*4250*/  IADD3 R58, P6, PT, R10, R0, RZ ;  /* 0x000000000a3a7210 */ /* 0x002fc80007fde0ff */
[----:B------:R-:W-:Y:S01]  /*4260*/  LEA.HI.X.SX32 R59, R10, R2, 0x1, P6 ;  /* 0x000000020a3b7211 */ /* 0x000fe200030f0eff */
[----:B0-----:R-:W-:-:S04]  /*4270*/  @!P0 IMAD.MOV.U32 R8, RZ, RZ, R58 ;  /* 0x000000ffff088224 */ /* 0x001fc800078e003a */
[----:B------:R-:W-:-:S05]  /*4280*/  @!P0 IMAD.MOV.U32 R9, RZ, RZ, R59 ;  /* 0x000000ffff098224 */ /* 0x000fca00078e003b */
[----:B------:R0:W2:Y:S01]  /*4290*/  @!P0 LDG.E.U8 R57, desc[UR18][R8.64] ;  /* 0x0000001208398981 */ /* 0x0000a2000c1e1100 */
[----:B------:R-:W-:-:S05]  /*42a0*/  VIADD R11, R14, 0xffffffed ;  /* 0xffffffed0e0b7836 */ /* 0x000fca0000000000 */
[----:B------:R-:W-:Y:S01]  /*42b0*/  ISETP.GE.U32.AND P2, PT, R11, 0x7fffff6e, PT ;  /* 0x7fffff6e0b00780c */ /* 0x000fe20003f46070 */
[----:B------:R-:W-:-:S05]  /*42c0*/  VIADD R11, R14, 0xffffffdd ;  /* 0xffffffdd0e0b7836 */ /* 0x000fca0000000000 */
[----:B------:R-:W-:Y:S01]  /*42d0*/  ISETP.GE.U32.AND P1, PT, R11, 0x7fffff5e, PT ;  /* 0x7fffff5e0b00780c */ /* 0x000fe20003f26070 */
[----:B------:R-:W-:Y:S02]  /*42e0*/  IMAD R11, R4, 0x12, RZ ;  /* 0x00000012040b7824 */ /* 0x000fe400078e02ff */
[----:B0-----:R-:W-:-:S03]  /*42f0*/  VIADD R8, R14, 0xffffffcd ;  /* 0xffffffcd0e087836 */ /* 0x001fc60000000000 */
[C---:B------:R-:W-:Y:S01]  /*4300*/  IADD3 R10, P6, PT, R11.reuse, R0, RZ ;  /* 0x000000000b0a7210 */ /* 0x040fe20007fde0ff */
[----:B---3--:R0:W-:Y:S03]  /*4310*/  STL [R1+0x17c], R12 ;  /* 0x00017c0c01007387 */ /* 0x0081e60000100800 */
[----:B------:R-:W-:Y:S01]  /*4320*/  LEA.HI.X.SX32 R11, R11, R2, 0x1, P6 ;  /* 0x000000020b0b7211 */ /* 0x000fe200030f0eff */
[----:B------:R-:W-:Y:S01]  /*4330*/  STL [R1+0x98], R58 ;  /* 0x0000983a01007387 */ /* 0x000fe20000100800 */
[----:B------:R-:W-:Y:S01]  /*4340*/  ISETP.GE.U32.AND P0, PT, R8, 0x7fffff4e, PT ;  /* 0x7fffff4e0800780c */ /* 0x000fe20003f06070 */
[----:B------:R-:W-:Y:S02]  /*4350*/  IMAD.MOV.U32 R9, RZ, RZ, R10 ;  /* 0x000000ffff097224 */ /* 0x000fe400078e000a */
[----:B------:R-:W3:Y:S01]  /*4360*/  LDL.LU R61, [R1+0x974] ;  /* 0x00097400013d7983 */ /* 0x000ee20000300800 */
[----:B------:R-:W-:-:S03]  /*4370*/  IMAD.MOV.U32 R8, RZ, RZ, R11 ;  /* 0x000000ffff087224 */ /* 0x000fc600078e000b */
[----:B------:R-:W-:Y:S04]  /*4380*/  STL [R1+0x800], R86 ;  /* 0x0008005601007387 */ /* 0x000fe80000100800 */
[----:B----4-:R1:W-:Y:S01]  /*4390*/  STL [R1+0x178], R60 ;  /* 0x0001783c01007387 */ /* 0x0103e20000100800 */
[-C--:B------:R-:W-:Y:S01]  /*43a0*/  @!P2 LOP3.LUT R9, R9, R8.reuse, RZ, 0x3c, !PT ;  /* 0x000000080909a212 */ /* 0x080fe200078e3cff */
[----:B0-----:R-:W-:Y:S02]  /*43b0*/  VIADD R12, R14, 0xffffffd5 ;  /* 0xffffffd50e0c7836 */ /* 0x001fe40000000000 */
[----:B-1----:R-:W4:Y:S04]  /*43c0*/  LDL.LU R60, [R1+0x970] ;  /* 0x00097000013c7983 */ /* 0x002f280000300800 */
[----:B------:R0:W-:Y:S01]  /*43d0*/  STL [R1+0x94], R59 ;  /* 0x0000943b01007387 */ /* 0x0001e20000100800 */
[----:B------:R-:W-:-:S03]  /*43e0*/  @!P2 LOP3.LUT R8, R9, R8, RZ, 0x3c, !PT ;  /* 0x000000080908a212 */ /* 0x000fc600078e3cff */
[----:B0-----:R-:W3:Y:S04]  /*43f0*/  LDL.LU R59, [R1+0x96c] ;  /* 0x00096c00013b7983 */ /* 0x001ee80000300800 */
[----:B------:R-:W3:Y:S01]  /*4400*/  LDL.LU R58, [R1+0x968] ;  /* 0x00096800013a7983 */ /* 0x000ee20000300800 */
[----:B------:R-:W-:Y:S02]  /*4410*/  PRMT R54, RZ, 0x7610, R54 ;  /* 0x00007610ff367816 */ /* 0x000fe40000000036 */
[----:B------:R-:W-:Y:S02]  /*4420*/  ISETP.GE.U32.AND P4, PT, R12, 0x7fffff56, PT ;  /* 0x7fffff560c00780c */ /* 0x000fe40003f86070 */
[----:B------:R-:W-:-:S05]  /*4430*/  @!P2 LOP3.LUT R9, R9, R8, RZ, 0x3c, !PT ;  /* 0x000000080909a212 */ /* 0x000fca00078e3cff */
[----:B------:R0:W3:Y:S01]  /*4440*/  @!P2 LDG.E.U8 R54, desc[UR18][R8.64] ;  /* 0x000000120836a981 */ /* 0x0000e2000c1e1100 */
[----:B------:R-:W-:-:S03]  /*4450*/  PRMT R55, RZ, 0x7610, R55 ;  /* 0x00007610ff377816 */ /* 0x000fc60000000037 */
[----:B--2---:R1:W-:Y:S04]  /*4460*/  STL [R1+0x254], R57 ;  /* 0x0002543901007387 */ /* 0x0043e80000100800 */
[----:B-1----:R-:W2:Y:S04]  /*4470*/  LDL.LU R57, [R1+0x964] ;  /* 0x0009640001397983 */ /* 0x002ea80000300800 */
[----:B------:R1:W-:Y:S02]  /*4480*/  STL [R1+0x128], R10 ;  /* 0x0001280a01007387 */ /* 0x0003e40000100800 */
[----:B-1----:R-:W-:-:S05]  /*4490*/  IMAD R10, R4, 0x1a, RZ ;  /* 0x0000001a040a7824 */ /* 0x002fca00078e02ff */
[----:B------:R-:W-:-:S04]  /*44a0*/  IADD3 R12, P6, PT, R10, R0, RZ ;  /* 0x000000000a0c7210 */ /* 0x000fc80007fde0ff */
[----:B0-----:R-:W-:Y:S01]  /*44b0*/  LEA.HI.X.SX32 R8, R10, R2, 0x1, P6 ;  /* 0x000000020a087211 */ /* 0x001fe200030f0eff */
        /* <DEDUP_REMOVED lines=13> */
[----:B-1----:R-:W-:-:S04]  /*4590*/  IADD3 R54, P6, PT, R11, R0, RZ ;  /* 0x000000000b367210 */ /* 0x002fc80007fde0ff */
[----:B0-----:R-:W-:Y:S01]  /*45a0*/  LEA.HI.X.SX32 R8, R11, R2, 0x1, P6 ;  /* 0x000000020b087211 */ /* 0x001fe200030f0eff */
[----:B------:R-:W-:Y:S01]  /*45b0*/  IMAD.MOV.U32 R9, RZ, RZ, R54 ;  /* 0x000000ffff097224 */ /* 0x000fe200078e0036 */
[----:B------:R0:W-:Y:S04]  /*45c0*/  STL [R1+0x420], R54 ;  /* 0x0004203601007387 */ /* 0x0001e80000100800 */
[----:B------:R-:W-:Y:S01]  /*45d0*/  @!P1 LOP3.LUT R9, R9, R8, RZ, 0x3c, !PT ;  /* 0x0000000809099212 */ /* 0x000fe200078e3cff */
[----:B------:R1:W-:Y:S01]  /*45e0*/  STL [R1+0x41c], R8 ;  /* 0x00041c0801007387 */ /* 0x0003e20000100800 */
[----:B0-----:R-:W-:Y:S02]  /*45f0*/  IADD3 R54, P6, PT, R10, R0, RZ ;  /* 0x000000000a367210 */ /* 0x001fe40007fde0ff */
[----:B------:R-:W-:-:S02]  /*4600*/  PRMT R56, RZ, 0x7610, R56 ;  /* 0x00007610ff387816 */ /* 0x000fc40000000038 */
[C---:B-1----:R-:W-:Y:S01]  /*4610*/  @!P1 LOP3.LUT R8, R9.reuse, R8, RZ, 0x3c, !PT ;  /* 0x0000000809089212 */ /* 0x042fe200078e3cff */
[----:B------:R-:W-:Y:S03]  /*4620*/  STL [R1+0x458], R54 ;  /* 0x0004583601007387 */ /* 0x000fe60000100800 */
[----:B------:R-:W-:Y:S02]  /*4630*/  @!P1 LOP3.LUT R9, R9, R8, RZ, 0x3c, !PT ;  /* 0x0000000809099212 */ /* 0x000fe400078e3cff */
[----:B------:R-:W-:-:S03]  /*4640*/  PRMT R53, RZ, 0x7610, R53 ;  /* 0x00007610ff357816 */ /* 0x000fc60000000035 */
[----:B------:R0:W3:Y:S02]  /*4650*/  @!P1 LDG.E.U8 R56, desc[UR18][R8.64] ;  /* 0x0000001208389981 */ /* 0x0000e4000c1e1100 */
        /* <DEDUP_REMOVED lines=15> */
[----:B---3--:R0:W-:Y:S01]  /*4750*/  STL [R1+0x24c], R56 ;  /* 0x00024c3801007387 */ /* 0x0081e20000100800 */
[----:B------:R-:W-:Y:S01]  /*4760*/  VIADD R12, R14, 0xffffffb5 ;  /* 0xffffffb50e0c7836 */ /* 0x000fe20000000000 */
[----:B------:R-:W-:Y:S02]  /*4770*/  @!P0 LOP3.LUT R8, R9, R8, RZ, 0x3c, !PT ;  /* 0x0000000809088212 */ /* 0x000fe400078e3cff */
[----:B0-----:R-:W3:Y:S04]  /*4780*/  LDL.LU R56, [R1+0x960] ;  /* 0x0009600001387983 */ /* 0x001ee80000300800 */
        /* <DEDUP_REMOVED lines=54> */
[----:B---3--:R0:W-:Y:S01]  /*4af0*/  STL [R1+0x194], R52 ;  /* 0x0001943401007387 */ /* 0x0081e20000100800 */
[----:B------:R-:W-:Y:S01]  /*4b00*/  ISETP.GE.U32.AND P2, PT, R12, 0x7fffff1e, PT ;  /* 0x7fffff1e0c00780c */ /* 0x000fe20003f46070 */
[----:B------:R-:W-:Y:S01]  /*4b10*/  VIADD R12, R14, 0xffffff95 ;  /* 0xffffff950e0c7836 */ /* 0x000fe20000000000 */
[----:B------:R-:W-:Y:S01]  /*4b20*/  @!P4 LOP3.LUT R8, R9, R8, RZ, 0x3c, !PT ;  /* 0x000000080908c212 */ /* 0x000fe200078e3cff */
        /* <DEDUP_REMOVED lines=263> */
[----:B------:R-:W-:Y:S01]  /*5ba0*/  IMAD R10, R4, 0x6b, RZ ;  /* 0x0000006b040a7824 */ /* 0x000fe200078e02ff */
[----:B------:R-:W-:Y:S02]  /*5bb0*/  PRMT R29, RZ, 0x7610, R29 ;  /* 0x00007610ff1d7816 */ /* 0x000fe4000000001d */
[----:B-1----:R-:W-:-:S04]  /*5bc0*/  IADD3 R32, P6, PT, R11, R0, RZ ;  /* 0x000000000b207210 */ /* 0x002fc80007fde0ff */
[----:B0-----:R-:W-:Y:S01]  /*5bd0*/  LEA.HI.X.SX32 R9, R11, R2, 0x1, P6 ;  /* 0x000000020b097211 */ /* 0x001fe200030f0eff */
[----:B------:R-:W-:Y:S01]  /*5be0*/  STL [R1+0x5f0], R32 ;  /* 0x0005f02001007387 */ /* 0x000fe20000100800 */
[----:B------:R-:W-:Y:S01]  /*5bf0*/  @!P5 IMAD.MOV.U32 R8, RZ, RZ, R32 ;  /* 0x000000ffff08d224 */ /* 0x000fe200078e0020 */
[----:B------:R-:W-:-:S04]  /*5c00*/  PRMT R30, RZ, 0x7610, R30 ;  /* 0x00007610ff1e7816 */ /* 0x000fc8000000001e */
[----:B------:R0:W3:Y:S04]  /*5c10*/  @!P5 LDG.E.U8 R29, desc[UR18][R8.64] ;  /* 0x00000012081dd981 */ /* 0x0000e8000c1e1100 */
[----:B--2---:R1:W-:Y:S02]  /*5c20*/  STL [R1+0x228], R31 ;  /* 0x0002281f01007387 */ /* 0x0043e40000100800 */
[----:B-1----:R-:W-:-:S04]  /*5c30*/  IADD3 R31, P6, PT, R10, R0, RZ ;  /* 0x000000000a1f7210 */ /* 0x002fc80007fde0ff */
[----:B------:R-:W-:Y:S01]  /*5c40*/  LEA.HI.X.SX32 R10, R10, R2, 0x1, P6 ;  /* 0x000000020a0a7211 */ /* 0x000fe200030f0eff */
[----:B------:R1:W-:Y:S01]  /*5c50*/  STL [R1+0x5ec], R9 ;  /* 0x0005ec0901007387 */ /* 0x0003e20000100800 */
[----:B0-----:R-:W-:-:S03]  /*5c60*/  @!P1 IMAD.MOV.U32 R8, RZ, RZ, R31 ;  /* 0x000000ffff089224 */ /* 0x001fc600078e001f */
[----:B-1----:R-:W-:-:S05]  /*5c70*/  @!P1 IMAD.MOV.U32 R9, RZ, RZ, R10 ;  /* 0x000000ffff099224 */ /* 0x002fca00078e000a */
[----:B------:R0:W2:Y:S01]  /*5c80*/  @!P1 LDG.E.U8 R30, desc[UR18][R8.64] ;  /* 0x00000012081e9981 */ /* 0x0000a2000c1e1100 */
[----:B------:R-:W-:-:S03]  /*5c90*/  IMAD R11, R4, 0x73, RZ ;  /* 0x00000073040b7824 */ /* 0x000fc600078e02ff */
[----:B------:R1:W-:Y:S04]  /*5ca0*/  STL [R1+0x620], R31 ;  /* 0x0006201f01007387 */ /* 0x0003e80000100800 */
[----:B------:R-:W4:Y:S04]  /*5cb0*/  LDL.LU R32, [R1+0x900] ;  /* 0x0009000001207983 */ /* 0x000f280000300800 */
[----:B------:R-:W-:Y:S04]  /*5cc0*/  STL [R1+0x61c], R10 ;  /* 0x00061c0a01007387 */ /* 0x000fe80000100800 */
[----:B---3--:R3:W-:Y:S01]  /*5cd0*/  STL [R1+0x220], R29 ;  /* 0x0002201d01007387 */ /* 0x0087e20000100800 */
[----:B0-----:R-:W-:-:S03]  /*5ce0*/  VIADD R8, R14, 0xffffffeb ;  /* 0xffffffeb0e087836 */ /* 0x001fc60000000000 */
[----:B-1----:R-:W4:Y:S01]  /*5cf0*/  LDL.LU R31, [R1+0x8fc] ;  /* 0x0008fc00011f7983 */ /* 0x002f220000300800 */
[----:B---3--:R-:W-:-:S05]  /*5d00*/  IADD3 R29, P6, PT, R11, R0, RZ ;  /* 0x000000000b1d7210 */ /* 0x008fca0007fde0ff */
[----:B------:R-:W-:Y:S01]  /*5d10*/  STL [R1+0x650], R29 ;  /* 0x0006501d01007387 */ /* 0x000fe20000100800 */
[----:B------:R-:W-:Y:S02]  /*5d20*/  PRMT R28, RZ, 0x7610, R28 ;  /* 0x00007610ff1c7816 */ /* 0x000fe4000000001c */
[----:B------:R-:W-:Y:S01]  /*5d30*/  ISETP.GE.U32.AND P1, PT, R8, 0x7fffff6c, PT ;  /* 0x7fffff6c0800780c */ /* 0x000fe20003f26070 */
[----:B------:R-:W-:Y:S01]  /*5d40*/  @!P4 IMAD.MOV.U32 R8, RZ, RZ, R29 ;  /* 0x000000ffff08c224 */ /* 0x000fe200078e001d */
[----:B--2---:R0:W-:Y:S02]  /*5d50*/  STL [R1+0x218], R30 ;  /* 0x0002181e01007387 */ /* 0x0041e40000100800 */
[----:B0-----:R-:W-:-:S05]  /*5d60*/  LEA.HI.X.SX32 R30, R11, R2, 0x1, P6 ;  /* 0x000000020b1e7211 */ /* 0x001fca00030f0eff */
[----:B------:R-:W-:-:S05]  /*5d70*/  @!P4 IMAD.MOV.U32 R9, RZ, RZ, R30 ;  /* 0x000000ffff09c224 */ /* 0x000fca00078e001e */
[----:B------:R0:W2:Y:S01]  /*5d80*/  @!P4 LDG.E.U8 R28, desc[UR18][R8.64] ;  /* 0x00000012081cc981 */ /* 0x0000a2000c1e1100 */
[----:B------:R-:W-:Y:S02]  /*5d90*/  IMAD R10, R4, 0x7b, RZ ;  /* 0x0000007b040a7824 */ /* 0x000fe400078e02ff */
[----:B------:R-:W-:Y:S01]  /*5da0*/  VIADD R12, R14, 0xfffffffb ;  /* 0xfffffffb0e0c7836 */ /* 0x000fe20000000000 */
[----:B------:R1:W-:Y:S02]  /*5db0*/  STL [R1+0x64c], R30 ;  /* 0x00064c1e01007387 */ /* 0x0003e40000100800 */
[----:B0-----:R-:W-:Y:S01]  /*5dc0*/  IADD3 R9, P6, PT, R10, R0, RZ ;  /* 0x000000000a097210 */ /* 0x001fe20007fde0ff */
[----:B------:R-:W-:Y:S01]  /*5dd0*/  IMAD.SHL.U32 R8, R4, 0x4, RZ ;  /* 0x0000000404087824 */ /* 0x000fe200078e00ff */
[----:B------:R-:W-:Y:S01]  /*5de0*/  ISETP.GE.U32.AND P2, PT, R12, 0x7fffff7c, PT ;  /* 0x7fffff7c0c00780c */ /* 0x000fe20003f46070 */
[----:B------:R-:W-:Y:S01]  /*5df0*/  VIADD R12, R14, 0xfffffff3 ;  /* 0xfffffff30e0c7836 */ /* 0x000fe20000000000 */
[----:B-1----:R-:W-:Y:S01]  /*5e00*/  LEA.HI.X.SX32 R30, R10, R2, 0x1, P6 ;  /* 0x000000020a1e7211 */ /* 0x002fe200030f0eff */
[----:B------:R-:W-:Y:S03]  /*5e10*/  STL [R1+0x680], R9 ;  /* 0x0006800901007387 */ /* 0x000fe60000100800 */
[----:B------:R-:W-:-:S02]  /*5e20*/  ISETP.GE.U32.AND P5, PT, R12, 0x7fffff74, PT ;  /* 0x7fffff740c00780c */ /* 0x000fc40003fa6070 */
[----:B------:R-:W-:Y:S02]  /*5e30*/  PRMT R12, RZ, 0x7610, R12 ;  /* 0x00007610ff0c7816 */ /* 0x000fe4000000000c */
[----:B------:R-:W-:Y:S01]  /*5e40*/  PRMT R27, RZ, 0x7610, R27 ;  /* 0x00007610ff1b7816 */ /* 0x000fe2000000001b */
[----:B--2---:R0:W-:Y:S02]  /*5e50*/  STL [R1+0x1f4], R28 ;  /* 0x0001f41c01007387 */ /* 0x0041e40000100800 */
[----:B0-----:R-:W-:-:S04]  /*5e60*/  IADD3 R28, P6, PT, R8, R0, RZ ;  /* 0x00000000081c7210 */ /* 0x001fc80007fde0ff */
[----:B------:R-:W-:Y:S01]  /*5e70*/  LEA.HI.X.SX32 R29, R8, R2, 0x1, P6 ;  /* 0x00000002081d7211 */ /* 0x000fe200030f0eff */
[----:B------:R-:W-:Y:S02]  /*5e80*/  @!P0 IMAD.MOV.U32 R8, RZ, RZ, R9 ;  /* 0x000000ffff088224 */ /* 0x000fe400078e0009 */
[----:B------:R-:W-:-:S05]  /*5e90*/  @!P0 IMAD.MOV.U32 R9, RZ, RZ, R30 ;  /* 0x000000ffff098224 */ /* 0x000fca00078e001e */
[----:B------:R0:W2:Y:S02]  /*5ea0*/  @!P0 LDG.E.U8 R12, desc[UR18][R8.64] ;  /* 0x00000012080c8981 */ /* 0x0000a4000c1e1100 */
[----:B0-----:R-:W-:Y:S02]  /*5eb0*/  @!P2 IMAD.MOV.U32 R8, RZ, RZ, R28 ;  /* 0x000000ffff08a224 */ /* 0x001fe400078e001c */
[----:B------:R-:W-:-:S05]  /*5ec0*/  @!P2 IMAD.MOV.U32 R9, RZ, RZ, R29 ;  /* 0x000000ffff09a224 */ /* 0x000fca00078e001d */
[----:B------:R0:W3:Y:S01]  /*5ed0*/  @!P2 LDG.E.U8 R27, desc[UR18][R8.64] ;  /* 0x00000012081ba981 */ /* 0x0000e2000c1e1100 */
[----:B------:R-:W-:-:S03]  /*5ee0*/  VIADD R11, R14, 0xffffffe3 ;  /* 0xffffffe30e0b7836 */ /* 0x000fc60000000000 */
[----:B------:R1:W-:Y:S02]  /*5ef0*/  STL [R1+0x67c], R30 ;  /* 0x00067c1e01007387 */ /* 0x0003e40000100800 */
[----:B------:R-:W-:Y:S01]  /*5f00*/  ISETP.GE.U32.AND P4, PT, R11, 0x7fffff64, PT ;  /* 0x7fffff640b00780c */ /* 0x000fe20003f86070 */
[----:B------:R-:W-:Y:S01]  /*5f10*/  IMAD R11, R4, 0xc, RZ ;  /* 0x0000000c040b7824 */ /* 0x000fe200078e02ff */
[----:B------:R-:W-:Y:S04]  /*5f20*/  STL [R1+0x24], R28 ;  /* 0x0000241c01007387 */ /* 0x000fe80000100800 */
[----:B-1----:R-:W4:Y:S04]  /*5f30*/  LDL.LU R30, [R1+0x8f8] ;  /* 0x0008f800011e7983 */ /* 0x002f280000300800 */
[----:B------:R1:W-:Y:S01]  /*5f40*/  STL [R1+0x1c], R29 ;  /* 0x00001c1d01007387 */ /* 0x0003e20000100800 */
[----:B0-----:R-:W-:-:S05]  /*5f50*/  VIADD R8, R14, 0xffffffd3 ;  /* 0xffffffd30e087836 */ /* 0x001fca0000000000 */
[----:B------:R-:W-:Y:S01]  /*5f60*/  ISETP.GE.U32.AND P2, PT, R8, 0x7fffff54, PT ;  /* 0x7fffff540800780c */ /* 0x000fe20003f46070 */
[----:B------:R-:W-:Y:S01]  /*5f70*/  VIADD R10, R14, 0xffffffdb ;  /* 0xffffffdb0e0a7836 */ /* 0x000fe20000000000 */
[----:B------:R-:W-:-:S04]  /*5f80*/  PRMT R24, RZ, 0x7610, R24 ;  /* 0x00007610ff187816 */ /* 0x000fc80000000018 */
[----:B------:R-:W-:Y:S01]  /*5f90*/  ISETP.GE.U32.AND P0, PT, R10, 0x7fffff5c, PT ;  /* 0x7fffff5c0a00780c */ /* 0x000fe20003f06070 */
[----:B------:R-:W-:Y:S01]  /*5fa0*/  IMAD R10, R4, 0x14, RZ ;  /* 0x00000014040a7824 */ /* 0x000fe200078e02ff */
[----:B------:R-:W-:Y:S01]  /*5fb0*/  PRMT R25, RZ, 0x7610, R25 ;  /* 0x00007610ff197816 */ /* 0x000fe20000000019 */
[----:B--2---:R0:W-:Y:S04]  /*5fc0*/  STL [R1+0x1dc], R12 ;  /* 0x0001dc0c01007387 */ /* 0x0041e80000100800 */
[----:B-1----:R-:W2:Y:S04]  /*5fd0*/  LDL.LU R29, [R1+0x8f4] ;  /* 0x0008f400011d7983 */ /* 0x002ea80000300800 */
[----:B------:R-:W2:Y:S01]  /*5fe0*/  LDL.LU R28, [R1+0x8f0] ;  /* 0x0008f000011c7983 */ /* 0x000ea20000300800 */
[----:B0-----:R-:W-:-:S04]  /*5ff0*/  IADD3 R12, P6, PT, R11, R0, RZ ;  /* 0x000000000b0c7210 */ /* 0x001fc80007fde0ff */
[----:B------:R-:W-:Y:S01]  /*6000*/  LEA.HI.X.SX32 R11, R11, R2, 0x1, P6 ;  /* 0x000000020b0b7211 */ /* 0x000fe200030f0eff */
[----:B------:R-:W-:-:S04]  /*6010*/  IMAD.MOV.U32 R9, RZ, RZ, R12 ;  /* 0x000000ffff097224 */ /* 0x000fc800078e000c */
[----:B------:R-:W-:-:S05]  /*6020*/  IMAD.MOV.U32 R8, RZ, RZ, R11 ;  /* 0x000000ffff087224 */ /* 0x000fca00078e000b */
[-C--:B------:R-:W-:Y:S01]  /*6030*/  @!P5 LOP3.LUT R9, R9, R8.reuse, RZ, 0x3c, !PT ;  /* 0x000000080909d212 */ /* 0x080fe200078e3cff */
[----:B---3--:R0:W-:Y:S03]  /*6040*/  STL [R1+0x1e4], R27 ;  /* 0x0001e41b01007387 */ /* 0x0081e60000100800 */
[----:B------:R-:W-:-:S04]  /*6050*/  @!P5 LOP3.LUT R8, R9, R8, RZ, 0x3c, !PT ;  /* 0x000000080908d212 */ /* 0x000fc800078e3cff */
[----:B------:R-:W-:Y:S01]  /*6060*/  @!P5 LOP3.LUT R9, R9, R8, RZ, 0x3c, !PT ;  /* 0x000000080909d212 */ /* 0x000fe200078e3cff */
[----:B0-----:R-:W3:Y:S04]  /*6070*/  LDL.LU R27, [R1+0x8ec] ;  /* 0x0008ec00011b7983 */ /* 0x001ee80000300800 */
[----:B------:R0:W-:Y:S04]  /*6080*/  STL [R1+0xb8], R12 ;  /* 0x0000b80c01007387 */ /* 0x0001e80000100800 */
[----:B------:R1:W2:Y:S01]  /*6090*/  @!P5 LDG.E.U8 R24, desc[UR18][R8.64] ;  /* 0x000000120818d981 */ /* 0x0002a2000c1e1100 */
[----:B0-----:R-:W-:-:S04]  /*60a0*/  IADD3 R12, P6, PT, R10, R0, RZ ;  /* 0x000000000a0c7210 */ /* 0x001fc80007fde0ff */
[----:B-1----:R-:W-:Y:S01]  /*60b0*/  LEA.HI.X.SX32 R8, R10, R2, 0x1, P6 ;  /* 0x000000020a087211 */ /* 0x002fe200030f0eff */
        /* <DEDUP_REMOVED lines=13> */
[----:B------:R-:W-:Y:S02]  /*6190*/  PRMT R74, RZ, 0x7610, R74 ;  /* 0x00007610ff4a7816 */ /* 0x000fe4000000004a */
[----:B------:R-:W-:Y:S01]  /*61a0*/  PRMT R84, RZ, 0x7610, R84 ;  /* 0x00007610ff547816 */ /* 0x000fe20000000054 */
[----:B--2---:R1:W-:Y:S02]  /*61b0*/  STL [R1+0xe4], R24 ;  /* 0x0000e41801007387 */ /* 0x0043e40000100800 */
[----:B-1----:R-:W-:-:S04]  /*61c0*/  IADD3 R24, P6, PT, R11, R0, RZ ;  /* 0x000000000b187210 */ /* 0x002fc80007fde0ff */
[----:B0-----:R-:W-:Y:S01]  /*61d0*/  LEA.HI.X.SX32 R8, R11, R2, 0x1, P6 ;  /* 0x000000020b087211 */ /* 0x001fe200030f0eff */
[----:B------:R-:W-:Y:S01]  /*61e0*/  IMAD.MOV.U32 R9, RZ, RZ, R24 ;  /* 0x000000ffff097224 */ /* 0x000fe200078e0018 */
[----:B------:R0:W-:Y:S04]  /*61f0*/  STL [R1+0x3f8], R24 ;  /* 0x0003f81801007387 */ /* 0x0001e80000100800 */
[----:B------:R-:W-:Y:S01]  /*6200*/  @!P4 LOP3.LUT R9, R9, R8, RZ, 0x3c, !PT ;  /* 0x000000080909c212 */ /* 0x000fe200078e3cff */
[----:B------:R1:W-:Y:S01]  /*6210*/  STL [R1+0x3f4], R8 ;  /* 0x0003f40801007387 */ /* 0x0003e20000100800 */
[----:B0-----:R-:W-:Y:S02]  /*6220*/  IADD3 R24, P6, PT, R10, R0, RZ ;  /* 0x000000000a187210 */ /* 0x001fe40007fde0ff */
[----:B-1----:R-:W-:-:S03]  /*6230*/  @!P4 LOP3.LUT R8, R9, R8, RZ, 0x3c, !PT ;  /* 0x000000080908c212 */ /* 0x002fc600078e3cff */
[----:B------:R-:W-:Y:S01]  /*6240*/  STL [R1+0x430], R24 ;  /* 0x0004301801007387 */ /* 0x000fe20000100800 */
[----:B------:R-:W-:-:S03]  /*6250*/  @!P4 LOP3.LUT R9, R9, R8, RZ, 0x3c, !PT ;  /* 0x000000080909c212 */ /* 0x000fc600078e3cff */
[----:B---3--:R0:W-:Y:S04]  /*6260*/  STL [R1+0xbc], R25 ;  /* 0x0000bc1901007387 */ /* 0x0081e80000100800 */
[----:B------:R1:W2:Y:S01]  /*6270*/  @!P4 LDG.E.U8 R26, desc[UR18][R8.64] ;  /* 0x00000012081ac981 */ /* 0x0002a2000c1e1100 */
[----:B0-----:R-:W-:Y:S01]  /*6280*/  LEA.HI.X.SX32 R25, R10, R2, 0x1, P6 ;  /* 0x000000020a197211 */ /* 0x001fe200030f0eff */
[----:B-1----:R-:W-:-:S04]  /*6290*/  @!P0 IMAD.MOV.U32 R8, RZ, RZ, R24 ;  /* 0x000000ffff088224 */ /* 0x002fc800078e0018 */
[----:B------:R-:W-:-:S05]  /*62a0*/  @!P0 IMAD.MOV.U32 R9, RZ, RZ, R25 ;  /* 0x000000ffff098224 */ /* 0x000fca00078e0019 */
[----:B------:R0:W3:Y:S01]  /*62b0*/  @!P0 LDG.E.U8 R74, desc[UR18][R8.64] ;  /* 0x00000012084a8981 */ /* 0x0000e2000c1e1100 */
[----:B------:R-:W-:-:S05]  /*62c0*/  IMAD R11, R4, 0x2c, RZ ;  /* 0x0000002c040b7824 */ /* 0x000fca00078e02ff */
[----:B------:R-:W-:Y:S01]  /*62d0*/  IADD3 R10, P6, PT, R11, R0, RZ ;  /* 0x000000000b0a7210 */ /* 0x000fe20007fde0ff */
[----:B0-----:R-:W-:-:S03]  /*62e0*/  VIADD R8, R14, 0xffffffb3 ;  /* 0xffffffb30e087836 */ /* 0x001fc60000000000 */
[----:B------:R-:W-:Y:S01]  /*62f0*/  LEA.HI.X.SX32 R11, R11, R2, 0x1, P6 ;  /* 0x000000020b0b7211 */ /* 0x000fe200030f0eff */
[----:B------:R-:W-:Y:S01]  /*6300*/  IMAD.MOV.U32 R9, RZ, RZ, R10 ;  /* 0x000000ffff097224 */ /* 0x000fe200078e000a */
[----:B------:R-:W-:-:S03]  /*6310*/  ISETP.GE.U32.AND P0, PT, R8, 0x7fffff34, PT ;  /* 0x7fffff340800780c */ /* 0x000fc60003f06070 */
[----:B------:R-:W-:-:S05]  /*6320*/  IMAD.MOV.U32 R8, RZ, RZ, R11 ;  /* 0x000000ffff087224 */ /* 0x000fca00078e000b */
[----:B------:R-:W-:-:S04]  /*6330*/  @!P2 LOP3.LUT R9, R9, R8, RZ, 0x3c, !PT ;  /* 0x000000080909a212 */ /* 0x000fc800078e3cff */
[----:B------:R-:W-:-:S04]  /*6340*/  @!P2 LOP3.LUT R8, R9, R8, RZ, 0x3c, !PT ;  /* 0x000000080908a212 */ /* 0x000fc800078e3cff */
[----:B------:R-:W-:-:S05]  /*6350*/  @!P2 LOP3.LUT R9, R9, R8, RZ, 0x3c, !PT ;  /* 0x000000080909a212 */ /* 0x000fca00078e3cff */
[----:B------:R0:W4:Y:S01]  /*6360*/  @!P2 LDG.E.U8 R84, desc[UR18][R8.64] ;  /* 0x000000120854a981 */ /* 0x000122000c1e1100 */
[----:B------:R-:W-:-:S05]  /*6370*/  VIADD R12, R14, 0xffffffc3 ;  /* 0xffffffc30e0c7836 */ /* 0x000fca0000000000 */
[----:B------:R-:W-:Y:S01]  /*6380*/  ISETP.GE.U32.AND P1, PT, R12, 0x7fffff44, PT ;  /* 0x7fffff440c00780c */ /* 0x000fe20003f26070 */
[----:B------:R-:W-:-:S05]  /*6390*/  VIADD R12, R14, 0xffffffbb ;  /* 0xffffffbb0e0c7836 */ /* 0x000fca0000000000 */
[----:B------:R-:W-:Y:S02]  /*63a0*/  ISETP.GE.U32.AND P4, PT, R12, 0x7fffff3c, PT ;  /* 0x7fffff3c0c00780c */ /* 0x000fe40003f86070 */
[----:B------:R-:W-:Y:S02]  /*63b0*/  PRMT R86, RZ, 0x7610, R86 ;  /* 0x00007610ff567816 */ /* 0x000fe40000000056 */
[----:B------:R-:W-:Y:S01]  /*63c0*/  PRMT R82, RZ, 0x7610, R82 ;  /* 0x00007610ff527816 */ /* 0x000fe20000000052 */
[----:B--2---:R1:W-:Y:S04]  /*63d0*/  STL [R1+0xa8], R26 ;  /* 0x0000a81a01007387 */ /* 0x0043e80000100800 */
[----:B-1----:R-:W2:Y:S04]  /*63e0*/  LDL.LU R26, [R1+0x8e8] ;  /* 0x0008e800011a7983 */ /* 0x002ea80000300800 */
[----:B------:R1:W-:Y:S04]  /*63f0*/  STL [R1+0x42c], R25 ;  /* 0x00042c1901007387 */ /* 0x0003e80000100800 */
[----:B-1----:R-:W2:Y:S04]  /*6400*/  LDL.LU R25, [R1+0x8e4] ;  /* 0x0008e40001197983 */ /* 0x002ea80000300800 */
[----:B------:R-:W2:Y:S04]  /*6410*/  LDL.LU R24, [R1+0x8e0] ;  /* 0x0008e00001187983 */ /* 0x000ea80000300800 */
[----:B---3--:R1:W-:Y:S04]  /*6420*/  STL [R1+0xa4], R74 ;  /* 0x0000a44a01007387 */ /* 0x0083e80000100800 */
[----:B-1----:R-:W3:Y:S04]  /*6430*/  LDL.LU R74, [R1+0x8dc] ;  /* 0x0008dc00014a7983 */ /* 0x002ee80000300800 */
[----:B------:R1:W-:Y:S02]  /*6440*/  STL [R1+0x468], R10 ;  /* 0x0004680a01007387 */ /* 0x0003e40000100800 */
[----:B-1----:R-:W-:-:S05]  /*6450*/  IMAD R10, R4, 0x34, RZ ;  /* 0x00000034040a7824 */ /* 0x002fca00078e02ff */
[----:B------:R-:W-:-:S04]  /*6460*/  IADD3 R12, P6, PT, R10, R0, RZ ;  /* 0x000000000a0c7210 */ /* 0x000fc80007fde0ff */
[----:B0-----:R-:W-:Y:S01]  /*6470*/  LEA.HI.X.SX32 R8, R10, R2, 0x1, P6 ;  /* 0x000000020a087211 */ /* 0x001fe200030f0eff */
[----:B------:R-:W-:Y:S01]  /*6480*/  IMAD.MOV.U32 R9, RZ, RZ, R12 ;  /* 0x000000ffff097224 */ /* 0x000fe200078e000c */
[----:B------:R0:W-:Y:S04]  /*6490*/  STL [R1+0x464], R11 ;  /* 0x0004640b01007387 */ /* 0x0001e80000100800 */
[-C--:B------:R-:W-:Y:S01]  /*64a0*/  @!P5 LOP3.LUT R9, R9, R8.reuse, RZ, 0x3c, !PT ;  /* 0x000000080909d212 */ /* 0x080fe200078e3cff */
[----:B------:R-:W-:Y:S04]  /*64b0*/  STL [R1+0x4a8], R12 ;  /* 0x0004a80c01007387 */ /* 0x000fe80000100800 */
[----:B------:R1:W-:Y:S01]  /*64c0*/  STL [R1+0x4a4], R8 ;  /* 0x0004a40801007387 */ /* 0x0003e20000100800 */
[----:B0-----:R-:W-:Y:S01]  /*64d0*/  VIADD R11, R14, 0xffffffab ;  /* 0xffffffab0e0b7836 */ /* 0x001fe20000000000 */
[----:B-1----:R-:W-:-:S04]  /*64e0*/  @!P5 LOP3.LUT R8, R9, R8, RZ, 0x3c, !PT ;  /* 0x000000080908d212 */ /* 0x002fc800078e3cff */
[----:B------:R-:W-:Y:S02]  /*64f0*/  @!P5 LOP3.LUT R9, R9, R8, RZ, 0x3c, !PT ;  /* 0x000000080909d212 */ /* 0x000fe400078e3cff */
[----:B------:R-:W-:-:S03]  /*6500*/  ISETP.GE.U32.AND P2, PT, R11, 0x7fffff2c, PT ;  /* 0x7fffff2c0b00780c */ /* 0x000fc60003f46070 */
[----:B------:R0:W2:Y:S01]  /*6510*/  @!P5 LDG.E.U8 R86, desc[UR18][R8.64] ;  /* 0x000000120856d981 */ /* 0x0000a2000c1e1100 */
[----:B------:R-:W-:-:S03]  /*6520*/  IMAD R11, R4, 0x3c, RZ ;  /* 0x0000003c040b7824 */ /* 0x000fc600078e02ff */
[----:B----4-:R1:W-:Y:S02]  /*6530*/  STL [R1+0x9c], R84 ;  /* 0x00009c5401007387 */ /* 0x0103e40000100800 */
[----:B-1----:R-:W-:-:S04]  /*6540*/  IADD3 R84, P6, PT, R11, R0, RZ ;  /* 0x000000000b547210 */ /* 0x002fc80007fde0ff */
[----:B0-----:R-:W-:Y:S01]  /*6550*/  LEA.HI.X.SX32 R8, R11, R2, 0x1, P6 ;  /* 0x000000020b087211 */ /* 0x001fe200030f0eff */
[----:B------:R-:W-:Y:S01]  /*6560*/  IMAD.MOV.U32 R9, RZ, RZ, R84 ;  /* 0x000000ffff097224 */ /* 0x000fe200078e0054 */
[----:B------:R-:W-:Y:S04]  /*6570*/  STL [R1+0x4e0], R84 ;  /* 0x0004e05401007387 */ /* 0x000fe80000100800 */
[-C--:B------:R-:W-:Y:S01]  /*6580*/  @!P1 LOP3.LUT R9, R9, R8.reuse, RZ, 0x3c, !PT ;  /* 0x0000000809099212 */ /* 0x080fe200078e3cff */
[----:B------:R0:W-:Y:S03]  /*6590*/  STL [R1+0x4dc], R8 ;  /* 0x0004dc0801007387 */ /* 0x0001e60000100800 */
[----:B0-----:R-:W-:-:S04]  /*65a0*/  @!P1 LOP3.LUT R8, R9, R8, RZ, 0x3c, !PT ;  /* 0x0000000809089212 */ /* 0x001fc800078e3cff */
[----:B------:R-:W-:-:S05]  /*65b0*/  @!P1 LOP3.LUT R9, R9, R8, RZ, 0x3c, !PT ;  /* 0x0000000809099212 */ /* 0x000fca00078e3cff */
[----:B------:R0:W4:Y:S01]  /*65c0*/  @!P1 LDG.E.U8 R82, desc[UR18][R8.64] ;  /* 0x0000001208529981 */ /* 0x000122000c1e1100 */
[----:B------:R-:W-:-:S05]  /*65d0*/  IMAD R10, R4, 0x44, RZ ;  /* 0x00000044040a7824 */ /* 0x000fca00078e02ff */
[----:B------:R-:W-:-:S05]  /*65e0*/  IADD3 R84, P6, PT, R10, R0, RZ ;  /* 0x000000000a547210 */ /* 0x000fca0007fde0ff */
[----:B------:R-:W-:Y:S01]  /*65f0*/  STL [R1+0x518], R84 ;  /* 0x0005185401007387 */ /* 0x000fe20000100800 */
[----:B0-----:R-:W-:Y:S02]  /*6600*/  @!P4 IMAD.MOV.U32 R8, RZ, RZ, R84 ;  /* 0x000000ffff08c224 */ /* 0x001fe400078e0054 */
[----:B------:R-:W-:Y:S02]  /*6610*/  IMAD R11, R4, 0x4c, RZ ;  /* 0x0000004c040b7824 */ /* 0x000fe400078e02ff */
[----:B------:R-:W-:-:S05]  /*6620*/  VIADD R12, R14, 0xffffffa3 ;  /* 0xffffffa30e0c7836 */ /* 0x000fca0000000000 */
[----:B------:R-:W-:Y:S01]  /*6630*/  ISETP.GE.U32.AND P5, PT, R12, 0x7fffff24, PT ;  /* 0x7fffff240c00780c */ /* 0x000fe20003fa6070 */
[----:B------:R-:W-:-:S05]  /*6640*/  VIADD R12, R14, 0xffffff9b ;  /* 0xffffff9b0e0c7836 */ /* 0x000fca0000000000 */
[----:B------:R-:W-:Y:S02]  /*6650*/  ISETP.GE.U32.AND P1, PT, R12, 0x7fffff1c, PT ;  /* 0x7fffff1c0c00780c */ /* 0x000fe40003f26070 */
[----:B------:R-:W-:Y:S01]  /*6660*/  PRMT R12, RZ, 0x7610, R12 ;  /* 0x00007610ff0c7816 */ /* 0x000fe2000000000c */
[----:B--2---:R0:W-:Y:S02]  /*6670*/  STL [R1+0x90], R86 ;  /* 0x0000905601007387 */ /* 0x0041e40000100800 */
[----:B0-----:R-:W-:-:S05]  /*6680*/  LEA.HI.X.SX32 R86, R10, R2, 0x1, P6 ;  /* 0x000000020a567211 */ /* 0x001fca00030f0eff */
[----:B------:R-:W-:-:S05]  /*6690*/  @!P4 IMAD.MOV.U32 R9, RZ, RZ, R86 ;  /* 0x000000ffff09c224 */ /* 0x000fca00078e0056 */
[----:B------:R0:W2:Y:S04]  /*66a0*/  @!P4 LDG.E.U8 R73, desc[UR18][R8.64] ;  /* 0x000000120849c981 */ /* 0x0000a8000c1e1100 */
[----:B------:R-:W-:Y:S01]  /*66b0*/  STL [R1+0x514], R86 ;  /* 0x0005145601007387 */ /* 0x000fe20000100800 */
[----:B0-----:R-:W-:-:S05]  /*66c0*/  VIADD R8, R14, 0xffffff93 ;  /* 0xffffff930e087836 */ /* 0x001fca0000000000 */
[----:B------:R-:W-:Y:S01]  /*66d0*/  ISETP.GE.U32.AND P4, PT, R8, 0x7fffff14, PT ;  /* 0x7fffff140800780c */ /* 0x000fe20003f86070 */
[----:B----4-:R0:W-:Y:S02]  /*66e0*/  STL [R1+0x8c], R82 ;  /* 0x00008c5201007387 */ /* 0x0101e40000100800 */
[----:B0-----:R-:W-:-:S04]  /*66f0*/  IADD3 R82, P6, PT, R11, R0, RZ ;  /* 0x000000000b527210 */ /* 0x001fc80007fde0ff */
[----:B------:R-:W-:Y:S01]  /*6700*/  LEA.HI.X.SX32 R84, R11, R2, 0x1, P6 ;  /* 0x000000020b547211 */ /* 0x000fe200030f0eff */
[----:B------:R-:W-:-:S04]  /*6710*/  @!P0 IMAD.MOV.U32 R8, RZ, RZ, R82 ;  /* 0x000000ffff088224 */ /* 0x000fc800078e0052 */
[----:B------:R-:W-:-:S05]  /*6720*/  @!P0 IMAD.MOV.U32 R9, RZ, RZ, R84 ;  /* 0x000000ffff098224 */ /* 0x000fca00078e0054 */
[----:B------:R0:W4:Y:S01]  /*6730*/  @!P0 LDG.E.U8 R12, desc[UR18][R8.64] ;  /* 0x00000012080c8981 */ /* 0x000122000c1e1100 */
[----:B------:R-:W-:-:S03]  /*6740*/  IMAD R10, R4, 0x54, RZ ;  /* 0x00000054040a7824 */ /* 0x000fc600078e02ff */
[----:B------:R-:W-:Y:S04]  /*6750*/  STL [R1+0x550], R82 ;  /* 0x0005505201007387 */ /* 0x000fe80000100800 */
[----:B------:R-:W-:Y:S01]  /*6760*/  STL [R1+0x54c], R84 ;  /* 0x00054c5401007387 */ /* 0x000fe20000100800 */
[----:B------:R-:W-:-:S05]  /*6770*/  VIADD R11, R14, 0xffffff8b ;  /* 0xffffff8b0e0b7836 */ /* 0x000fca0000000000 */
[----:B------:R-:W-:Y:S01]  /*6780*/  ISETP.GE.U32.AND P0, PT, R11, 0x7fffff0c, PT ;  /* 0x7fffff0c0b00780c */ /* 0x000fe20003f06070 */
[----:B------:R-:W-:Y:S01]  /*6790*/  IMAD R11, R4, 0x5c, RZ ;  /* 0x0000005c040b7824 */ /* 0x000fe200078e02ff */
[----:B--2---:R1:W-:Y:S02]  /*67a0*/  STL [R1+0x84], R73 ;  /* 0x0000844901007387 */ /* 0x0043e40000100800 */
[----:B-1----:R-:W-:-:S04]  /*67b0*/  IADD3 R73, P6, PT, R10, R0, RZ ;  /* 0x000000000a497210 */ /* 0x002fc80007fde0ff */
[----:B------:R-:W-:Y:S01]  /*67c0*/  LEA.HI.X.SX32 R84, R10, R2, 0x1, P6 ;  /* 0x000000020a547211 */ /* 0x000fe200030f0eff */
[----:B0-----:R-:W-:-:S04]  /*67d0*/  @!P2 IMAD.MOV.U32 R8, RZ, RZ, R73 ;  /* 0x000000ffff08a224 */ /* 0x001fc800078e0049 */
[----:B------:R-:W-:-:S05]  /*67e0*/  @!P2 IMAD.MOV.U32 R9, RZ, RZ, R84 ;  /* 0x000000ffff09a224 */ /* 0x000fca00078e0054 */
[----:B------:R0:W2:Y:S01]  /*67f0*/  @!P2 LDG.E.U8 R72, desc[UR18][R8.64] ;  /* 0x000000120848a981 */ /* 0x0000a2000c1e1100 */
[----:B------:R-:W-:-:S03]  /*6800*/  IADD3 R82, P6, PT, R11, R0, RZ ;  /* 0x000000000b527210 */ /* 0x000fc60007fde0ff */
[----:B------:R-:W-:Y:S02]  /*6810*/  STL [R1+0x588], R73 ;  /* 0x0005884901007387 */ /* 0x000fe40000100800 */
[----:B0-----:R-:W-:Y:S02]  /*6820*/  @!P5 IMAD.MOV.U32 R8, RZ, RZ, R82 ;  /* 0x000000ffff08d224 */ /* 0x001fe400078e0052 */
[----:B----4-:R-:W-:Y:S04]  /*6830*/  STL [R1+0x80], R12 ;  /* 0x0000800c01007387 */ /* 0x010fe80000100800 */
[----:B------:R0:W-:Y:S02]  /*6840*/  STL [R1+0x584], R84 ;  /* 0x0005845401007387 */ /* 0x0001e40000100800 */
[----:B0-----:R-:W-:-:S05]  /*6850*/  LEA.HI.X.SX32 R84, R11, R2, 0x1, P6 ;  /* 0x000000020b547211 */ /* 0x001fca00030f0eff */
[----:B------:R-:W-:-:S05]  /*6860*/  @!P5 IMAD.MOV.U32 R9, RZ, RZ, R84 ;  /* 0x000000ffff09d224 */ /* 0x000fca00078e0054 */
[----:B------:R0:W4:Y:S01]  /*6870*/  @!P5 LDG.E.U8 R23, desc[UR18][R8.64] ;  /* 0x000000120817d981 */ /* 0x000122000c1e1100 */
[----:B------:R-:W-:-:S03]  /*6880*/  IMAD R10, R4, 0x64, RZ ;  /* 0x00000064040a7824 */ /* 0x000fc600078e02ff */
[----:B------:R-:W-:Y:S01]  /*6890*/  STL [R1+0x5c0], R82 ;  /* 0x0005c05201007387 */ /* 0x000fe20000100800 */
[----:B------:R-:W-:Y:S02]  /*68a0*/  IMAD R11, R4, 0x6c, RZ ;  /* 0x0000006c040b7824 */ /* 0x000fe400078e02ff */
[----:B------:R-:W-:-:S05]  /*68b0*/  VIADD R12, R14, 0xffffff83 ;  /* 0xffffff830e0c7836 */ /* 0x000fca0000000000 */
[----:B------:R-:W-:Y:S01]  /*68c0*/  ISETP.GE.U32.AND P2, PT, R12, 0x7fffff04, PT ;  /* 0x7fffff040c00780c */ /* 0x000fe20003f46070 */
[----:B------:R-:W-:-:S05]  /*68d0*/  VIADD R12, R14, 0xfffffffa ;  /* 0xfffffffa0e0c7836 */ /* 0x000fca0000000000 */
[----:B------:R-:W-:Y:S02]  /*68e0*/  ISETP.GE.U32.AND P5, PT, R12, 0x7fffff7b, PT ;  /* 0x7fffff7b0c00780c */ /* 0x000fe40003fa6070 */
[----:B------:R-:W-:Y:S01]  /*68f0*/  PRMT R12, RZ, 0x7610, R12 ;  /* 0x00007610ff0c7816 */ /* 0x000fe2000000000c */
[----:B--2---:R1:W-:Y:S02]  /*6900*/  STL [R1+0x7c], R72 ;  /* 0x00007c4801007387 */ /* 0x0043e40000100800 */
[----:B-1----:R-:W-:-:S04]  /*6910*/  IADD3 R72, P6, PT, R10, R0, RZ ;  /* 0x000000000a487210 */ /* 0x002fc80007fde0ff */
[----:B------:R-:W-:Y:S01]  /*6920*/  LEA.HI.X.SX32 R73, R10, R2, 0x1, P6 ;  /* 0x000000020a497211 */ /* 0x000fe200030f0eff */
[----:B0-----:R-:W-:-:S04]  /*6930*/  @!P1 IMAD.MOV.U32 R8, RZ, RZ, R72 ;  /* 0x000000ffff089224 */ /* 0x001fc800078e0048 */
[----:B------:R-:W-:-:S05]  /*6940*/  @!P1 IMAD.MOV.U32 R9, RZ, RZ, R73 ;  /* 0x000000ffff099224 */ /* 0x000fca00078e0049 */
[----:B------:R0:W2:Y:S04]  /*6950*/  @!P1 LDG.E.U8 R22, desc[UR18][R8.64] ;  /* 0x0000001208169981 */ /* 0x0000a8000c1e1100 */
[----:B------:R-:W-:Y:S04]  /*6960*/  STL [R1+0x5bc], R84 ;  /* 0x0005bc5401007387 */ /* 0x000fe80000100800 */
[----:B------:R-:W-:Y:S04]  /*6970*/  STL [R1+0x5f8], R72 ;  /* 0x0005f84801007387 */ /* 0x000fe80000100800 */
[----:B------:R-:W-:Y:S01]  /*6980*/  STL [R1+0x5f4], R73 ;  /* 0x0005f44901007387 */ /* 0x000fe20000100800 */
[----:B0-----:R-:W-:-:S03]  /*6990*/  VIADD R8, R14, 0xfffffff2 ;  /* 0xfffffff20e087836 */ /* 0x001fc60000000000 */
[----:B----4-:R0:W-:Y:S02]  /*69a0*/  STL [R1+0x70], R23 ;  /* 0x0000701701007387 */ /* 0x0101e40000100800 */
[----:B------:R-:W-:Y:S02]  /*69b0*/  ISETP.GE.U32.AND P1, PT, R8, 0x7fffff73, PT ;  /* 0x7fffff730800780c */ /* 0x000fe40003f26070 */
        /* <DEDUP_REMOVED lines=50> */
[----:B------:R-:W-:Y:S02]  /*6ce0*/  IMAD R10, R4, 0x15, RZ ;  /* 0x00000015040a7824 */ /* 0x000fe400078e02ff */
[----:B------:R-:W-:Y:S01]  /*6cf0*/  VIADD R11, R14, 0xffffffca ;  /* 0xffffffca0e0b7836 */ /* 0x000fe20000000000 */
[----:B------:R-:W-:Y:S04]  /*6d00*/  STL [R1+0xd0], R20 ;  /* 0x0000d01401007387 */ /* 0x000fe80000100800 */
[----:B------:R-:W-:Y:S01]  /*6d10*/  STL [R1+0xcc], R21 ;  /* 0x0000cc1501007387 */ /* 0x000fe20000100800 */
[----:B------:R-:W-:Y:S01]  /*6d20*/  ISETP.GE.U32.AND P1, PT, R11, 0x7fffff4b, PT ;  /* 0x7fffff4b0b00780c */ /* 0x000fe20003f26070 */
[----:B------:R-:W-:Y:S01]  /*6d30*/  IMAD R11, R4, 0x1d, RZ ;  /* 0x0000001d040b7824 */ /* 0x000fe200078e02ff */
[----:B------:R-:W-:Y:S01]  /*6d40*/  PRMT R5, RZ, 0x7610, R5 ;  /* 0x00007610ff057816 */ /* 0x000fe20000000005 */
[----:B--2---:R1:W-:Y:S02]  /*6d50*/  STL [R1+0x54], R19 ;  /* 0x0000541301007387 */ /* 0x0043e40000100800 */
[----:B-1----:R-:W-:-:S04]  /*6d60*/  IADD3 R19, P6, PT, R10, R0, RZ ;  /* 0x000000000a137210 */ /* 0x002fc80007fde0ff */
[----:B------:R-:W-:Y:S02]  /*6d70*/  LEA.HI.X.SX32 R20, R10, R2, 0x1, P6 ;  /* 0x000000020a147211 */ /* 0x000fe400030f0eff */
[C---:B------:R-:W-:Y:S01]  /*6d80*/  IADD3 R21, P6, PT, R11.reuse, R0, RZ ;  /* 0x000000000b157210 */ /* 0x040fe20007fde0ff */
[----:B0-----:R-:W-:Y:S02]  /*6d90*/  @!P4 IMAD.MOV.U32 R8, RZ, RZ, R19 ;  /* 0x000000ffff08c224 */ /* 0x001fe400078e0013 */
[----:B------:R-:W-:Y:S01]  /*6da0*/  @!P4 IMAD.MOV.U32 R9, RZ, RZ, R20 ;  /* 0x000000ffff09c224 */ /* 0x000fe200078e0014 */
[----:B------:R-:W-:-:S04]  /*6db0*/  LEA.HI.X.SX32 R22, R11, R2, 0x1, P6 ;  /* 0x000000020b167211 */ /* 0x000fc800030f0eff */
[----:B------:R0:W2:Y:S01]  /*6dc0*/  @!P4 LDG.E.U8 R5, desc[UR18][R8.64] ;  /* 0x000000120805c981 */ /* 0x0000a2000c1e1100 */
[----:B------:R-:W-:Y:S02]  /*6dd0*/  IMAD R10, R4, 0x25, RZ ;  /* 0x00000025040a7824 */ /* 0x000fe400078e02ff */
[----:B0-----:R-:W-:Y:S02]  /*6de0*/  @!P0 IMAD.MOV.U32 R8, RZ, RZ, R21 ;  /* 0x000000ffff088224 */ /* 0x001fe400078e0015 */
[----:B------:R-:W-:-:S05]  /*6df0*/  @!P0 IMAD.MOV.U32 R9, RZ, RZ, R22 ;  /* 0x000000ffff098224 */ /* 0x000fca00078e0016 */
[----:B------:R0:W3:Y:S04]  /*6e00*/  @!P0 LDG.E.U8 R18, desc[UR18][R8.64] ;  /* 0x0000001208128981 */ /* 0x0000e8000c1e1100 */
[----:B------:R1:W-:Y:S04]  /*6e10*/  STL [R1+0x140], R19 ;  /* 0x0001401301007387 */ /* 0x0003e80000100800 */
[----:B----4-:R-:W-:Y:S01]  /*6e20*/  STL [R1+0x4c], R12 ;  /* 0x00004c0c01007387 */ /* 0x010fe20000100800 */
[----:B-1----:R-:W-:-:S03]  /*6e30*/  IADD3 R19, P6, PT, R10, R0, RZ ;  /* 0x000000000a137210 */ /* 0x002fc60007fde0ff */
[----:B------:R1:W-:Y:S02]  /*6e40*/  STL [R1+0x13c], R20 ;  /* 0x00013c1401007387 */ /* 0x0003e40000100800 */
[----:B0-----:R-:W-:Y:S01]  /*6e50*/  @!P2 IMAD.MOV.U32 R8, RZ, RZ, R19 ;  /* 0x000000ffff08a224 */ /* 0x001fe200078e0013 */
[----:B-1----:R-:W-:-:S05]  /*6e60*/  LEA.HI.X.SX32 R20, R10, R2, 0x1, P6 ;  /* 0x000000020a147211 */ /* 0x002fca00030f0eff */
[----:B------:R-:W-:-:S05]  /*6e70*/  @!P2 IMAD.MOV.U32 R9, RZ, RZ, R20 ;  /* 0x000000ffff09a224 */ /* 0x000fca00078e0014 */
[----:B------:R0:W4:Y:S01]  /*6e80*/  @!P2 LDG.E.U8 R17, desc[UR18][R8.64] ;  /* 0x000000120811a981 */ /* 0x000122000c1e1100 */
[----:B------:R-:W-:Y:S02]  /*6e90*/  IMAD R11, R4, 0x2d, RZ ;  /* 0x0000002d040b7824 */ /* 0x000fe400078e02ff */
[----:B------:R-:W-:-:S05]  /*6ea0*/  VIADD R12, R14, 0xffffffc2 ;  /* 0xffffffc20e0c7836 */ /* 0x000fca0000000000 */
[----:B------:R-:W-:Y:S01]  /*6eb0*/  ISETP.GE.U32.AND P4, PT, R12, 0x7fffff43, PT ;  /* 0x7fffff430c00780c */ /* 0x000fe20003f86070 */
[C---:B------:R-:W-:Y:S02]  /*6ec0*/  VIADD R12, R14.reuse, 0xffffffba ;  /* 0xffffffba0e0c7836 */ /* 0x040fe40000000000 */
[----:B0-----:R-:W-:-:S03]  /*6ed0*/  VIADD R8, R14, 0xffffffb2 ;  /* 0xffffffb20e087836 */ /* 0x001fc60000000000 */
[----:B------:R-:W-:Y:S02]  /*6ee0*/  ISETP.GE.U32.AND P0, PT, R12, 0x7fffff3b, PT ;  /* 0x7fffff3b0c00780c */ /* 0x000fe40003f06070 */
[----:B------:R-:W-:Y:S02]  /*6ef0*/  PRMT R12, RZ, 0x7610, R12 ;  /* 0x00007610ff0c7816 */ /* 0x000fe4000000000c */
[----:B------:R-:W-:Y:S01]  /*6f00*/  ISETP.GE.U32.AND P2, PT, R8, 0x7fffff33, PT ;  /* 0x7fffff330800780c */ /* 0x000fe20003f46070 */
[----:B------:R-:W-:Y:S01]  /*6f10*/  IMAD R10, R4, 0x35, RZ ;  /* 0x00000035040a7824 */ /* 0x000fe200078e02ff */
[----:B--2---:R-:W-:Y:S04]  /*6f20*/  STL [R1+0x88c], R5 ;  /* 0x00088c0501007387 */ /* 0x004fe80000100800 */
[----:B------:R-:W-:Y:S04]  /*6f30*/  STL [R1+0x400], R21 ;  /* 0x0004001501007387 */ /* 0x000fe80000100800 */
[----:B------:R-:W-:Y:S04]  /*6f40*/  STL [R1+0x3fc], R22 ;  /* 0x0003fc1601007387 */ /* 0x000fe80000100800 */
[----:B------:R-:W-:Y:S04]  /*6f50*/  STL [R1+0x438], R19 ;  /* 0x0004381301007387 */ /* 0x000fe80000100800 */
[----:B------:R-:W-:Y:S04]  /*6f60*/  STL [R1+0x434], R20 ;  /* 0x0004341401007387 */ /* 0x000fe80000100800 */
[----:B---3--:R0:W-:Y:S02]  /*6f70*/  STL [R1+0x40], R18 ;  /* 0x0000401201007387 */ /* 0x0081e40000100800 */
[----:B0-----:R-:W-:-:S04]  /*6f80*/  IADD3 R18, P6, PT, R11, R0, RZ ;  /* 0x000000000b127210 */ /* 0x001fc80007fde0ff */
[----:B------:R-:W-:Y:S01]  /*6f90*/  LEA.HI.X.SX32 R19, R11, R2, 0x1, P6 ;  /* 0x000000020b137211 */ /* 0x000fe200030f0eff */
[----:B------:R-:W-:-:S04]  /*6fa0*/  @!P5 IMAD.MOV.U32 R8, RZ, RZ, R18 ;  /* 0x000000ffff08d224 */ /* 0x000fc800078e0012 */
[----:B------:R-:W-:Y:S01]  /*6fb0*/  @!P5 IMAD.MOV.U32 R9, RZ, RZ, R19 ;  /* 0x000000ffff09d224 */ /* 0x000fe200078e0013 */
[----:B------:R-:W-:Y:S04]  /*6fc0*/  STL [R1+0x470], R18 ;  /* 0x0004701201007387 */ /* 0x000fe80000100800 */
[----:B------:R0:W2:Y:S04]  /*6fd0*/  @!P5 LDG.E.U8 R12, desc[UR18][R8.64] ;  /* 0x00000012080cd981 */ /* 0x0000a8000c1e1100 */
[----:B------:R-:W-:Y:S04]  /*6fe0*/  STL [R1+0x46c], R19 ;  /* 0x00046c1301007387 */ /* 0x000fe80000100800 */
[----:B----4-:R1:W-:Y:S02]  /*6ff0*/  STL [R1+0x34], R17 ;  /* 0x0000341101007387 */ /* 0x0103e40000100800 */
[----:B-1----:R-:W-:-:S04]  /*7000*/  IADD3 R17, P6, PT, R10, R0, RZ ;  /* 0x000000000a117210 */ /* 0x002fc80007fde0ff */
[----:B------:R-:W-:Y:S01]  /*7010*/  LEA.HI.X.SX32 R19, R10, R2, 0x1, P6 ;  /* 0x000000020a137211 */ /* 0x000fe200030f0eff */
[----:B0-----:R-:W-:-:S04]  /*7020*/  @!P1 IMAD.MOV.U32 R8, RZ, RZ, R17 ;  /* 0x000000ffff089224 */ /* 0x001fc800078e0011 */
[----:B------:R-:W-:-:S05]  /*7030*/  @!P1 IMAD.MOV.U32 R9, RZ, RZ, R19 ;  /* 0x000000ffff099224 */ /* 0x000fca00078e0013 */
[----:B------:R0:W3:Y:S01]  /*7040*/  @!P1 LDG.E.U8 R16, desc[UR18][R8.64] ;  /* 0x0000001208109981 */ /* 0x0000e2000c1e1100 */
[----:B------:R-:W-:-:S05]  /*7050*/  VIADD R11, R14, 0xffffffaa ;  /* 0xffffffaa0e0b7836 */ /* 0x000fca0000000000 */
[----:B------:R-:W-:Y:S01]  /*7060*/  ISETP.GE.U32.AND P5, PT, R11, 0x7fffff2b, PT ;  /* 0x7fffff2b0b00780c */ /* 0x000fe20003fa6070 */
[----:B------:R-:W-:Y:S01]  /*7070*/  IMAD R11, R4, 0x3d, RZ ;  /* 0x0000003d040b7824 */ /* 0x000fe200078e02ff */
[----:B------:R-:W-:Y:S04]  /*7080*/  STL [R1+0x4b0], R17 ;  /* 0x0004b01101007387 */ /* 0x000fe80000100800 */
[----:B------:R-:W-:-:S05]  /*7090*/  IADD3 R18, P6, PT, R11, R0, RZ ;  /* 0x000000000b127210 */ /* 0x000fca0007fde0ff */
[----:B0-----:R-:W-:Y:S02]  /*70a0*/  @!P4 IMAD.MOV.U32 R8, RZ, RZ, R18 ;  /* 0x000000ffff08c224 */ /* 0x001fe400078e0012 */
[----:B------:R-:W-:Y:S01]  /*70b0*/  IMAD R10, R4, 0x45, RZ ;  /* 0x00000045040a7824 */ /* 0x000fe200078e02ff */
[----:B--2---:R-:W-:Y:S04]  /*70c0*/  STL [R1+0x2c], R12 ;  /* 0x00002c0c01007387 */ /* 0x004fe80000100800 */
[----:B------:R0:W-:Y:S02]  /*70d0*/  STL [R1+0x4ac], R19 ;  /* 0x0004ac1301007387 */ /* 0x0001e40000100800 */
[----:B0-----:R-:W-:-:S05]  /*70e0*/  LEA.HI.X.SX32 R19, R11, R2, 0x1, P6 ;  /* 0x000000020b137211 */ /* 0x001fca00030f0eff */
[----:B------:R-:W-:-:S05]  /*70f0*/  @!P4 IMAD.MOV.U32 R9, RZ, RZ, R19 ;  /* 0x000000ffff09c224 */ /* 0x000fca00078e0013 */
[----:B------:R0:W2:Y:S04]  /*7100*/  @!P4 LDG.E.U8 R15, desc[UR18][R8.64] ;  /* 0x00000012080fc981 */ /* 0x0000a8000c1e1100 */
[----:B------:R-:W-:Y:S04]  /*7110*/  STL [R1+0x4e8], R18 ;  /* 0x0004e81201007387 */ /* 0x000fe80000100800 */
[----:B---3--:R1:W-:Y:S02]  /*7120*/  STL [R1+0x28], R16 ;  /* 0x0000281001007387 */ /* 0x0083e40000100800 */
[----:B-1----:R-:W-:-:S04]  /*7130*/  IADD3 R16, P6, PT, R10, R0, RZ ;  /* 0x000000000a107210 */ /* 0x002fc80007fde0ff */
[----:B------:R-:W-:Y:S01]  /*7140*/  LEA.HI.X.SX32 R17, R10, R2, 0x1, P6 ;  /* 0x000000020a117211 */ /* 0x000fe200030f0eff */
[----:B0-----:R-:W-:-:S04]  /*7150*/  @!P0 IMAD.MOV.U32 R8, RZ, RZ, R16 ;  /* 0x000000ffff088224 */ /* 0x001fc800078e0010 */
[----:B------:R-:W-:-:S05]  /*7160*/  @!P0 IMAD.MOV.U32 R9, RZ, RZ, R17 ;  /* 0x000000ffff098224 */ /* 0x000fca00078e0011 */
[----:B------:R0:W3:Y:S01]  /*7170*/  @!P0 LDG.E.U8 R13, desc[UR18][R8.64] ;  /* 0x00000012080d8981 */ /* 0x0000e2000c1e1100 */
[----:B------:R-:W-:Y:S02]  /*7180*/  IMAD R11, R4, 0x4d, RZ ;  /* 0x0000004d040b7824 */ /* 0x000fe400078e02ff */
[----:B------:R-:W-:Y:S01]  /*7190*/  VIADD R12, R14, 0xffffffa2 ;  /* 0xffffffa20e0c7836 */ /* 0x000fe20000000000 */
[----:B------:R-:W-:Y:S04]  /*71a0*/  STL [R1+0x4e4], R19 ;  /* 0x0004e41301007387 */ /* 0x000fe80000100800 */
[----:B------:R-:W-:Y:S01]  /*71b0*/  STL [R1+0x520], R16 ;  /* 0x0005201001007387 */ /* 0x000fe20000100800 */
[----:B------:R-:W-:-:S03]  /*71c0*/  ISETP.GE.U32.AND P1, PT, R12, 0x7fffff23, PT ;  /* 0x7fffff230c00780c */ /* 0x000fc60003f26070 */
[----:B------:R-:W-:Y:S01]  /*71d0*/  STL [R1+0x51c], R17 ;  /* 0x00051c1101007387 */ /* 0x000fe20000100800 */
[C---:B------:R-:W-:Y:S02]  /*71e0*/  VIADD R12, R14.reuse, 0xffffff9a ;  /* 0xffffff9a0e0c7836 */ /* 0x040fe40000000000 */
[----:B0-----:R-:W-:-:S03]  /*71f0*/  VIADD R8, R14, 0xffffff92 ;  /* 0xffffff920e087836 */ /* 0x001fc60000000000 */
[----:B------:R-:W-:Y:S02]  /*7200*/  ISETP.GE.U32.AND P4, PT, R12, 0x7fffff1b, PT ;  /* 0x7fffff1b0c00780c */ /* 0x000fe40003f86070 */
[----:B------:R-:W-:Y:S02]  /*7210*/  PRMT R12, RZ, 0x7610, R12 ;  /* 0x00007610ff0c7816 */ /* 0x000fe4000000000c */
[----:B------:R-:W-:Y:S01]  /*7220*/  ISETP.GE.U32.AND P0, PT, R8, 0x7fffff13, PT ;  /* 0x7fffff130800780c */ /* 0x000fe20003f06070 */
[----:B------:R-:W-:Y:S01]  /*7230*/  IMAD R10, R4, 0x55, RZ ;  /* 0x00000055040a7824 */ /* 0x000fe200078e02ff */
[----:B------:R-:W-:Y:S01]  /*7240*/  PRMT R5, RZ, 0x7610, R5 ;  /* 0x00007610ff057816 */ /* 0x000fe20000000005 */
[----:B--2---:R0:W-:Y:S02]  /*7250*/  STL [R1+0x20], R15 ;  /* 0x0000200f01007387 */ /* 0x0041e40000100800 */
[----:B0-----:R-:W-:-:S04]  /*7260*/  IADD3 R15, P6, PT, R11, R0, RZ ;  /* 0x000000000b0f7210 */ /* 0x001fc80007fde0ff */
[----:B------:R-:W-:Y:S01]  /*7270*/  LEA.HI.X.SX32 R16, R11, R2, 0x1, P6 ;  /* 0x000000020b107211 */ /* 0x000fe200030f0eff */
[----:B------:R-:W-:-:S04]  /*7280*/  @!P2 IMAD.MOV.U32 R8, RZ, RZ, R15 ;  /* 0x000000ffff08a224 */ /* 0x000fc800078e000f */
[----:B------:R-:W-:-:S05]  /*7290*/  @!P2 IMAD.MOV.U32 R9, RZ, RZ, R16 ;  /* 0x000000ffff09a224 */ /* 0x000fca00078e0010 */
[----:B------:R0:W2:Y:S04]  /*72a0*/  @!P2 LDG.E.U8 R12, desc[UR18][R8.64] ;  /* 0x00000012080ca981 */ /* 0x0000a8000c1e1100 */
[----:B------:R-:W-:Y:S04]  /*72b0*/  STL [R1+0x558], R15 ;  /* 0x0005580f01007387 */ /* 0x000fe80000100800 */
[----:B------:R-:W-:Y:S04]  /*72c0*/  STL [R1+0x554], R16 ;  /* 0x0005541001007387 */ /* 0x000fe80000100800 */
[----:B---3--:R1:W-:Y:S02]  /*72d0*/  STL [R1+0x18], R13 ;  /* 0x0000180d01007387 */ /* 0x0083e40000100800 */
        /* <DEDUP_REMOVED lines=9> */
[----:B------:R-:W-:Y:S02]  /*7370*/  IADD3 R15, P6, PT, R11, R0, RZ ;  /* 0x000000000b0f7210 */ /* 0x000fe40007fde0ff */
[----:B------:R-:W-:-:S03]  /*7380*/  PRMT R3, RZ, 0x7610, R3 ;  /* 0x00007610ff037816 */ /* 0x000fc60000000003 */
        /* <DEDUP_REMOVED lines=14> */
[----:B------:R-:W-:Y:S02]  /*7470*/  VIADD R12, R14, 0xffffff82 ;  /* 0xffffff820e0c7836 */ /* 0x000fe40000000000 */
[----:B------:R-:W-:Y:S01]  /*7480*/  IMAD R11, R4, 0x6d, RZ ;  /* 0x0000006d040b7824 */ /* 0x000fe200078e02ff */
[----:B------:R-:W-:Y:S02]  /*7490*/  STL [R1+0x5c4], R16 ;  /* 0x0005c41001007387 */ /* 0x000fe40000100800 */
[----:B------:R-:W-:Y:S01]  /*74a0*/  ISETP.GE.U32.AND P5, PT, R12, 0x7fffff03, PT ;  /* 0x7fffff030c00780c */ /* 0x000fe20003fa6070 */
[----:B------:R-:W-:Y:S01]  /*74b0*/  VIADD R12, R14, 0xfffffff9 ;  /* 0xfffffff90e0c7836 */ /* 0x000fe20000000000 */
[----:B------:R-:W-:Y:S04]  /*74c0*/  STL [R1+0x600], R5 ;  /* 0x0006000501007387 */ /* 0x000fe80000100800 */
[----:B------:R-:W-:Y:S01]  /*74d0*/  STL [R1+0x5fc], R13 ;  /* 0x0005fc0d01007387 */ /* 0x000fe20000100800 */
[----:B------:R-:W-:Y:S01]  /*74e0*/  ISETP.GE.U32.AND P1, PT, R12, 0x7fffff7a, PT ;  /* 0x7fffff7a0c00780c */ /* 0x000fe20003f26070 */
[----:B0-----:R-:W-:-:S02]  /*74f0*/  VIADD R8, R14, 0xfffffff1 ;  /* 0xfffffff10e087836 */ /* 0x001fc40000000000 */
[----:B------:R-:W-:-:S03]  /*7500*/  IMAD R10, R4, 0x75, RZ ;  /* 0x00000075040a7824 */ /* 0x000fc600078e02ff */
[----:B------:R-:W-:Y:S02]  /*7510*/  ISETP.GE.U32.AND P4, PT, R8, 0x7fffff72, PT ;  /* 0x7fffff720800780c */ /* 0x000fe40003f86070 */
[----:B------:R-:W-:Y:S02]  /*7520*/  PRMT R91, RZ, 0x7610, R91 ;  /* 0x00007610ff5b7816 */ /* 0x000fe4000000005b */
[----:B------:R-:W-:Y:S01]  /*7530*/  PRMT R89, RZ, 0x7610, R89 ;  /* 0x00007610ff597816 */ /* 0x000fe20000000059 */
[----:B--2---:R0:W-:Y:S02]  /*7540*/  STL [R1+0x4], R3 ;  /* 0x0000040301007387 */ /* 0x0041e40000100800 */
[----:B0-----:R-:W-:-:S04]  /*7550*/  IADD3 R3, P6, PT, R11, R0, RZ ;  /* 0x000000000b037210 */ /* 0x001fc80007fde0ff */
[----:B------:R-:W-:Y:S01]  /*7560*/  LEA.HI.X.SX32 R12, R11, R2, 0x1, P6 ;  /* 0x000000020b0c7211 */ /* 0x000fe200030f0eff */
[----:B------:R-:W-:Y:S01]  /*7570*/  @!P0 IMAD.MOV.U32 R8, RZ, RZ, R3 ;  /* 0x000000ffff088224 */ /* 0x000fe200078e0003 */
[----:B------:R-:W-:-:S03]  /*7580*/  IADD3 R5, P6, PT, R10, R0, RZ ;  /* 0x000000000a057210 */ /* 0x000fc60007fde0ff */
[----:B------:R-:W-:Y:S01]  /*7590*/  @!P0 IMAD.MOV.U32 R9, RZ, RZ, R12 ;  /* 0x000000ffff098224 */ /* 0x000fe200078e000c */
[----:B------:R-:W-:Y:S01]  /*75a0*/  LEA.HI.X.SX32 R13, R10, R2, 0x1, P6 ;  /* 0x000000020a0d7211 */ /* 0x000fe200030f0eff */
[----:B------:R-:W-:-:S03]  /*75b0*/  VIADD R11, R14, 0xffffffe9 ;  /* 0xffffffe90e0b7836 */ /* 0x000fc60000000000 */
[----:B------:R0:W2:Y:S02]  /*75c0*/  @!P0 LDG.E.U8 R92, desc[UR18][R8.64] ;  /* 0x00000012085c8981 */ /* 0x0000a4000c1e1100 */
[----:B------:R-:W-:Y:S01]  /*75d0*/  ISETP.GE.U32.AND P0, PT, R11, 0x7fffff6a, PT ;  /* 0x7fffff6a0b00780c */ /* 0x000fe20003f06070 */
[----:B------:R-:W-:Y:S02]  /*75e0*/  IMAD R11, R4, 0x7d, RZ ;  /* 0x0000007d040b7824 */ /* 0x000fe400078e02ff */
[----:B0-----:R-:W-:Y:S02]  /*75f0*/  @!P2 IMAD.MOV.U32 R8, RZ, RZ, R5 ;  /* 0x000000ffff08a224 */ /* 0x001fe400078e0005 */
[----:B------:R-:W-:Y:S01]  /*7600*/  @!P2 IMAD.MOV.U32 R9, RZ, RZ, R13 ;  /* 0x000000ffff09a224 */ /* 0x000fe200078e000d */
[----:B---3--:R-:W-:Y:S04]  /*7610*/  STL [R1+0x890], R93 ;  /* 0x0008905d01007387 */ /* 0x008fe80000100800 */
[----:B------:R0:W3:Y:S04]  /*7620*/  @!P2 LDG.E.U8 R91, desc[UR18][R8.64] ;  /* 0x00000012085ba981 */ /* 0x0000e8000c1e1100 */
[----:B------:R1:W-:Y:S02]  /*7630*/  STL [R1+0x630], R3 ;  /* 0x0006300301007387 */ /* 0x0003e40000100800 */
[----:B-1----:R-:W-:-:S04]  /*7640*/  IADD3 R3, P6, PT, R11, R0, RZ ;  /* 0x000000000b037210 */ /* 0x002fc80007fde0ff */
[----:B------:R-:W-:Y:S01]  /*7650*/  LEA.HI.X.SX32 R15, R11, R2, 0x1, P6 ;  /* 0x000000020b0f7211 */ /* 0x000fe200030f0eff */
[----:B0-----:R-:W-:-:S04]  /*7660*/  @!P5 IMAD.MOV.U32 R8, RZ, RZ, R3 ;  /* 0x000000ffff08d224 */ /* 0x001fc800078e0003 */
[----:B------:R-:W-:-:S05]  /*7670*/  @!P5 IMAD.MOV.U32 R9, RZ, RZ, R15 ;  /* 0x000000ffff09d224 */ /* 0x000fca00078e000f */
[----:B------:R0:W4:Y:S01]  /*7680*/  @!P5 LDG.E.U8 R89, desc[UR18][R8.64] ;  /* 0x000000120859d981 */ /* 0x000122000c1e1100 */
[----:B------:R-:W-:-:S03]  /*7690*/  IMAD R10, R4, 0x6, RZ ;  /* 0x00000006040a7824 */ /* 0x000fc600078e02ff */
[----:B------:R1:W-:Y:S01]  /*76a0*/  STL [R1+0x62c], R12 ;  /* 0x00062c0c01007387 */ /* 0x0003e20000100800 */
[----:B------:R-:W-:Y:S01]  /*76b0*/  IMAD R11, R4, 0xe, RZ ;  /* 0x0000000e040b7824 */ /* 0x000fe200078e02ff */
[----:B------:R-:W-:Y:S01]  /*76c0*/  PRMT R90, RZ, 0x7610, R90 ;  /* 0x00007610ff5a7816 */ /* 0x000fe2000000005a */
[----:B-1----:R-:W-:-:S05]  /*76d0*/  VIADD R12, R14, 0xffffffe1 ;  /* 0xffffffe10e0c7836 */ /* 0x002fca0000000000 */
[----:B------:R-:W-:Y:S01]  /*76e0*/  ISETP.GE.U32.AND P2, PT, R12, 0x7fffff62, PT ;  /* 0x7fffff620c00780c */ /* 0x000fe20003f46070 */
[----:B------:R-:W-:-:S05]  /*76f0*/  VIADD R12, R14, 0xffffffd9 ;  /* 0xffffffd90e0c7836 */ /* 0x000fca0000000000 */
[----:B------:R-:W-:Y:S02]  /*7700*/  ISETP.GE.U32.AND P5, PT, R12, 0x7fffff5a, PT ;  /* 0x7fffff5a0c00780c */ /* 0x000fe40003fa6070 */
[----:B------:R-:W-:Y:S02]  /*7710*/  PRMT R88, RZ, 0x7610, R88 ;  /* 0x00007610ff587816 */ /* 0x000fe40000000058 */
[----:B------:R-:W-:Y:S01]  /*7720*/  PRMT R87, RZ, 0x7610, R87 ;  /* 0x00007610ff577816 */ /* 0x000fe20000000057 */
[----:B--2---:R-:W-:Y:S04]  /*7730*/  STL [R1+0x894], R92 ;  /* 0x0008945c01007387 */ /* 0x004fe80000100800 */
[----:B------:R1:W-:Y:S04]  /*7740*/  STL [R1+0x660], R5 ;  /* 0x0006600501007387 */ /* 0x0003e80000100800 */
[----:B------:R2:W-:Y:S01]  /*7750*/  STL [R1+0x65c], R13 ;  /* 0x00065c0d01007387 */ /* 0x0005e20000100800 */
[----:B-1----:R-:W-:-:S04]  /*7760*/  IADD3 R5, P6, PT, R10, R0, RZ ;  /* 0x000000000a057210 */ /* 0x002fc80007fde0ff */
[----:B--2---:R-:W-:Y:S01]  /*7770*/  LEA.HI.X.SX32 R13, R10, R2, 0x1, P6 ;  /* 0x000000020a0d7211 */ /* 0x004fe200030f0eff */
[----:B0-----:R-:W-:Y:S01]  /*7780*/  @!P1 IMAD.MOV.U32 R8, RZ, RZ, R5 ;  /* 0x000000ffff089224 */ /* 0x001fe200078e0005 */
[----:B---3--:R-:W-:Y:S03]  /*7790*/  STL [R1+0x898], R91 ;  /* 0x0008985b01007387 */ /* 0x008fe60000100800 */
[----:B------:R-:W-:Y:S01]  /*77a0*/  @!P1 IMAD.MOV.U32 R9, RZ, RZ, R13 ;  /* 0x000000ffff099224 */ /* 0x000fe200078e000d */
[----:B------:R0:W-:Y:S04]  /*77b0*/  STL [R1+0x690], R3 ;  /* 0x0006900301007387 */ /* 0x0001e80000100800 */
[----:B------:R1:W2:Y:S01]  /*77c0*/  @!P1 LDG.E.U8 R90, desc[UR18][R8.64] ;  /* 0x00000012085a9981 */ /* 0x0002a2000c1e1100 */
[----:B0-----:R-:W-:Y:S01]  /*77d0*/  IADD3 R3, P6, PT, R11, R0, RZ ;  /* 0x000000000b037210 */ /* 0x001fe20007fde0ff */
[----:B-1----:R-:W-:-:S03]  /*77e0*/  VIADD R8, R14, 0xffffffd1 ;  /* 0xffffffd10e087836 */ /* 0x002fc60000000000 */
[----:B------:R-:W-:Y:S01]  /*77f0*/  LEA.HI.X.SX32 R12, R11, R2, 0x1, P6 ;  /* 0x000000020b0c7211 */ /* 0x000fe200030f0eff */
[----:B------:R-:W-:Y:S01]  /*7800*/  IMAD R10, R4, 0x16, RZ ;  /* 0x00000016040a7824 */ /* 0x000fe200078e02ff */
[----:B------:R-:W-:Y:S01]  /*7810*/  STL [R1+0x68c], R15 ;  /* 0x00068c0f01007387 */ /* 0x000fe20000100800 */
[----:B------:R-:W-:Y:S01]  /*7820*/  ISETP.GE.U32.AND P1, PT, R8, 0x7fffff52, PT ;  /* 0x7fffff520800780c */ /* 0x000fe20003f26070 */
[----:B------:R-:W-:Y:S02]  /*7830*/  @!P4 IMAD.MOV.U32 R8, RZ, RZ, R3 ;  /* 0x000000ffff08c224 */ /* 0x000fe400078e0003 */
[----:B------:R-:W-:Y:S01]  /*7840*/  @!P4 IMAD.MOV.U32 R9, RZ, RZ, R12 ;  /* 0x000000ffff09c224 */ /* 0x000fe200078e000c */
[----:B------:R0:W-:Y:S04]  /*7850*/  STL [R1+0x48], R5 ;  /* 0x0000480501007387 */ /* 0x0001e80000100800 */
[----:B----4-:R-:W-:Y:S04]  /*7860*/  STL [R1+0x89c], R89 ;  /* 0x00089c5901007387 */ /* 0x010fe80000100800 */
[----:B------:R1:W3:Y:S01]  /*7870*/  @!P4 LDG.E.U8 R88, desc[UR18][R8.64] ;  /* 0x000000120858c981 */ /* 0x0002e2000c1e1100 */
[----:B0-----:R-:W-:-:S03]  /*7880*/  IADD3 R5, P6, PT, R10, R0, RZ ;  /* 0x000000000a057210 */ /* 0x001fc60007fde0ff */
[----:B------:R0:W-:Y:S02]  /*7890*/  STL [R1+0x3c], R13 ;  /* 0x00003c0d01007387 */ /* 0x0001e40000100800 */
[----:B0-----:R-:W-:Y:S01]  /*78a0*/  LEA.HI.X.SX32 R13, R10, R2, 0x1, P6 ;  /* 0x000000020a0d7211 */ /* 0x001fe200030f0eff */
[----:B-1----:R-:W-:-:S04]  /*78b0*/  @!P0 IMAD.MOV.U32 R8, RZ, RZ, R5 ;  /* 0x000000ffff088224 */ /* 0x002fc800078e0005 */
[----:B------:R-:W-:-:S05]  /*78c0*/  @!P0 IMAD.MOV.U32 R9, RZ, RZ, R13 ;  /* 0x000000ffff098224 */ /* 0x000fca00078e000d */
[----:B------:R0:W4:Y:S01]  /*78d0*/  @!P0 LDG.E.U8 R87, desc[UR18][R8.64] ;  /* 0x0000001208578981 */ /* 0x000122000c1e1100 */
[----:B------:R-:W-:-:S05]  /*78e0*/  VIADD R11, R14, 0xffffffc9 ;  /* 0xffffffc90e0b7836 */ /* 0x000fca0000000000 */
[----:B------:R-:W-:Y:S01]  /*78f0*/  ISETP.GE.U32.AND P4, PT, R11, 0x7fffff4a, PT ;  /* 0x7fffff4a0b00780c */ /* 0x000fe20003f86070 */
[C---:B------:R-:W-:Y:S02]  /*7900*/  IMAD R11, R4.reuse, 0x1e, RZ ;  /* 0x0000001e040b7824 */ /* 0x040fe400078e02ff */
[----:B------:R-:W-:Y:S01]  /*7910*/  IMAD R10, R4, 0x26, RZ ;  /* 0x00000026040a7824 */ /* 0x000fe200078e02ff */
[----:B------:R-:W-:Y:S02]  /*7920*/  PRMT R85, RZ, 0x7610, R85 ;  /* 0x00007610ff557816 */ /* 0x000fe40000000055 */
[----:B------:R-:W-:Y:S02]  /*7930*/  PRMT R83, RZ, 0x7610, R83 ;  /* 0x00007610ff537816 */ /* 0x000fe40000000053 */
[----:B------:R-:W-:Y:S01]  /*7940*/  PRMT R81, RZ, 0x7610, R81 ;  /* 0x00007610ff517816 */ /* 0x000fe20000000051 */
[----:B--2---:R-:W-:Y:S04]  /*7950*/  STL [R1+0x8a0], R90 ;  /* 0x0008a05a01007387 */ /* 0x004fe80000100800 */
[----:B------:R1:W-:Y:S04]  /*7960*/  STL [R1+0xe8], R3 ;  /* 0x0000e80301007387 */ /* 0x0003e80000100800 */
[----:B------:R2:W-:Y:S01]  /*7970*/  STL [R1+0xd4], R12 ;  /* 0x0000d40c01007387 */ /* 0x0005e20000100800 */
[----:B-1----:R-:W-:-:S04]  /*7980*/  IADD3 R3, P6, PT, R11, R0, RZ ;  /* 0x000000000b037210 */ /* 0x002fc80007fde0ff */
[----:B------:R-:W-:Y:S01]  /*7990*/  LEA.HI.X.SX32 R15, R11, R2, 0x1, P6 ;  /* 0x000000020b0f7211 */ /* 0x000fe200030f0eff */
[----:B0-----:R-:W-:Y:S02]  /*79a0*/  @!P2 IMAD.MOV.U32 R8, RZ, RZ, R3 ;  /* 0x000000ffff08a224 */ /* 0x001fe400078e0003 */
[----:B--2---:R-:W-:Y:S01]  /*79b0*/  VIADD R12, R14, 0xffffffc1 ;  /* 0xffffffc10e0c7836 */ /* 0x004fe20000000000 */
[----:B---3--:R-:W-:Y:S04]  /*79c0*/  STL [R1+0x8a4], R88 ;  /* 0x0008a45801007387 */ /* 0x008fe80000100800 */
[----:B------:R0:W-:Y:S01]  /*79d0*/  STL [R1+0x148], R5 ;  /* 0x0001480501007387 */ /* 0x0001e20000100800 */
[----:B------:R-:W-:-:S03]  /*79e0*/  @!P2 IMAD.MOV.U32 R9, RZ, RZ, R15 ;  /* 0x000000ffff09a224 */ /* 0x000fc600078e000f */
[----:B------:R1:W-:Y:S01]  /*79f0*/  STL [R1+0x144], R13 ;  /* 0x0001440d01007387 */ /* 0x0003e20000100800 */
[----:B------:R-:W-:Y:S01]  /*7a00*/  IMAD R11, R4, 0x2e, RZ ;  /* 0x0000002e040b7824 */ /* 0x000fe200078e02ff */
[----:B------:R-:W-:Y:S02]  /*7a10*/  ISETP.GE.U32.AND P0, PT, R12, 0x7fffff42, PT ;  /* 0x7fffff420c00780c */ /* 0x000fe40003f06070 */
[----:B------:R2:W3:Y:S01]  /*7a20*/  @!P2 LDG.E.U8 R85, desc[UR18][R8.64] ;  /* 0x000000120855a981 */ /* 0x0004e2000c1e1100 */
[----:B0-----:R-:W-:-:S04]  /*7a30*/  IADD3 R5, P6, PT, R10, R0, RZ ;  /* 0x000000000a057210 */ /* 0x001fc80007fde0ff */
[----:B-1----:R-:W-:Y:S01]  /*7a40*/  LEA.HI.X.SX32 R13, R10, R2, 0x1, P6 ;  /* 0x000000020a0d7211 */ /* 0x002fe200030f0eff */
[----:B------:R-:W-:Y:S02]  /*7a50*/  VIADD R12, R14, 0xffffffb9 ;  /* 0xffffffb90e0c7836 */ /* 0x000fe40000000000 */
[----:B--2---:R-:W-:Y:S02]  /*7a60*/  @!P5 IMAD.MOV.U32 R8, RZ, RZ, R5 ;  /* 0x000000ffff08d224 */ /* 0x004fe400078e0005 */
[----:B------:R-:W-:Y:S01]  /*7a70*/  @!P5 IMAD.MOV.U32 R9, RZ, RZ, R13 ;  /* 0x000000ffff09d224 */ /* 0x000fe200078e000d */
[----:B----4-:R-:W-:Y:S04]  /*7a80*/  STL [R1+0x8a8], R87 ;  /* 0x0008a85701007387 */ /* 0x010fe80000100800 */
[----:B------:R0:W-:Y:S01]  /*7a90*/  STL [R1+0x408], R3 ;  /* 0x0004080301007387 */ /* 0x0001e20000100800 */
[----:B------:R-:W-:-:S03]  /*7aa0*/  ISETP.GE.U32.AND P2, PT, R12, 0x7fffff3a, PT ;  /* 0x7fffff3a0c00780c */ /* 0x000fc60003f46070 */
[----:B------:R1:W2:Y:S01]  /*7ab0*/  @!P5 LDG.E.U8 R83, desc[UR18][R8.64] ;  /* 0x000000120853d981 */ /* 0x0002a2000c1e1100 */
[----:B0-----:R-:W-:Y:S01]  /*7ac0*/  IADD3 R3, P6, PT, R11, R0, RZ ;  /* 0x000000000b037210 */ /* 0x001fe20007fde0ff */
[----:B-1----:R-:W-:-:S03]  /*7ad0*/  VIADD R8, R14, 0xffffffb1 ;  /* 0xffffffb10e087836 */ /* 0x002fc60000000000 */
[----:B------:R-:W-:Y:S02]  /*7ae0*/  LEA.HI.X.SX32 R12, R11, R2, 0x1, P6 ;  /* 0x000000020b0c7211 */ /* 0x000fe400030f0eff */
[----:B------:R-:W-:Y:S01]  /*7af0*/  ISETP.GE.U32.AND P5, PT, R8, 0x7fffff32, PT ;  /* 0x7fffff320800780c */ /* 0x000fe20003fa6070 */
[----:B------:R-:W-:Y:S02]  /*7b00*/  @!P1 IMAD.MOV.U32 R8, RZ, RZ, R3 ;  /* 0x000000ffff089224 */ /* 0x000fe400078e0003 */
[----:B------:R-:W-:-:S05]  /*7b10*/  @!P1 IMAD.MOV.U32 R9, RZ, RZ, R12 ;  /* 0x000000ffff099224 */ /* 0x000fca00078e000c */
[----:B------:R0:W4:Y:S01]  /*7b20*/  @!P1 LDG.E.U8 R81, desc[UR18][R8.64] ;  /* 0x0000001208519981 */ /* 0x000122000c1e1100 */
[----:B------:R-:W-:Y:S02]  /*7b30*/  IMAD R10, R4, 0x36, RZ ;  /* 0x00000036040a7824 */ /* 0x000fe400078e02ff */
[----:B------:R-:W-:Y:S01]  /*7b40*/  VIADD R11, R14, 0xffffffa9 ;  /* 0xffffffa90e0b7836 */ /* 0x000fe20000000000 */
[----:B------:R-:W-:Y:S04]  /*7b50*/  STL [R1+0x404], R15 ;  /* 0x0004040f01007387 */ /* 0x000fe80000100800 */
[----:B------:R1:W-:Y:S01]  /*7b60*/  STL [R1+0x440], R5 ;  /* 0x0004400501007387 */ /* 0x0003e20000100800 */
[----:B------:R-:W-:Y:S01]  /*7b70*/  ISETP.GE.U32.AND P1, PT, R11, 0x7fffff2a, PT ;  /* 0x7fffff2a0b00780c */ /* 0x000fe20003f26070 */
[----:B------:R-:W-:Y:S01]  /*7b80*/  IMAD R11, R4, 0x3e, RZ ;  /* 0x0000003e040b7824 */ /* 0x000fe200078e02ff */
[----:B-1----:R-:W-:-:S02]  /*7b90*/  IADD3 R5, P6, PT, R10, R0, RZ ;  /* 0x000000000a057210 */ /* 0x002fc40007fde0ff */
[----:B------:R-:W-:-:S03]  /*7ba0*/  PRMT R80, RZ, 0x7610, R80 ;  /* 0x00007610ff507816 */ /* 0x000fc60000000050 */
[----:B0-----:R-:W-:Y:S01]  /*7bb0*/  @!P4 IMAD.MOV.U32 R8, RZ, RZ, R5 ;  /* 0x000000ffff08c224 */ /* 0x001fe200078e0005 */
[----:B------:R-:W-:Y:S02]  /*7bc0*/  PRMT R79, RZ, 0x7610, R79 ;  /* 0x00007610ff4f7816 */ /* 0x000fe4000000004f */
[----:B------:R-:W-:Y:S01]  /*7bd0*/  PRMT R78, RZ, 0x7610, R78 ;  /* 0x00007610ff4e7816 */ /* 0x000fe2000000004e */
[----:B---3--:R-:W-:Y:S04]  /*7be0*/  STL [R1+0x8ac], R85 ;  /* 0x0008ac5501007387 */ /* 0x008fe80000100800 */
[----:B------:R0:W-:Y:S02]  /*7bf0*/  STL [R1+0x43c], R13 ;  /* 0x00043c0d01007387 */ /* 0x0001e40000100800 */
[----:B0-----:R-:W-:Y:S01]  /*7c00*/  LEA.HI.X.SX32 R13, R10, R2, 0x1, P6 ;  /* 0x000000020a0d7211 */ /* 0x001fe200030f0eff */
[----:B------:R-:W-:Y:S01]  /*7c10*/  IMAD R10, R4, 0x46, RZ ;  /* 0x00000046040a7824 */ /* 0x000fe200078e02ff */
[----:B--2---:R-:W-:Y:S04]  /*7c20*/  STL [R1+0x8b0], R83 ;  /* 0x0008b05301007387 */ /* 0x004fe80000100800 */
[----:B------:R0:W-:Y:S01]  /*7c30*/  STL [R1+0x478], R3 ;  /* 0x0004780301007387 */ /* 0x0001e20000100800 */
[----:B------:R-:W-:-:S03]  /*7c40*/  @!P4 IMAD.MOV.U32 R9, RZ, RZ, R13 ;  /* 0x000000ffff09c224 */ /* 0x000fc600078e000d */
[----:B------:R1:W-:Y:S04]  /*7c50*/  STL [R1+0x474], R12 ;  /* 0x0004740c01007387 */ /* 0x0003e80000100800 */
[----:B------:R2:W3:Y:S01]  /*7c60*/  @!P4 LDG.E.U8 R80, desc[UR18][R8.64] ;  /* 0x000000120850c981 */ /* 0x0004e2000c1e1100 */
[----:B0-----:R-:W-:Y:S01]  /*7c70*/  IADD3 R3, P6, PT, R11, R0, RZ ;  /* 0x000000000b037210 */ /* 0x001fe20007fde0ff */
[----:B-1----:R-:W-:-:S03]  /*7c80*/  VIADD R12, R14, 0xffffffa1 ;  /* 0xffffffa10e0c7836 */ /* 0x002fc60000000000 */
[----:B------:R-:W-:Y:S01]  /*7c90*/  LEA.HI.X.SX32 R14, R11, R2, 0x1, P6 ;  /* 0x000000020b0e7211 */ /* 0x000fe200030f0eff */
[----:B----4-:R-:W-:Y:S01]  /*7ca0*/  STL [R1+0x8b4], R81 ;  /* 0x0008b45101007387 */ /* 0x010fe20000100800 */
[----:B--2---:R-:W-:-:S03]  /*7cb0*/  @!P0 IMAD.MOV.U32 R8, RZ, RZ, R3 ;  /* 0x000000ffff088224 */ /* 0x004fc600078e0003 */
[----:B------:R0:W-:Y:S01]  /*7cc0*/  STL [R1+0x4b8], R5 ;  /* 0x0004b80501007387 */ /* 0x0001e20000100800 */
[----:B------:R-:W-:-:S03]  /*7cd0*/  @!P0 IMAD.MOV.U32 R9, RZ, RZ, R14 ;  /* 0x000000ffff098224 */ /* 0x000fc600078e000e */
[----:B------:R1:W-:Y:S04]  /*7ce0*/  STL [R1+0x4b4], R13 ;  /* 0x0004b40d01007387 */ /* 0x0003e80000100800 */
[----:B------:R2:W4:Y:S01]  /*7cf0*/  @!P0 LDG.E.U8 R79, desc[UR18][R8.64] ;  /* 0x00000012084f8981 */ /* 0x000522000c1e1100 */
[----:B0-----:R-:W-:-:S04]  /*7d00*/  IADD3 R5, P6, PT, R10, R0, RZ ;  /* 0x000000000a057210 */ /* 0x001fc80007fde0ff */
[----:B-1----:R-:W-:Y:S01]  /*7d10*/  LEA.HI.X.SX32 R13, R10, R2, 0x1, P6 ;  /* 0x000000020a0d7211 */ /* 0x002fe200030f0eff */
[----:B--2---:R-:W-:-:S04]  /*7d20*/  @!P2 IMAD.MOV.U32 R8, RZ, RZ, R5 ;  /* 0x000000ffff08a224 */ /* 0x004fc800078e0005 */
[----:B------:R-:W-:-:S05]  /*7d30*/  @!P2 IMAD.MOV.U32 R9, RZ, RZ, R13 ;  /* 0x000000ffff09a224 */ /* 0x000fca00078e000d */
[----:B------:R0:W2:Y:S01]  /*7d40*/  @!P2 LDG.E.U8 R78, desc[UR18][R8.64] ;  /* 0x00000012084ea981 */ /* 0x0000a2000c1e1100 */
[C---:B------:R-:W-:Y:S02]  /*7d50*/  IMAD R11, R4.reuse, 0x4e, RZ ;  /* 0x0000004e040b7824 */ /* 0x040fe400078e02ff */
[----:B------:R-:W-:Y:S01]  /*7d60*/  IMAD R10, R4, 0x56, RZ ;  /* 0x00000056040a7824 */ /* 0x000fe200078e02ff */
[----:B------:R-:W-:Y:S02]  /*7d70*/  ISETP.GE.U32.AND P4, PT, R12, 0x7fffff22, PT ;  /* 0x7fffff220c00780c */ /* 0x000fe40003f86070 */
[----:B------:R-:W-:Y:S02]  /*7d80*/  PRMT R77, RZ, 0x7610, R77 ;  /* 0x00007610ff4d7816 */ /* 0x000fe4000000004d */
[----:B------:R-:W-:Y:S02]  /*7d90*/  PRMT R76, RZ, 0x7610, R76 ;  /* 0x00007610ff4c7816 */ /* 0x000fe4000000004c */
[----:B------:R-:W-:Y:S01]  /*7da0*/  PRMT R75, RZ, 0x7610, R75 ;  /* 0x00007610ff4b7816 */ /* 0x000fe2000000004b */
[----:B------:R-:W-:-:S05]  /*7db0*/  VIADD R85, R68, 0x33 ;  /* 0x0000003344557836 */ /* 0x000fca0000000000 */
[----:B------:R-:W-:Y:S01]  /*7dc0*/  IABS R19, R85 ;  /* 0x0000005500137213 */ /* 0x000fe20000000000 */
[----:B---3--:R-:W-:Y:S04]  /*7dd0*/  STL [R1+0x8b8], R80 ;  /* 0x0008b85001007387 */ /* 0x008fe80000100800 */
[----:B------:R1:W-:Y:S04]  /*7de0*/  STL [R1+0x4f0], R3 ;  /* 0x0004f00301007387 */ /* 0x0003e80000100800 */
[----:B------:R-:W-:Y:S04]  /*7df0*/  STL [R1+0x4ec], R14 ;  /* 0x0004ec0e01007387 */ /* 0x000fe80000100800 */
[----:B------:R3:W-:Y:S01]  /*7e00*/  STL [R1+0x528], R5 ;  /* 0x0005280501007387 */ /* 0x0007e20000100800 */
[----:B-1----:R-:W-:-:S03]  /*7e10*/  IADD3 R3, P0, PT, R11, R0, RZ ;  /* 0x000000000b037210 */ /* 0x002fc60007f1e0ff */
[----:B----4-:R-:W-:Y:S01]  /*7e20*/  STL [R1+0x8bc], R79 ;  /* 0x0008bc4f01007387 */ /* 0x010fe20000100800 */
[----:B---3--:R-:W-:-:S03]  /*7e30*/  IADD3 R5, P2, PT, R10, R0, RZ ;  /* 0x000000000a057210 */ /* 0x008fc60007f5e0ff */
[----:B------:R1:W-:Y:S01]  /*7e40*/  STL [R1+0x524], R13 ;  /* 0x0005240d01007387 */ /* 0x0003e20000100800 */
[----:B0-----:R-:W-:Y:S01]  /*7e50*/  @!P5 IMAD.MOV.U32 R8, RZ, RZ, R3 ;  /* 0x000000ffff08d224 */ /* 0x001fe200078e0003 */
[-C--:B------:R-:W-:Y:S02]  /*7e60*/  LEA.HI.X.SX32 R12, R10, R2.reuse, 0x1, P2 ;  /* 0x000000020a0c7211 */ /* 0x080fe400010f0eff */
[----:B-1----:R-:W-:Y:S01]  /*7e70*/  LEA.HI.X.SX32 R13, R11, R2, 0x1, P0 ;  /* 0x000000020b0d7211 */ /* 0x002fe200000f0eff */
[----:B------:R-:W-:Y:S01]  /*7e80*/  IMAD R11, R4, 0x5e, RZ ;  /* 0x0000005e040b7824 */ /* 0x000fe200078e02ff */
[----:B--2---:R-:W-:Y:S03]  /*7e90*/  STL [R1+0x8c0], R78 ;  /* 0x0008c04e01007387 */ /* 0x004fe60000100800 */
[----:B------:R-:W-:Y:S01]  /*7ea0*/  @!P5 IMAD.MOV.U32 R9, RZ, RZ, R13 ;  /* 0x000000ffff09d224 */ /* 0x000fe200078e000d */
[----:B------:R0:W-:Y:S04]  /*7eb0*/  STL [R1+0x560], R3 ;  /* 0x0005600301007387 */ /* 0x0001e80000100800 */
[----:B------:R1:W2:Y:S01]  /*7ec0*/  @!P5 LDG.E.U8 R77, desc[UR18][R8.64] ;  /* 0x00000012084dd981 */ /* 0x0002a2000c1e1100 */
[----:B------:R-:W-:-:S02]  /*7ed0*/  VIADD R80, R68, 0x30 ;  /* 0x0000003044507836 */ /* 0x000fc40000000000 */
[C---:B------:R-:W-:Y:S02]  /*7ee0*/  VIADD R90, R68.reuse, 0x36 ;  /* 0x00000036445a7836 */ /* 0x040fe40000000000 */
[C---:B------:R-:W-:Y:S01]  /*7ef0*/  VIADD R92, R68.reuse, 0x39 ;  /* 0x00000039445c7836 */ /* 0x040fe20000000000 */
[C---:B0-----:R-:W-:Y:S01]  /*7f00*/  IADD3 R3, P0, PT, R11.reuse, R0, RZ ;  /* 0x000000000b037210 */ /* 0x041fe20007f1e0ff */
[----:B------:R0:W-:Y:S01]  /*7f10*/  STL [R1+0x598], R5 ;  /* 0x0005980501007387 */ /* 0x0001e20000100800 */
[----:B------:R-:W-:Y:S01]  /*7f20*/  VIADD R82, R68, 0x3f ;  /* 0x0000003f44527836 */ /* 0x000fe20000000000 */
[----:B------:R-:W-:Y:S01]  /*7f30*/  ISETP.GT.U32.AND P2, PT, R6, R71, PT ;  /* 0x000000470600720c */ /* 0x000fe20003f44070 */
[----:B-1----:R-:W-:Y:S01]  /*7f40*/  @!P1 IMAD.MOV.U32 R8, RZ, RZ, R5 ;  /* 0x000000ffff089224 */ /* 0x002fe200078e0005 */
[----:B------:R-:W1:Y:S01]  /*7f50*/  LDC R78, c[0x0][0x3a0] ;  /* 0x0000e800ff4e7b82 */ /* 0x000e620000000800 */
[----:B------:R-:W-:Y:S01]  /*7f60*/  @!P1 IMAD.MOV.U32 R9, RZ, RZ, R12 ;  /* 0x000000ffff099224 */ /* 0x000fe200078e000c */
[----:B0-----:R-:W-:-:S04]  /*7f70*/  LEA.HI.X.SX32 R5, R11, R2, 0x1, P0 ;  /* 0x000000020b057211 */ /* 0x001fc800000f0eff */
[----:B------:R0:W3:Y:S02]  /*7f80*/  @!P1 LDG.E.U8 R76, desc[UR18][R8.64] ;  /* 0x00000012084c9981 */ /* 0x0000e4000c1e1100 */
[----:B0-----:R-:W-:Y:S02]  /*7f90*/  @!P4 IMAD.MOV.U32 R8, RZ, RZ, R3 ;  /* 0x000000ffff08c224 */ /* 0x001fe400078e0003 */
[----:B------:R-:W-:-:S05]  /*7fa0*/  @!P4 IMAD.MOV.U32 R9, RZ, RZ, R5 ;  /* 0x000000ffff09c224 */ /* 0x000fca00078e0005 */
[----:B------:R0:W4:Y:S01]  /*7fb0*/  @!P4 LDG.E.U8 R75, desc[UR18][R8.64] ;  /* 0x00000012084bc981 */ /* 0x000122000c1e1100 */
[----:B------:R-:W-:-:S05]  /*7fc0*/  IABS R22, R80 ;  /* 0x0000005000167213 */ /* 0x000fca0000000000 */
[----:B0-----:R-:W-:-:S04]  /*7fd0*/  IMAD.HI.U32 R8, R7, R22, RZ ;  /* 0x0000001607087227 */ /* 0x001fc800078e00ff */
[----:B------:R-:W-:-:S04]  /*7fe0*/  IMAD.MOV R8, RZ, RZ, -R8 ;  /* 0x000000ffff087224 */ /* 0x000fc800078e0a08 */
[----:B------:R-:W-:Y:S02]  /*7ff0*/  IMAD R22, R6, R8, R22 ;  /* 0x0000000806167224 */ /* 0x000fe400078e0216 */
[----:B------:R-:W-:Y:S01]  /*8000*/  IMAD.HI.U32 R8, R7, R19, RZ ;  /* 0x0000001307087227 */ /* 0x000fe200078e00ff */
[----:B------:R-:W-:-:S03]  /*8010*/  IABS R16, R90 ;  /* 0x0000005a00107213 */ /* 0x000fc60000000000 */
[----:B------:R-:W-:-:S04]  /*8020*/  IMAD.MOV R8, RZ, RZ, -R8 ;  /* 0x000000ffff087224 */ /* 0x000fc800078e0a08 */
[----:B------:R-:W-:Y:S02]  /*8030*/  IMAD R19, R6, R8, R19 ;  /* 0x0000000806137224 */ /* 0x000fe400078e0213 */
[----:B------:R-:W-:Y:S01]  /*8040*/  IMAD.HI.U32 R8, R7, R16, RZ ;  /* 0x0000001007087227 */ /* 0x000fe200078e00ff */
[----:B------:R0:W-:Y:S03]  /*8050*/  STL [R1+0x55c], R13 ;  /* 0x00055c0d01007387 */ /* 0x0001e60000100800 */
[----:B------:R-:W-:Y:S01]  /*8060*/  IMAD.MOV R8, RZ, RZ, -R8 ;  /* 0x000000ffff087224 */ /* 0x000fe200078e0a08 */
[----:B0-----:R-:W-:-:S03]  /*8070*/  IABS R13, R92 ;  /* 0x0000005c000d7213 */ /* 0x001fc60000000000 */
[----:B------:R-:W-:Y:S02]  /*8080*/  IMAD R16, R6, R8, R16 ;  /* 0x0000000806107224 */ /* 0x000fe400078e0210 */
[----:B------:R-:W-:-:S04]  /*8090*/  IMAD.HI.U32 R8, R7, R13, RZ ;  /* 0x0000000d07087227 */ /* 0x000fc800078e00ff */
[----:B------:R-:W-:Y:S01]  /*80a0*/  IMAD.MOV R8, RZ, RZ, -R8 ;  /* 0x000000ffff087224 */ /* 0x000fe200078e0a08 */
[----:B------:R-:W-:-:S03]  /*80b0*/  ISETP.GT.U32.AND P0, PT, R6, R69, PT ;  /* 0x000000450600720c */ /* 0x000fc60003f04070 */
[----:B------:R-:W-:Y:S01]  /*80c0*/  IMAD R13, R6, R8, R13 ;  /* 0x00000008060d7224 */ /* 0x000fe200078e020d */
[----:B------:R-:W-:-:S05]  /*80d0*/  IABS R8, R82 ;  /* 0x0000005200087213 */ /* 0x000fca0000000000 */
[----:B------:R-:W-:-:S04]  /*80e0*/  IMAD.HI.U32 R72, R7, R8, RZ ;  /* 0x0000000807487227 */ /* 0x000fc800078e00ff */
[----:B------:R-:W-:Y:S02]  /*80f0*/  IMAD.MOV R72, RZ, RZ, -R72 ;  /* 0x000000ffff487224 */ /* 0x000fe400078e0a48 */
[----:B------:R-:W-:Y:S01]  /*8100*/  @!P0 IMAD.IADD R69, R69, 0x1, -R6 ;  /* 0x0000000145458824 */ /* 0x000fe200078e0a06 */
[C---:B------:R-:W-:Y:S01]  /*8110*/  ISETP.GT.U32.AND P0, PT, R6.reuse, R63, PT ;  /* 0x0000003f0600720c */ /* 0x040fe20003f04070 */
[C---:B------:R-:W-:Y:S01]  /*8120*/  IMAD R8, R6.reuse, R72, R8 ;  /* 0x0000004806087224 */ /* 0x040fe200078e0208 */
[----:B------:R-:W-:-:S04]  /*8130*/  ISETP.GT.U32.AND P4, PT, R6, R70, PT ;  /* 0x000000460600720c */ /* 0x000fc80003f84070 */
[C---:B------:R-:W-:Y:S02]  /*8140*/  ISETP.GT.U32.AND P5, PT, R6.reuse, R8, PT ;  /* 0x000000080600720c */ /* 0x040fe40003fa4070 */
[----:B------:R-:W-:-:S05]  /*8150*/  ISETP.GT.U32.AND P1, PT, R6, R67, PT ;  /* 0x000000430600720c */ /* 0x000fca0003f24070 */
[--C-:B------:R-:W-:Y:S01]  /*8160*/  @!P0 IMAD.IADD R63, R63, 0x1, -R6.reuse ;  /* 0x000000013f3f8824 */ /* 0x100fe200078e0a06 */
[C---:B------:R-:W-:Y:S01]  /*8170*/  ISETP.GT.U32.AND P0, PT, R6.reuse, R58, PT ;  /* 0x0000003a0600720c */ /* 0x040fe20003f04070 */
[--C-:B------:R-:W-:Y:S01]  /*8180*/  @!P2 IMAD.IADD R71, R71, 0x1, -R6.reuse ;  /* 0x000000014747a824 */ /* 0x100fe200078e0a06 */
[----:B------:R-:W-:Y:S01]  /*8190*/  ISETP.GT.U32.AND P2, PT, R6, R66, PT ;  /* 0x000000420600720c */ /* 0x000fe20003f44070 */
[--C-:B------:R-:W-:Y:S01]  /*81a0*/  @!P4 IMAD.IADD R70, R70, 0x1, -R6.reuse ;  /* 0x000000014646c824 */ /* 0x100fe200078e0a06 */
[----:B------:R-:W-:Y:S01]  /*81b0*/  ISETP.GT.U32.AND P4, PT, R6, R64, PT ;  /* 0x000000400600720c */ /* 0x000fe20003f84070 */
[--C-:B------:R-:W-:Y:S01]  /*81c0*/  @!P5 IMAD.IADD R8, R8, 0x1, -R6.reuse ;  /* 0x000000010808d824 */ /* 0x100fe200078e0a06 */
[C---:B------:R-:W-:Y:S01]  /*81d0*/  ISETP.GT.U32.AND P5, PT, R6.reuse, R65, PT ;  /* 0x000000410600720c */ /* 0x040fe20003fa4070 */
[----:B------:R-:W-:Y:S01]  /*81e0*/  @!P1 IMAD.IADD R67, R67, 0x1, -R6 ;  /* 0x0000000143439824 */ /* 0x000fe200078e0a06 */
[----:B------:R-:W-:Y:S01]  /*81f0*/  ISETP.GT.U32.AND P1, PT, R6, R62, PT ;  /* 0x0000003e0600720c */ /* 0x000fe20003f24070 */
[----:B------:R-:W-:-:S04]  /*8200*/  VIADD R79, R68, 0x2f ;  /* 0x0000002f444f7836 */ /* 0x000fc80000000000 */
[--C-:B------:R-:W-:Y:S01]  /*8210*/  @!P0 IMAD.IADD R58, R58, 0x1, -R6.reuse ;  /* 0x000000013a3a8824 */ /* 0x100fe200078e0a06 */
[----:B------:R-:W-:Y:S01]  /*8220*/  ISETP.GT.U32.AND P0, PT, R6, R53, PT ;  /* 0x000000350600720c */ /* 0x000fe20003f04070 */
[--C-:B------:R-:W-:Y:S01]  /*8230*/  @!P2 IMAD.IADD R66, R66, 0x1, -R6.reuse ;  /* 0x000000014242a824 */ /* 0x100fe200078e0a06 */
[----:B------:R-:W-:Y:S01]  /*8240*/  ISETP.GT.U32.AND P2, PT, R6, R61, PT ;  /* 0x0000003d0600720c */ /* 0x000fe20003f44070 */
[--C-:B------:R-:W-:Y:S01]  /*8250*/  @!P4 IMAD.IADD R64, R64, 0x1, -R6.reuse ;  /* 0x000000014040c824 */ /* 0x100fe200078e0a06 */
[C---:B------:R-:W-:Y:S01]  /*8260*/  ISETP.GT.U32.AND P4, PT, R6.reuse, R59, PT ;  /* 0x0000003b0600720c */ /* 0x040fe20003f84070 */
[--C-:B------:R-:W-:Y:S01]  /*8270*/  @!P5 IMAD.IADD R65, R65, 0x1, -R6.reuse ;  /* 0x000000014141d824 */ /* 0x100fe200078e0a06 */
[----:B------:R-:W-:Y:S01]  /*8280*/  ISETP.GT.U32.AND P5, PT, R6, R60, PT ;  /* 0x0000003c0600720c */ /* 0x000fe20003fa4070 */
[----:B------:R-:W-:Y:S02]  /*8290*/  VIADD R81, R68, 0x31 ;  /* 0x0000003144517836 */ /* 0x000fe40000000000 */
[----:B------:R-:W-:Y:S01]  /*82a0*/  @!P1 IMAD.IADD R62, R62, 0x1, -R6 ;  /* 0x000000013e3e9824 */ /* 0x000fe200078e0a06 */
[----:B------:R-:W-:Y:S01]  /*82b0*/  ISETP.GT.U32.AND P1, PT, R6, R57, PT ;  /* 0x000000390600720c */ /* 0x000fe20003f24070 */
[----:B------:R-:W-:-:S02]  /*82c0*/  VIADD R83, R68, 0x32 ;  /* 0x0000003244537836 */ /* 0x000fc40000000000 */
[--C-:B------:R-:W-:Y:S01]  /*82d0*/  @!P0 IMAD.IADD R53, R53, 0x1, -R6.reuse ;  /* 0x0000000135358824 */ /* 0x100fe200078e0a06 */
[----:B------:R-:W-:Y:S01]  /*82e0*/  ISETP.GT.U32.AND P0, PT, R6, R48, PT ;  /* 0x000000300600720c */ /* 0x000fe20003f04070 */
[C---:B------:R-:W-:Y:S02]  /*82f0*/  VIADD R87, R68.reuse, 0x34 ;  /* 0x0000003444577836 */ /* 0x040fe40000000000 */
[C---:B------:R-:W-:Y:S02]  /*8300*/  VIADD R88, R68.reuse, 0x35 ;  /* 0x0000003544587836 */ /* 0x040fe40000000000 */
[C---:B------:R-:W-:Y:S02]  /*8310*/  VIADD R89, R68.reuse, 0x37 ;  /* 0x0000003744597836 */ /* 0x040fe40000000000 */
[----:B------:R-:W-:Y:S02]  /*8320*/  VIADD R91, R68, 0x38 ;  /* 0x00000038445b7836 */ /* 0x000fe40000000000 */
[--C-:B------:R-:W-:Y:S01]  /*8330*/  @!P2 IMAD.IADD R61, R61, 0x1, -R6.reuse ;  /* 0x000000013d3da824 */ /* 0x100fe200078e0a06 */
[----:B------:R-:W-:Y:S01]  /*8340*/  ISETP.GT.U32.AND P2, PT, R6, R56, PT ;  /* 0x000000380600720c */ /* 0x000fe20003f44070 */
[--C-:B------:R-:W-:Y:S01]  /*8350*/  @!P5 IMAD.IADD R60, R60, 0x1, -R6.reuse ;  /* 0x000000013c3cd824 */ /* 0x100fe200078e0a06 */
[C---:B------:R-:W-:Y:S01]  /*8360*/  ISETP.GT.U32.AND P5, PT, R6.reuse, R55, PT ;  /* 0x000000370600720c */ /* 0x040fe20003fa4070 */
[----:B------:R-:W-:Y:S01]  /*8370*/  @!P4 IMAD.IADD R59, R59, 0x1, -R6 ;  /* 0x000000013b3bc824 */ /* 0x000fe200078e0a06 */
[----:B------:R-:W-:Y:S01]  /*8380*/  ISETP.GT.U32.AND P4, PT, R6, R54, PT ;  /* 0x000000360600720c */ /* 0x000fe20003f84070 */
[----:B------:R-:W-:-:S02]  /*8390*/  VIADD R93, R68, 0x3a ;  /* 0x0000003a445d7836 */ /* 0x000fc40000000000 */
[--C-:B------:R-:W-:Y:S01]  /*83a0*/  @!P1 IMAD.IADD R57, R57, 0x1, -R6.reuse ;  /* 0x0000000139399824 */ /* 0x100fe200078e0a06 */
[----:B------:R-:W-:Y:S01]  /*83b0*/  ISETP.GT.U32.AND P1, PT, R6, R52, PT ;  /* 0x000000340600720c */ /* 0x000fe20003f24070 */
[C---:B------:R-:W-:Y:S02]  /*83c0*/  VIADD R86, R68.reuse, 0x3d ;  /* 0x0000003d44567836 */ /* 0x040fe40000000000 */
[----:B------:R-:W-:Y:S02]  /*83d0*/  VIADD R84, R68, 0x3e ;  /* 0x0000003e44547836 */ /* 0x000fe40000000000 */
[--C-:B------:R-:W-:Y:S01]  /*83e0*/  @!P0 IMAD.IADD R48, R48, 0x1, -R6.reuse ;  /* 0x0000000130308824 */ /* 0x100fe200078e0a06 */
[----:B------:R-:W-:Y:S01]  /*83f0*/  ISETP.GT.U32.AND P0, PT, R6, R43, PT ;  /* 0x0000002b0600720c */ /* 0x000fe20003f04070 */
[--C-:B------:R-:W-:Y:S01]  /*8400*/  @!P2 IMAD.IADD R56, R56, 0x1, -R6.reuse ;  /* 0x000000013838a824 */ /* 0x100fe200078e0a06 */
[C---:B------:R-:W-:Y:S01]  /*8410*/  ISETP.GT.U32.AND P2, PT, R6.reuse, R51, PT ;  /* 0x000000330600720c */ /* 0x040fe20003f44070 */
[--C-:B------:R-:W-:Y:S01]  /*8420*/  @!P5 IMAD.IADD R55, R55, 0x1, -R6.reuse ;  /* 0x000000013737d824 */ /* 0x100fe200078e0a06 */
[----:B------:R-:W-:Y:S01]  /*8430*/  ISETP.GT.U32.AND P5, PT, R6, R50, PT ;  /* 0x000000320600720c */ /* 0x000fe20003fa4070 */
[--C-:B------:R-:W-:Y:S01]  /*8440*/  @!P4 IMAD.IADD R54, R54, 0x1, -R6.reuse ;  /* 0x000000013636c824 */ /* 0x100fe200078e0a06 */
[----:B------:R-:W-:Y:S01]  /*8450*/  ISETP.GT.U32.AND P4, PT, R6, R49, PT ;  /* 0x000000310600720c */ /* 0x000fe20003f84070 */
[----:B------:R-:W-:Y:S01]  /*8460*/  @!P1 IMAD.IADD R52, R52, 0x1, -R6 ;  /* 0x0000000134349824 */ /* 0x000fe200078e0a06 */
[----:B------:R-:W-:-:S02]  /*8470*/  ISETP.GT.U32.AND P1, PT, R6, R47, PT ;  /* 0x0000002f0600720c */ /* 0x000fc40003f24070 */
[----:B------:R-:W-:-:S03]  /*8480*/  IABS R23, R79 ;  /* 0x0000004f00177213 */ /* 0x000fc60000000000 */
[--C-:B------:R-:W-:Y:S01]  /*8490*/  @!P0 IMAD.IADD R43, R43, 0x1, -R6.reuse ;  /* 0x000000012b2b8824 */ /* 0x100fe200078e0a06 */
[C---:B------:R-:W-:Y:S01]  /*84a0*/  ISETP.GT.U32.AND P0, PT, R6.reuse, R38, PT ;  /* 0x000000260600720c */ /* 0x040fe20003f04070 */
[--C-:B------:R-:W-:Y:S01]  /*84b0*/  @!P2 IMAD.IADD R51, R51, 0x1, -R6.reuse ;  /* 0x000000013333a824 */ /* 0x100fe200078e0a06 */
[----:B------:R-:W-:Y:S01]  /*84c0*/  ISETP.GT.U32.AND P2, PT, R6, R46, PT ;  /* 0x0000002e0600720c */ /* 0x000fe20003f44070 */
[--C-:B------:R-:W-:Y:S01]  /*84d0*/  @!P5 IMAD.IADD R50, R50, 0x1, -R6.reuse ;  /* 0x000000013232d824 */ /* 0x100fe200078e0a06 */
[C---:B------:R-:W-:Y:S01]  /*84e0*/  ISETP.GT.U32.AND P5, PT, R6.reuse, R45, PT ;  /* 0x0000002d0600720c */ /* 0x040fe20003fa4070 */
[--C-:B------:R-:W-:Y:S01]  /*84f0*/  @!P4 IMAD.IADD R49, R49, 0x1, -R6.reuse ;  /* 0x000000013131c824 */ /* 0x100fe200078e0a06 */
[C---:B------:R-:W-:Y:S01]  /*8500*/  ISETP.GT.U32.AND P4, PT, R6.reuse, R44, PT ;  /* 0x0000002c0600720c */ /* 0x040fe20003f84070 */
[----:B------:R-:W-:Y:S01]  /*8510*/  @!P1 IMAD.IADD R47, R47, 0x1, -R6 ;  /* 0x000000012f2f9824 */ /* 0x000fe200078e0a06 */
[----:B------:R-:W-:Y:S02]  /*8520*/  ISETP.GT.U32.AND P1, PT, R6, R42, PT ;  /* 0x0000002a0600720c */ /* 0x000fe40003f24070 */
[----:B------:R-:W-:-:S03]  /*8530*/  IABS R21, R81 ;  /* 0x0000005100157213 */ /* 0x000fc60000000000 */
[----:B------:R-:W-:Y:S01]  /*8540*/  @!P0 IMAD.IADD R38, R38, 0x1, -R6 ;  /* 0x0000000126268824 */ /* 0x000fe200078e0a06 */
[----:B------:R-:W-:Y:S01]  /*8550*/  ISETP.GT.U32.AND P0, PT, R6, R33, PT ;  /* 0x000000210600720c */ /* 0x000fe20003f04070 */
[----:B------:R-:W-:Y:S01]  /*8560*/  IMAD.HI.U32 R9, R7, R21, RZ ;  /* 0x0000001507097227 */ /* 0x000fe200078e00ff */
[----:B------:R-:W-:-:S03]  /*8570*/  IABS R18, R87 ;  /* 0x0000005700127213 */ /* 0x000fc60000000000 */
[--C-:B------:R-:W-:Y:S01]  /*8580*/  @!P2 IMAD.IADD R46, R46, 0x1, -R6.reuse ;  /* 0x000000012e2ea824 */ /* 0x100fe200078e0a06 */
[C---:B------:R-:W-:Y:S01]  /*8590*/  ISETP.GT.U32.AND P2, PT, R6.reuse, R41, PT ;  /* 0x000000290600720c */ /* 0x040fe20003f44070 */
[--C-:B------:R-:W-:Y:S01]  /*85a0*/  @!P5 IMAD.IADD R45, R45, 0x1, -R6.reuse ;  /* 0x000000012d2dd824 */ /* 0x100fe200078e0a06 */
[----:B------:R-:W-:Y:S01]  /*85b0*/  ISETP.GT.U32.AND P5, PT, R6, R40, PT ;  /* 0x000000280600720c */ /* 0x000fe20003fa4070 */
[----:B------:R-:W-:Y:S01]  /*85c0*/  @!P4 IMAD.IADD R44, R44, 0x1, -R6 ;  /* 0x000000012c2cc824 */ /* 0x000fe200078e0a06 */
[----:B------:R-:W-:Y:S01]  /*85d0*/  ISETP.GT.U32.AND P4, PT, R6, R39, PT ;  /* 0x000000270600720c */ /* 0x000fe20003f84070 */
[----:B------:R-:W-:-:S04]  /*85e0*/  IMAD.HI.U32 R10, R7, R23, RZ ;  /* 0x00000017070a7227 */ /* 0x000fc800078e00ff */
[----:B------:R-:W-:Y:S02]  /*85f0*/  IMAD.MOV R9, RZ, RZ, -R9 ;  /* 0x000000ffff097224 */ /* 0x000fe400078e0a09 */
[----:B------:R-:W-:Y:S01]  /*8600*/  @!P1 IMAD.IADD R42, R42, 0x1, -R6 ;  /* 0x000000012a2a9824 */ /* 0x000fe200078e0a06 */
[C---:B------:R-:W-:Y:S01]  /*8610*/  ISETP.GT.U32.AND P1, PT, R6.reuse, R37, PT ;  /* 0x000000250600720c */ /* 0x040fe20003f24070 */
[----:B------:R-:W-:Y:S01]  /*8620*/  IMAD.MOV R10, RZ, RZ, -R10 ;  /* 0x000000ffff0a7224 */ /* 0x000fe200078e0a0a */
[----:B------:R-:W-:Y:S01]  /*8630*/  IABS R20, R83 ;  /* 0x0000005300147213 */ /* 0x000fe20000000000 */
[----:B------:R-:W-:Y:S02]  /*8640*/  IMAD R21, R6, R9, R21 ;  /* 0x0000000906157224 */ /* 0x000fe400078e0215 */
[----:B------:R-:W-:Y:S01]  /*8650*/  IMAD.HI.U32 R9, R7, R18, RZ ;  /* 0x0000001207097227 */ /* 0x000fe200078e00ff */
[----:B------:R-:W-:-:S03]  /*8660*/  IABS R15, R89 ;  /* 0x00000059000f7213 */ /* 0x000fc60000000000 */
[----:B------:R-:W-:Y:S01]  /*8670*/  @!P0 IMAD.IADD R33, R33, 0x1, -R6 ;  /* 0x0000000121218824 */ /* 0x000fe200078e0a06 */
[C---:B------:R-:W-:Y:S01]  /*8680*/  ISETP.GT.U32.AND P0, PT, R6.reuse, R28, PT ;  /* 0x0000001c0600720c */ /* 0x040fe20003f04070 */
[----:B------:R-:W-:Y:S02]  /*8690*/  IMAD R23, R6, R10, R23 ;  /* 0x0000000a06177224 */ /* 0x000fe400078e0217 */
[----:B------:R-:W-:-:S04]  /*86a0*/  IMAD.HI.U32 R10, R7, R20, RZ ;  /* 0x00000014070a7227 */ /* 0x000fc800078e00ff */
[----:B------:R-:W-:Y:S01]  /*86b0*/  IMAD.MOV R9, RZ, RZ, -R9 ;  /* 0x000000ffff097224 */ /* 0x000fe200078e0a09 */
[----:B--2---:R-:W-:Y:S04]  /*86c0*/  STL [R1+0x8c4], R77 ;  /* 0x0008c44d01007387 */ /* 0x004fe80000100800 */
[----:B------:R-:W-:Y:S04]  /*86d0*/  STL [R1+0x594], R12 ;  /* 0x0005940c01007387 */ /* 0x000fe80000100800 */
[----:B------:R-:W-:Y:S04]  /*86e0*/  STL [R1+0x73c], R79 ;  /* 0x00073c4f01007387 */ /* 0x000fe80000100800 */
[----:B------:R-:W-:Y:S04]  /*86f0*/  STL [R1+0x8c8], R79 ;  /* 0x0008c84f01007387 */ /* 0x000fe80000100800 */
[----:B---3--:R-:W-:Y:S04]  /*8700*/  STL [R1+0x8cc], R76 ;  /* 0x0008cc4c01007387 */ /* 0x008fe80000100800 */
[----:B------:R-:W-:Y:S04]  /*8710*/  STL [R1+0x5d0], R3 ;  /* 0x0005d00301007387 */ /* 0x000fe80000100800 */
[----:B------:R0:W-:Y:S04]  /*8720*/  STL [R1+0x5cc], R5 ;  /* 0x0005cc0501007387 */ /* 0x0001e80000100800 */
[----:B------:R-:W-:Y:S04]  /*8730*/  STL [R1+0x738], R80 ;  /* 0x0007385001007387 */ /* 0x000fe80000100800 */
[----:B------:R-:W-:Y:S04]  /*8740*/  STL [R1+0x734], R81 ;  /* 0x0007345101007387 */ /* 0x000fe80000100800 */
[----:B----4-:R-:W-:Y:S04]  /*8750*/  STL [R1+0x8d0], R75 ;  /* 0x0008d04b01007387 */ /* 0x010fe80000100800 */
[----:B------:R-:W-:Y:S04]  /*8760*/  STL [R1+0x730], R83 ;  /* 0x0007305301007387 */ /* 0x000fe80000100800 */
[----:B------:R2:W-:Y:S04]  /*8770*/  STL [R1+0x8d4], R80 ;  /* 0x0008d45001007387 */ /* 0x0005e80000100800 */
[----:B------:R-:W-:Y:S01]  /*8780*/  STL [R1+0x8d8], R81 ;  /* 0x0008d85101007387 */ /* 0x000fe20000100800 */
[----:B0-----:R-:W-:-:S03]  /*8790*/  VIADD R5, R68, 0x3b ;  /* 0x0000003b44057836 */ /* 0x001fc60000000000 */
[----:B------:R-:W-:Y:S01]  /*87a0*/  STL [R1+0x72c], R85 ;  /* 0x00072c5501007387 */ /* 0x000fe20000100800 */
[----:B------:R-:W-:-:S03]  /*87b0*/  VIADD R3, R68, 0x3c ;  /* 0x0000003c44037836 */ /* 0x000fc60000000000 */
        /* <DEDUP_REMOVED lines=12> */
[----:B--2---:R-:W2:Y:S04]  /*8880*/  LDL R80, [R1+0x740] ;  /* 0x0007400001507983 */ /* 0x004ea80000100800 */
[----:B------:R-:W3:Y:S04]  /*8890*/  LDL R75, [R1+0x750] ;  /* 0x00075000014b7983 */ /* 0x000ee80000100800 */
[----:B------:R-:W4:Y:S04]  /*88a0*/  LDL R76, [R1+0x754] ;  /* 0x00075400014c7983 */ /* 0x000f280000100800 */
[----:B------:R-:W2:Y:S01]  /*88b0*/  LDL R79, [R1+0x758] ;  /* 0x00075800014f7983 */ /* 0x000ea20000100800 */
[--C-:B------:R-:W-:Y:S01]  /*88c0*/  @!P2 IMAD.IADD R41, R41, 0x1, -R6.reuse ;  /* 0x000000012929a824 */ /* 0x100fe200078e0a06 */
[----:B------:R-:W-:Y:S01]  /*88d0*/  IABS R17, R88 ;  /* 0x0000005800117213 */ /* 0x000fe20000000000 */
[--C-:B------:R-:W-:Y:S01]  /*88e0*/  @!P5 IMAD.IADD R40, R40, 0x1, -R6.reuse ;  /* 0x000000012828d824 */ /* 0x100fe200078e0a06 */
[C---:B------:R-:W-:Y:S01]  /*88f0*/  ISETP.GT.U32.AND P2, PT, R6.reuse, R36, PT ;  /* 0x000000240600720c */ /* 0x040fe20003f44070 */
[----:B------:R-:W-:Y:S01]  /*8900*/  @!P4 IMAD.IADD R39, R39, 0x1, -R6 ;  /* 0x000000012727c824 */ /* 0x000fe200078e0a06 */
[C---:B------:R-:W-:Y:S01]  /*8910*/  ISETP.GT.U32.AND P5, PT, R6.reuse, R35, PT ;  /* 0x000000230600720c */ /* 0x040fe20003fa4070 */
[----:B------:R-:W-:Y:S01]  /*8920*/  IMAD.MOV R10, RZ, RZ, -R10 ;  /* 0x000000ffff0a7224 */ /* 0x000fe200078e0a0a */
[C---:B------:R-:W-:Y:S01]  /*8930*/  ISETP.GT.U32.AND P4, PT, R6.reuse, R34, PT ;  /* 0x000000220600720c */ /* 0x040fe20003f84070 */
[----:B------:R-:W-:-:S02]  /*8940*/  IMAD R18, R6, R9, R18 ;  /* 0x0000000906127224 */ /* 0x000fc400078e0212 */
[----:B------:R-:W-:Y:S01]  /*8950*/  IMAD.HI.U32 R9, R7, R15, RZ ;  /* 0x0000000f07097227 */ /* 0x000fe200078e00ff */
[----:B------:R-:W-:-:S03]  /*8960*/  IABS R12, R93 ;  /* 0x0000005d000c7213 */ /* 0x000fc60000000000 */
[----:B------:R-:W-:Y:S01]  /*8970*/  @!P1 IMAD.IADD R37, R37, 0x1, -R6 ;  /* 0x0000000125259824 */ /* 0x000fe200078e0a06 */
[C---:B------:R-:W-:Y:S01]  /*8980*/  ISETP.GT.U32.AND P1, PT, R6.reuse, R32, PT ;  /* 0x000000200600720c */ /* 0x040fe20003f24070 */
[----:B------:R-:W-:Y:S02]  /*8990*/  IMAD R20, R6, R10, R20 ;  /* 0x0000000a06147224 */ /* 0x000fe400078e0214 */
[----:B------:R-:W-:-:S04]  /*89a0*/  IMAD.HI.U32 R10, R7, R17, RZ ;  /* 0x00000011070a7227 */ /* 0x000fc800078e00ff */
[----:B------:R-:W-:Y:S01]  /*89b0*/  IMAD.MOV R9, RZ, RZ, -R9 ;  /* 0x000000ffff097224 */ /* 0x000fe200078e0a09 */
[----:B------:R-:W-:Y:S01]  /*89c0*/  IABS R14, R91 ;  /* 0x0000005b000e7213 */ /* 0x000fe20000000000 */
[----:B------:R-:W-:Y:S01]  /*89d0*/  @!P0 IMAD.IADD R28, R28, 0x1, -R6 ;  /* 0x000000011c1c8824 */ /* 0x000fe200078e0a06 */
[C---:B------:R-:W-:Y:S01]  /*89e0*/  ISETP.GT.U32.AND P0, PT, R6.reuse, R23, PT ;  /* 0x000000170600720c */ /* 0x040fe20003f04070 */
[----:B------:R-:W-:Y:S02]  /*89f0*/  IMAD.MOV R10, RZ, RZ, -R10 ;  /* 0x000000ffff0a7224 */ /* 0x000fe400078e0a0a */
[----:B------:R-:W-:Y:S02]  /*8a00*/  IMAD R15, R6, R9, R15 ;  /* 0x00000009060f7224 */ /* 0x000fe400078e020f */
[----:B------:R-:W-:-:S04]  /*8a10*/  IMAD.HI.U32 R9, R7, R12, RZ ;  /* 0x0000000c07097227 */ /* 0x000fc800078e00ff */
[----:B------:R-:W-:Y:S02]  /*8a20*/  IMAD R17, R6, R10, R17 ;  /* 0x0000000a06117224 */ /* 0x000fe400078e0211 */
[--C-:B------:R-:W-:Y:S01]  /*8a30*/  @!P2 IMAD.IADD R36, R36, 0x1, -R6.reuse ;  /* 0x000000012424a824 */ /* 0x100fe200078e0a06 */
[C---:B------:R-:W-:Y:S01]  /*8a40*/  ISETP.GT.U32.AND P2, PT, R6.reuse, R31, PT ;  /* 0x0000001f0600720c */ /* 0x040fe20003f44070 */
[--C-:B------:R-:W-:Y:S01]  /*8a50*/  @!P5 IMAD.IADD R35, R35, 0x1, -R6.reuse ;  /* 0x000000012323d824 */ /* 0x100fe200078e0a06 */
[----:B------:R-:W-:Y:S01]  /*8a60*/  ISETP.GT.U32.AND P5, PT, R6, R30, PT ;  /* 0x0000001e0600720c */ /* 0x000fe20003fa4070 */
[----:B------:R-:W-:Y:S01]  /*8a70*/  @!P4 IMAD.IADD R34, R34, 0x1, -R6 ;  /* 0x000000012222c824 */ /* 0x000fe200078e0a06 */
[----:B------:R-:W-:Y:S01]  /*8a80*/  ISETP.GT.U32.AND P4, PT, R6, R29, PT ;  /* 0x0000001d0600720c */ /* 0x000fe20003f84070 */
[----:B------:R-:W-:-:S04]  /*8a90*/  IMAD.HI.U32 R10, R7, R14, RZ ;  /* 0x0000000e070a7227 */ /* 0x000fc800078e00ff */
[----:B------:R-:W-:Y:S01]  /*8aa0*/  IMAD.MOV R9, RZ, RZ, -R9 ;  /* 0x000000ffff097224 */ /* 0x000fe200078e0a09 */
[----:B------:R-:W-:Y:S01]  /*8ab0*/  IABS R11, R5 ;  /* 0x00000005000b7213 */ /* 0x000fe20000000000 */
[----:B------:R-:W-:Y:S01]  /*8ac0*/  @!P1 IMAD.IADD R32, R32, 0x1, -R6 ;  /* 0x0000000120209824 */ /* 0x000fe200078e0a06 */
[C---:B------:R-:W-:Y:S01]  /*8ad0*/  ISETP.GT.U32.AND P1, PT, R6.reuse, R27, PT ;  /* 0x0000001b0600720c */ /* 0x040fe20003f24070 */
[----:B------:R-:W-:Y:S02]  /*8ae0*/  IMAD.MOV R10, RZ, RZ, -R10 ;  /* 0x000000ffff0a7224 */ /* 0x000fe400078e0a0a */
[C---:B------:R-:W-:Y:S01]  /*8af0*/  IMAD R12, R6.reuse, R9, R12 ;  /* 0x00000009060c7224 */ /* 0x040fe200078e020c */
[----:B------:R-:W-:Y:S01]  /*8b00*/  IABS R9, R86 ;  /* 0x0000005600097213 */ /* 0x000fe20000000000 */
[C---:B------:R-:W-:Y:S02]  /*8b10*/  IMAD R14, R6.reuse, R10, R14 ;  /* 0x0000000a060e7224 */ /* 0x040fe400078e020e */
[----:B------:R-:W-:Y:S01]  /*8b20*/  @!P0 IMAD.IADD R23, R23, 0x1, -R6 ;  /* 0x0000000117178824 */ /* 0x000fe200078e0a06 */
[----:B------:R-:W-:Y:S01]  /*8b30*/  ISETP.GT.U32.AND P0, PT, R6, R18, PT ;  /* 0x000000120600720c */ /* 0x000fe20003f04070 */
[----:B------:R-:W-:-:S04]  /*8b40*/  IMAD.HI.U32 R10, R7, R11, RZ ;  /* 0x0000000b070a7227 */ /* 0x000fc800078e00ff */
[----:B------:R-:W-:-:S04]  /*8b50*/  IMAD.HI.U32 R72, R7, R9, RZ ;  /* 0x0000000907487227 */ /* 0x000fc800078e00ff */
[----:B------:R-:W-:Y:S02]  /*8b60*/  IMAD.MOV R10, RZ, RZ, -R10 ;  /* 0x000000ffff0a7224 */ /* 0x000fe400078e0a0a */
[--C-:B------:R-:W-:Y:S01]  /*8b70*/  @!P2 IMAD.IADD R31, R31, 0x1, -R6.reuse ;  /* 0x000000011f1fa824 */ /* 0x100fe200078e0a06 */
[----:B------:R-:W-:Y:S01]  /*8b80*/  ISETP.GT.U32.AND P2, PT, R6, R26, PT ;  /* 0x0000001a0600720c */ /* 0x000fe20003f44070 */
[--C-:B------:R-:W-:Y:S01]  /*8b90*/  @!P5 IMAD.IADD R30, R30, 0x1, -R6.reuse ;  /* 0x000000011e1ed824 */ /* 0x100fe200078e0a06 */
[C---:B------:R-:W-:Y:S01]  /*8ba0*/  ISETP.GT.U32.AND P5, PT, R6.reuse, R25, PT ;  /* 0x000000190600720c */ /* 0x040fe20003fa4070 */
[----:B------:R-:W-:Y:S01]  /*8bb0*/  @!P4 IMAD.IADD R29, R29, 0x1, -R6 ;  /* 0x000000011d1dc824 */ /* 0x000fe200078e0a06 */
[C---:B------:R-:W-:Y:S01]  /*8bc0*/  ISETP.GT.U32.AND P4, PT, R6.reuse, R24, PT ;  /* 0x000000180600720c */ /* 0x040fe20003f84070 */
[----:B------:R-:W-:Y:S02]  /*8bd0*/  IMAD.MOV R72, RZ, RZ, -R72 ;  /* 0x000000ffff487224 */ /* 0x000fe400078e0a48 */
[C---:B------:R-:W-:Y:S01]  /*8be0*/  IMAD R11, R6.reuse, R10, R11 ;  /* 0x0000000a060b7224 */ /* 0x040fe200078e020b */
[----:B------:R-:W-:Y:S01]  /*8bf0*/  IABS R10, R3 ;  /* 0x00000003000a7213 */ /* 0x000fe20000000000 */
[--C-:B------:R-:W-:Y:S01]  /*8c00*/  @!P1 IMAD.IADD R27, R27, 0x1, -R6.reuse ;  /* 0x000000011b1b9824 */ /* 0x100fe200078e0a06 */
[C---:B------:R-:W-:Y:S01]  /*8c10*/  ISETP.GT.U32.AND P1, PT, R6.reuse, R22, PT ;  /* 0x000000160600720c */ /* 0x040fe20003f24070 */
[----:B------:R-:W-:Y:S01]  /*8c20*/  IMAD R9, R6, R72, R9 ;  /* 0x0000004806097224 */ /* 0x000fe200078e0209 */
[----:B------:R-:W-:Y:S01]  /*8c30*/  IABS R72, R84 ;  /* 0x0000005400487213 */ /* 0x000fe20000000000 */
[----:B------:R-:W-:Y:S01]  /*8c40*/  @!P0 IMAD.IADD R18, R18, 0x1, -R6 ;  /* 0x0000000112128824 */ /* 0x000fe200078e0a06 */
[----:B------:R-:W-:Y:S01]  /*8c50*/  ISETP.GT.U32.AND P0, PT, R6, R13, PT ;  /* 0x0000000d0600720c */ /* 0x000fe20003f04070 */
[----:B------:R-:W-:-:S04]  /*8c60*/  IMAD.HI.U32 R73, R7, R10, RZ ;  /* 0x0000000a07497227 */ /* 0x000fc800078e00ff */
[----:B------:R-:W-:-:S04]  /*8c70*/  IMAD.HI.U32 R7, R7, R72, RZ ;  /* 0x0000004807077227 */ /* 0x000fc800078e00ff */
[--C-:B------:R-:W-:Y:S01]  /*8c80*/  @!P2 IMAD.IADD R26, R26, 0x1, -R6.reuse ;  /* 0x000000011a1aa824 */ /* 0x100fe200078e0a06 */
[C---:B------:R-:W-:Y:S01]  /*8c90*/  ISETP.GT.U32.AND P2, PT, R6.reuse, R21, PT ;  /* 0x000000150600720c */ /* 0x040fe20003f44070 */
[--C-:B------:R-:W-:Y:S01]  /*8ca0*/  @!P5 IMAD.IADD R25, R25, 0x1, -R6.reuse ;  /* 0x000000011919d824 */ /* 0x100fe200078e0a06 */
[----:B------:R-:W-:Y:S01]  /*8cb0*/  ISETP.GT.U32.AND P5, PT, R6, R20, PT ;  /* 0x000000140600720c */ /* 0x000fe20003fa4070 */
[--C-:B------:R-:W-:Y:S01]  /*8cc0*/  @!P4 IMAD.IADD R24, R24, 0x1, -R6.reuse ;  /* 0x000000011818c824 */ /* 0x100fe200078e0a06 */
[----:B------:R-:W-:Y:S01]  /*8cd0*/  ISETP.GT.U32.AND P4, PT, R6, R19, PT ;  /* 0x000000130600720c */ /* 0x000fe20003f84070 */
[----:B------:R-:W-:Y:S02]  /*8ce0*/  IMAD.MOV R7, RZ, RZ, -R7 ;  /* 0x000000ffff077224 */ /* 0x000fe400078e0a07 */
[----:B------:R-:W-:Y:S01]  /*8cf0*/  @!P1 IMAD.IADD R22, R22, 0x1, -R6 ;  /* 0x0000000116169824 */ /* 0x000fe200078e0a06 */
[C---:B------:R-:W-:Y:S01]  /*8d00*/  ISETP.GT.U32.AND P1, PT, R6.reuse, R17, PT ;  /* 0x000000110600720c */ /* 0x040fe20003f24070 */
[----:B------:R-:W-:-:S02]  /*8d10*/  IMAD R7, R6, R7, R72 ;  /* 0x0000000706077224 */ /* 0x000fc400078e0248 */
[----:B------:R-:W-:-:S03]  /*8d20*/  @!P0 IMAD.IADD R13, R13, 0x1, -R6 ;  /* 0x000000010d0d8824 */ /* 0x000fc600078e0a06 */
        /* <DEDUP_REMOVED lines=8> */
[----:B------:R-:W-:Y:S01]  /*8db0*/  ISETP.GT.U32.AND P1, PT, R6, R12, PT ;  /* 0x0000000c0600720c */ /* 0x000fe20003f24070 */
[----:B------:R-:W-:-:S04]  /*8dc0*/  IMAD.MOV R73, RZ, RZ, -R73 ;  /* 0x000000ffff497224 */ /* 0x000fc800078e0a49 */
[----:B------:R-:W-:Y:S01]  /*8dd0*/  @!P0 IMAD.IADD R7, R7, 0x1, -R6 ;  /* 0x0000000107078824 */ /* 0x000fe200078e0a06 */
[C---:B------:R-:W-:Y:S01]  /*8de0*/  ISETP.GT.U32.AND P0, PT, R6.reuse, R67, PT ;  /* 0x000000430600720c */ /* 0x040fe20003f04070 */
[----:B------:R-:W-:Y:S02]  /*8df0*/  IMAD R10, R6, R73, R10 ;  /* 0x00000049060a7224 */ /* 0x000fe400078e020a */
[--C-:B------:R-:W-:Y:S01]  /*8e00*/  @!P2 IMAD.IADD R16, R16, 0x1, -R6.reuse ;  /* 0x000000011010a824 */ /* 0x100fe200078e0a06 */
[C---:B------:R-:W-:Y:S01]  /*8e10*/  ISETP.GT.U32.AND P2, PT, R6.reuse, R11, PT ;  /* 0x0000000b0600720c */ /* 0x040fe20003f44070 */
[--C-:B------:R-:W-:Y:S01]  /*8e20*/  @!P5 IMAD.IADD R15, R15, 0x1, -R6.reuse ;  /* 0x000000010f0fd824 */ /* 0x100fe200078e0a06 */
[----:B------:R-:W-:Y:S01]  /*8e30*/  ISETP.GT.U32.AND P5, PT, R6, R10, PT ;  /* 0x0000000a0600720c */ /* 0x000fe20003fa4070 */
[--C-:B------:R-:W-:Y:S01]  /*8e40*/  @!P4 IMAD.IADD R14, R14, 0x1, -R6.reuse ;  /* 0x000000010e0ec824 */ /* 0x100fe200078e0a06 */
[----:B------:R-:W-:Y:S01]  /*8e50*/  ISETP.GT.U32.AND P4, PT, R6, R9, PT ;  /* 0x000000090600720c */ /* 0x000fe20003f84070 */
[----:B------:R-:W-:Y:S01]  /*8e60*/  @!P1 IMAD.IADD R12, R12, 0x1, -R6 ;  /* 0x000000010c0c9824 */ /* 0x000fe200078e0a06 */
[----:B------:R-:W-:-:S03]  /*8e70*/  ISETP.GT.U32.AND P1, PT, R6, R71, PT ;  /* 0x000000470600720c */ /* 0x000fc60003f24070 */
[----:B------:R-:W-:Y:S01]  /*8e80*/  @!P0 IMAD.IADD R67, R67, 0x1, -R6 ;  /* 0x0000000143438824 */ /* 0x000fe200078e0a06 */
[----:B------:R-:W-:-:S03]  /*8e90*/  ISETP.GT.U32.AND P0, PT, R6, R62, PT ;  /* 0x0000003e0600720c */ /* 0x000fc60003f04070 */
[--C-:B------:R-:W-:Y:S01]  /*8ea0*/  @!P2 IMAD.IADD R11, R11, 0x1, -R6.reuse ;  /* 0x000000010b0ba824 */ /* 0x100fe200078e0a06 */
[----:B------:R-:W-:Y:S01]  /*8eb0*/  ISETP.GT.U32.AND P2, PT, R6, R8, PT ;  /* 0x000000080600720c */ /* 0x000fe20003f44070 */
[--C-:B------:R-:W-:Y:S01]  /*8ec0*/  @!P5 IMAD.IADD R10, R10, 0x1, -R6.reuse ;  /* 0x000000010a0ad824 */ /* 0x100fe200078e0a06 */
[C---:B------:R-:W-:Y:S01]  /*8ed0*/  ISETP.GT.U32.AND P5, PT, R6.reuse, R70, PT ;  /* 0x000000460600720c */ /* 0x040fe20003fa4070 */
[--C-:B------:R-:W-:Y:S01]  /*8ee0*/  @!P4 IMAD.IADD R9, R9, 0x1, -R6.reuse ;  /* 0x000000010909c824 */ /* 0x100fe200078e0a06 */
[C---:B------:R-:W-:Y:S01]  /*8ef0*/  ISETP.GT.U32.AND P4, PT, R6.reuse, R69, PT ;  /* 0x000000450600720c */ /* 0x040fe20003f84070 */
        /* <DEDUP_REMOVED lines=90> */
[--C-:B------:R-:W-:Y:S01]  /*94a0*/  @!P1 IMAD.IADD R26, R26, 0x1, -R6.reuse ;  /* 0x000000011a1a9824 */ /* 0x100fe200078e0a06 */
[----:B------:R-:W-:Y:S01]  /*94b0*/  ISETP.GT.U32.AND P1, PT, R6, R21, PT ;  /* 0x000000150600720c */ /* 0x000fe20003f24070 */
[----:B-1----:R-:W-:Y:S02]  /*94c0*/  VIADD R72, R78, 0xffffff99 ;  /* 0xffffff994e487836 */ /* 0x002fe40000000000 */
[----:B------:R-:W-:-:S03]  /*94d0*/  @!P0 IMAD.IADD R17, R17, 0x1, -R6 ;  /* 0x0000000111118824 */ /* 0x000fc600078e0a06 */
[----:B------:R-:W-:Y:S01]  /*94e0*/  ISETP.GE.U32.AND P0, PT, R72, 0x7fffff1a, PT ;  /* 0x7fffff1a4800780c */ /* 0x000fe20003f06070 */
[----:B------:R-:W-:Y:S02]  /*94f0*/  IMAD R72, R4, 0x66, RZ ;  /* 0x0000006604487824 */ /* 0x000fe400078e02ff */
[--C-:B------:R-:W-:Y:S01]  /*9500*/  @!P2 IMAD.IADD R25, R25, 0x1, -R6.reuse ;  /* 0x000000011919a824 */ /* 0x100fe200078e0a06 */
[----:B------:R-:W-:Y:S01]  /*9510*/  ISETP.GT.U32.AND P2, PT, R6, R20, PT ;  /* 0x000000140600720c */ /* 0x000fe20003f44070 */
[--C-:B------:R-:W-:Y:S01]  /*9520*/  @!P5 IMAD.IADD R24, R24, 0x1, -R6.reuse ;  /* 0x000000011818d824 */ /* 0x100fe200078e0a06 */
[C---:B------:R-:W-:Y:S01]  /*9530*/  ISETP.GT.U32.AND P5, PT, R6.reuse, R19, PT ;  /* 0x000000130600720c */ /* 0x040fe20003fa4070 */
[--C-:B------:R-:W-:Y:S01]  /*9540*/  @!P4 IMAD.IADD R23, R23, 0x1, -R6.reuse ;  /* 0x000000011717c824 */ /* 0x100fe200078e0a06 */
[----:B------:R-:W-:Y:S02]  /*9550*/  ISETP.GT.U32.AND P4, PT, R6, R18, PT ;  /* 0x000000120600720c */ /* 0x000fe40003f84070 */
[----:B------:R-:W-:Y:S01]  /*9560*/  IADD3 R73, P6, PT, R72, R0, RZ ;  /* 0x0000000048497210 */ /* 0x000fe20007fde0ff */
[----:B------:R-:W-:Y:S01]  /*9570*/  @!P1 IMAD.IADD R21, R21, 0x1, -R6 ;  /* 0x0000000115159824 */ /* 0x000fe200078e0a06 */
[----:B------:R-:W-:-:S02]  /*9580*/  ISETP.GT.U32.AND P1, PT, R6, R16, PT ;  /* 0x000000100600720c */ /* 0x000fc40003f24070 */
[----:B------:R-:W-:Y:S01]  /*9590*/  LEA.HI.X.SX32 R77, R72, R2, 0x1, P6 ;  /* 0x00000002484d7211 */ /* 0x000fe200030f0eff */
[----:B------:R0:W-:Y:S01]  /*95a0*/  STL [R1+0x488], R73 ;  /* 0x0004884901007387 */ /* 0x0001e20000100800 */
[----:B------:R-:W-:Y:S01]  /*95b0*/  PRMT R74, RZ, 0x7610, R74 ;  /* 0x00007610ff4a7816 */ /* 0x000fe2000000004a */
[----:B------:R-:W-:Y:S02]  /*95c0*/  @!P0 IMAD.MOV.U32 R72, RZ, RZ, R73 ;  /* 0x000000ffff488224 */ /* 0x000fe400078e0049 */
[--C-:B------:R-:W-:Y:S01]  /*95d0*/  @!P2 IMAD.IADD R20, R20, 0x1, -R6.reuse ;  /* 0x000000011414a824 */ /* 0x100fe200078e0a06 */
[C---:B------:R-:W-:Y:S01]  /*95e0*/  ISETP.GT.U32.AND P2, PT, R6.reuse, R15, PT ;  /* 0x0000000f0600720c */ /* 0x040fe20003f44070 */
[--C-:B------:R-:W-:Y:S02]  /*95f0*/  @!P5 IMAD.IADD R19, R19, 0x1, -R6.reuse ;  /* 0x000000011313d824 */ /* 0x100fe400078e0a06 */
[----:B0-----:R-:W-:Y:S01]  /*9600*/  @!P0 IMAD.MOV.U32 R73, RZ, RZ, R77 ;  /* 0x000000ffff498224 */ /* 0x001fe200078e004d */
[----:B------:R-:W-:Y:S01]  /*9610*/  ISETP.GT.U32.AND P5, PT, R6, R14, PT ;  /* 0x0000000e0600720c */ /* 0x000fe20003fa4070 */
[--C-:B------:R-:W-:Y:S01]  /*9620*/  @!P4 IMAD.IADD R18, R18, 0x1, -R6.reuse ;  /* 0x000000011212c824 */ /* 0x100fe200078e0a06 */
[----:B------:R-:W-:Y:S01]  /*9630*/  ISETP.GT.U32.AND P4, PT, R6, R13, PT ;  /* 0x0000000d0600720c */ /* 0x000fe20003f84070 */
[----:B------:R0:W-:Y:S01]  /*9640*/  STL [R1+0x484], R77 ;  /* 0x0004844d01007387 */ /* 0x0001e20000100800 */
[----:B------:R-:W-:-:S03]  /*9650*/  @!P1 IMAD.IADD R16, R16, 0x1, -R6 ;  /* 0x0000000110109824 */ /* 0x000fc600078e0a06 */
[----:B------:R1:W4:Y:S01]  /*9660*/  @!P0 LDG.E.U8 R74, desc[UR18][R72.64] ;  /* 0x00000012484a8981 */ /* 0x000322000c1e1100 */
[C---:B------:R-:W-:Y:S01]  /*9670*/  ISETP.GT.U32.AND P1, PT, R6.reuse, R12, PT ;  /* 0x0000000c0600720c */ /* 0x040fe20003f24070 */
[--C-:B------:R-:W-:Y:S01]  /*9680*/  @!P2 IMAD.IADD R15, R15, 0x1, -R6.reuse ;  /* 0x000000010f0fa824 */ /* 0x100fe200078e0a06 */
[----:B------:R-:W-:Y:S01]  /*9690*/  ISETP.GT.U32.AND P6, PT, R6, R7, PT ;  /* 0x000000070600720c */ /* 0x000fe20003fc4070 */
[----:B------:R-:W4:Y:S02]  /*96a0*/  LDL R78, [R1+0x760] ;  /* 0x00076000014e7983 */ /* 0x000f240000100800 */
[--C-:B------:R-:W-:Y:S02]  /*96b0*/  @!P5 IMAD.IADD R14, R14, 0x1, -R6.reuse ;  /* 0x000000010e0ed824 */ /* 0x100fe400078e0a06 */
[----:B------:R-:W-:Y:S01]  /*96c0*/  @!P4 IMAD.IADD R13, R13, 0x1, -R6 ;  /* 0x000000010d0dc824 */ /* 0x000fe200078e0a06 */
[----:B0-----:R-:W4:Y:S04]  /*96d0*/  LDL R77, [R1+0x75c] ;  /* 0x00075c00014d7983 */ /* 0x001f280000100800 */
[----:B------:R-:W4:Y:S04]  /*96e0*/  LDL R72, [R1+0x748] ;  /* 0x0007480001487983 */ /* 0x000f280000100800 */
[----:B------:R-:W4:Y:S01]  /*96f0*/  LDL R73, [R1+0x74c] ;  /* 0x00074c0001497983 */ /* 0x000f220000100800 */
[----:B------:R-:W-:-:S02]  /*9700*/  ISETP.GT.U32.AND P2, PT, R6, R11, PT ;  /* 0x0000000b0600720c */ /* 0x000fc40003f44070 */
[C---:B------:R-:W-:Y:S01]  /*9710*/  ISETP.GT.U32.AND P4, PT, R6.reuse, R10, PT ;  /* 0x0000000a0600720c */ /* 0x040fe20003f84070 */
[----:B------:R-:W4:Y:S01]  /*9720*/  LDL R81, [R1+0x764] ;  /* 0x0007640001517983 */ /* 0x000f220000100800 */
[----:B------:R-:W-:Y:S01]  /*9730*/  ISETP.GT.U32.AND P5, PT, R6, R9, PT ;  /* 0x000000090600720c */ /* 0x000fe20003fa4070 */
[--C-:B------:R-:W-:Y:S01]  /*9740*/  @!P1 IMAD.IADD R12, R12, 0x1, -R6.reuse ;  /* 0x000000010c0c9824 */ /* 0x100fe200078e0a06 */
[----:B------:R-:W-:Y:S02]  /*9750*/  ISETP.GE.AND P0, PT, R68, RZ, PT ;  /* 0x000000ff4400720c */ /* 0x000fe40003f06270 */
[----:B--2---:R-:W-:Y:S01]  /*9760*/  ISETP.GE.AND P1, PT, R80, RZ, PT ;  /* 0x000000ff5000720c */ /* 0x004fe20003f26270 */
[----:B------:R-:W-:-:S04]  /*9770*/  @!P6 IMAD.IADD R7, R7, 0x1, -R6 ;  /* 0x000000010707e824 */ /* 0x000fc800078e0a06 */
[--C-:B------:R-:W-:Y:S02]  /*9780*/  @!P2 IMAD.IADD R11, R11, 0x1, -R6.reuse ;  /* 0x000000010b0ba824 */ /* 0x100fe400078e0a06 */
[--C-:B------:R-:W-:Y:S02]  /*9790*/  @!P4 IMAD.IADD R10, R10, 0x1, -R6.reuse ;  /* 0x000000010a0ac824 */ /* 0x100fe400078e0a06 */
[----:B------:R-:W-:Y:S02]  /*97a0*/  @!P5 IMAD.IADD R9, R9, 0x1, -R6 ;  /* 0x000000010909d824 */ /* 0x000fe400078e0a06 */
[----:B------:R-:W2:Y:S01]  /*97b0*/  LDL R6, [R1+0x744] ;  /* 0x0007440001067983 */ /* 0x000ea20000100800 */
[----:B---3--:R-:W-:Y:S01]  /*97c0*/  ISETP.GE.AND P5, PT, R75, RZ, PT ;  /* 0x000000ff4b00720c */ /* 0x008fe20003fa6270 */
[----:B------:R-:W-:Y:S02]  /*97d0*/  @!P0 IMAD.MOV R71, RZ, RZ, -R71 ;  /* 0x000000ffff478224 */ /* 0x000fe400078e0a47 */
[----:B------:R0:W-:Y:S01]  /*97e0*/  STL [R1+0x804], R68 ;  /* 0x0008044401007387 */ /* 0x0001e20000100800 */
[----:B----4-:R-:W-:Y:S01]  /*97f0*/  ISETP.GE.AND P0, PT, R76, RZ, PT ;  /* 0x000000ff4c00720c */ /* 0x010fe20003f06270 */
[----:B------:R-:W-:-:S02]  /*9800*/  @!P1 IMAD.MOV R69, RZ, RZ, -R69 ;  /* 0x000000ffff459224 */ /* 0x000fc400078e0a45 */
[----:B------:R-:W3:Y:S01]  /*9810*/  LDL R80, [R1+0x76c] ;  /* 0x00076c0001507983 */ /* 0x000ee20000100800 */
[----:B------:R-:W-:-:S03]  /*9820*/  ISETP.GE.AND P1, PT, R79, RZ, PT ;  /* 0x000000ff4f00720c */ /* 0x000fc60003f26270 */
[----:B------:R-:W4:Y:S04]  /*9830*/  LDL R75, [R1+0x77c] ;  /* 0x00077c00014b7983 */ /* 0x000f280000100800 */
[----:B------:R-:W2:Y:S04]  /*9840*/  LDL R76, [R1+0x774] ;  /* 0x00077400014c7983 */ /* 0x000ea80000100800 */
[----:B------:R-:W2:Y:S01]  /*9850*/  LDL R79, [R1+0x770] ;  /* 0x00077000014f7983 */ /* 0x000ea20000100800 */
[----:B------:R-:W-:Y:S02]  /*9860*/  @!P5 IMAD.MOV R66, RZ, RZ, -R66 ;  /* 0x000000ffff42d224 */ /* 0x000fe400078e0a42 */
[----:B------:R-:W-:Y:S01]  /*9870*/  @!P0 IMAD.MOV R64, RZ, RZ, -R64 ;  /* 0x000000ffff408224 */ /* 0x000fe200078e0a40 */
[----:B0-----:R-:W2:Y:S01]  /*9880*/  LDL R68, [R1+0x7a0] ;  /* 0x0007a00001447983 */ /* 0x001ea20000100800 */
[----:B------:R-:W-:Y:S01]  /*9890*/  @!P1 IMAD.MOV R63, RZ, RZ, -R63 ;  /* 0x000000ffff3f9224 */ /* 0x000fe200078e0a3f */
[----:B------:R-:W-:-:S02]  /*98a0*/  ISETP.GE.AND P2, PT, R72, RZ, PT ;  /* 0x000000ff4800720c */ /* 0x000fc40003f46270 */
[----:B------:R-:W-:Y:S01]  /*98b0*/  ISETP.GE.AND P4, PT, R73, RZ, PT ;  /* 0x000000ff4900720c */ /* 0x000fe20003f86270 */
[----:B------:R-:W2:Y:S04]  /*98c0*/  LDL R72, [R1+0x798] ;  /* 0x0007980001487983 */ /* 0x000ea80000100800 */
[----:B------:R-:W2:Y:S01]  /*98d0*/  LDL R73, [R1+0x778] ;  /* 0x0007780001497983 */ /* 0x000ea20000100800 */
[----:B------:R-:W-:-:S05]  /*98e0*/  ISETP.GE.AND P5, PT, R78, RZ, PT ;  /* 0x000000ff4e00720c */ /* 0x000fca0003fa6270 */
[----:B------:R-:W-:Y:S01]  /*98f0*/  @!P2 IMAD.MOV R67, RZ, RZ, -R67 ;  /* 0x000000ffff43a224 */ /* 0x000fe200078e0a43 */
[----:B------:R-:W-:Y:S01]  /*9900*/  ISETP.GE.AND P2, PT, R77, RZ, PT ;  /* 0x000000ff4d00720c */ /* 0x000fe20003f46270 */
[----:B------:R-:W2:Y:S01]  /*9910*/  LDL R78, [R1+0x780] ;  /* 0x00078000014e7983 */ /* 0x000ea20000100800 */
[----:B------:R-:W-:-:S03]  /*9920*/  @!P4 IMAD.MOV R65, RZ, RZ, -R65 ;  /* 0x000000ffff41c224 */ /* 0x000fc600078e0a41 */
[----:B------:R-:W2:Y:S01]  /*9930*/  LDL R77, [R1+0x768] ;  /* 0x00076800014d7983 */ /* 0x000ea20000100800 */
[----:B------:R-:W-:-:S03]  /*9940*/  ISETP.GE.AND P4, PT, R81, RZ, PT ;  /* 0x000000ff5100720c */ /* 0x000fc60003f86270 */
[----:B------:R-:W2:Y:S01]  /*9950*/  LDL R81, [R1+0x790] ;  /* 0x0007900001517983 */ /* 0x000ea20000100800 */
[----:B------:R-:W-:Y:S01]  /*9960*/  @!P5 IMAD.MOV R61, RZ, RZ, -R61 ;  /* 0x000000ffff3dd224 */ /* 0x000fe200078e0a3d */
[----:B---3--:R-:W-:-:S08]  /*9970*/  ISETP.GE.AND P0, PT, R80, RZ, PT ;  /* 0x000000ff5000720c */ /* 0x008fd00003f06270 */
[----:B------:R-:W-:Y:S01]  /*9980*/  @!P4 IMAD.MOV R60, RZ, RZ, -R60 ;  /* 0x000000ffff3cc224 */ /* 0x000fe200078e0a3c */
[----:B------:R-:W3:Y:S01]  /*9990*/  LDL R80, [R1+0x78c] ;  /* 0x00078c0001507983 */ /* 0x000ee20000100800 */
[----:B----4-:R-:W-:-:S03]  /*99a0*/  ISETP.GE.AND P1, PT, R75, RZ, PT ;  /* 0x000000ff4b00720c */ /* 0x010fc60003f26270 */
[----:B------:R-:W4:Y:S01]  /*99b0*/  LDL R75, [R1+0x794] ;  /* 0x00079400014b7983 */ /* 0x000f220000100800 */
[----:B--2---:R-:W-:-:S03]  /*99c0*/  ISETP.GE.AND P5, PT, R76, RZ, PT ;  /* 0x000000ff4c00720c */ /* 0x004fc60003fa6270 */
[----:B------:R-:W2:Y:S01]  /*99d0*/  LDL R76, [R1+0x7a8] ;  /* 0x0007a800014c7983 */ /* 0x000ea20000100800 */
[----:B------:R-:W-:-:S03]  /*99e0*/  ISETP.GE.AND P4, PT, R79, RZ, PT ;  /* 0x000000ff4f00720c */ /* 0x000fc60003f86270 */
[----:B------:R-:W2:Y:S01]  /*99f0*/  LDL R79, [R1+0x7a4] ;  /* 0x0007a400014f7983 */ /* 0x000ea20000100800 */
[----:B------:R-:W-:Y:S02]  /*9a00*/  @!P2 IMAD.MOV R62, RZ, RZ, -R62 ;  /* 0x000000ffff3ea224 */ /* 0x000fe400078e0a3e */
[----:B------:R-:W-:Y:S02]  /*9a10*/  @!P0 IMAD.MOV R59, RZ, RZ, -R59 ;  /* 0x000000ffff3b8224 */ /* 0x000fe400078e0a3b */
[----:B------:R-:W-:Y:S02]  /*9a20*/  @!P1 IMAD.MOV R58, RZ, RZ, -R58 ;  /* 0x000000ffff3a9224 */ /* 0x000fe400078e0a3a */
[----:B------:R-:W-:-:S03]  /*9a30*/  @!P5 IMAD.MOV R56, RZ, RZ, -R56 ;  /* 0x000000ffff38d224 */ /* 0x000fc600078e0a38 */
[----:B------:R-:W-:Y:S01]  /*9a40*/  @!P4 IMAD.MOV R55, RZ, RZ, -R55 ;  /* 0x000000ffff37c224 */ /* 0x000fe200078e0a37 */
[----:B------:R-:W-:Y:S02]  /*9a50*/  ISETP.GE.AND P2, PT, R73, RZ, PT ;  /* 0x000000ff4900720c */ /* 0x000fe40003f46270 */
[----:B------:R-:W2:Y:S01]  /*9a60*/  LDL R73, [R1+0x7c0] ;  /* 0x0007c00001497983 */ /* 0x000ea20000100800 */
[----:B------:R-:W-:-:S03]  /*9a70*/  ISETP.GE.AND P1, PT, R78, RZ, PT ;  /* 0x000000ff4e00720c */ /* 0x000fc60003f26270 */
[----:B------:R-:W2:Y:S01]  /*9a80*/  LDL R78, [R1+0x7b0] ;  /* 0x0007b000014e7983 */ /* 0x000ea20000100800 */
[----:B------:R-:W-:-:S03]  /*9a90*/  ISETP.GE.AND P0, PT, R77, RZ, PT ;  /* 0x000000ff4d00720c */ /* 0x000fc60003f06270 */
[----:B------:R-:W2:Y:S03]  /*9aa0*/  LDL R77, [R1+0x7ac] ;  /* 0x0007ac00014d7983 */ /* 0x000ea60000100800 */
[----:B------:R-:W-:Y:S01]  /*9ab0*/  @!P2 IMAD.MOV R57, RZ, RZ, -R57 ;  /* 0x000000ffff39a224 */ /* 0x000fe200078e0a39 */
[----:B------:R-:W-:Y:S02]  /*9ac0*/  ISETP.GE.AND P2, PT, R81, RZ, PT ;  /* 0x000000ff5100720c */ /* 0x000fe40003f46270 */
[----:B------:R-:W2:Y:S01]  /*9ad0*/  LDL R81, [R1+0x7bc] ;  /* 0x0007bc0001517983 */ /* 0x000ea20000100800 */
[----:B------:R-:W-:Y:S01]  /*9ae0*/  @!P1 IMAD.MOV R53, RZ, RZ, -R53 ;  /* 0x000000ffff359224 */ /* 0x000fe200078e0a35 */
[----:B---3--:R-:W-:Y:S02]  /*9af0*/  ISETP.GE.AND P5, PT, R80, RZ, PT ;  /* 0x000000ff5000720c */ /* 0x008fe40003fa6270 */
[----:B------:R-:W3:Y:S07]  /*9b00*/  LDL R80, [R1+0x7c4] ;  /* 0x0007c40001507983 */ /* 0x000eee0000100800 */
[----:B------:R-:W-:Y:S01]  /*9b10*/  @!P2 IMAD.MOV R52, RZ, RZ, -R52 ;  /* 0x000000ffff34a224 */ /* 0x000fe200078e0a34 */
[----:B----4-:R-:W-:-:S02]  /*9b20*/  ISETP.GE.AND P4, PT, R75, RZ, PT ;  /* 0x000000ff4b00720c */ /* 0x010fc40003f86270 */
[----:B------:R-:W4:Y:S01]  /*9b30*/  LDL R75, [R1+0x7c8] ;  /* 0x0007c800014b7983 */ /* 0x000f220000100800 */
[----:B--2---:R-:W-:-:S03]  /*9b40*/  ISETP.GE.AND P1, PT, R76, RZ, PT ;  /* 0x000000ff4c00720c */ /* 0x004fc60003f26270 */
[----:B------:R-:W2:Y:S01]  /*9b50*/  LDL R76, [R1+0x7d8] ;  /* 0x0007d800014c7983 */ /* 0x000ea20000100800 */
[----:B------:R-:W-:-:S03]  /*9b60*/  ISETP.GE.AND P2, PT, R79, RZ, PT ;  /* 0x000000ff4f00720c */ /* 0x000fc60003f46270 */
[----:B------:R-:W2:Y:S01]  /*9b70*/  LDL R79, [R1+0x7d4] ;  /* 0x0007d400014f7983 */ /* 0x000ea20000100800 */
[----:B------:R-:W-:Y:S01]  /*9b80*/  @!P0 IMAD.MOV R54, RZ, RZ, -R54 ;  /* 0x000000ffff368224 */ /* 0x000fe200078e0a36 */
[----:B------:R-:W-:Y:S01]  /*9b90*/  ISETP.GE.AND P0, PT, R72, RZ, PT ;  /* 0x000000ff4800720c */ /* 0x000fe20003f06270 */
[----:B------:R-:W-:Y:S01]  /*9ba0*/  @!P5 IMAD.MOV R51, RZ, RZ, -R51 ;  /* 0x000000ffff33d224 */ /* 0x000fe200078e0a33 */
[----:B------:R-:W2:Y:S01]  /*9bb0*/  LDL R72, [R1+0x7f0] ;  /* 0x0007f00001487983 */ /* 0x000ea20000100800 */
[----:B------:R-:W-:-:S10]  /*9bc0*/  @!P4 IMAD.MOV R50, RZ, RZ, -R50 ;  /* 0x000000ffff32c224 */ /* 0x000fd400078e0a32 */
[----:B------:R-:W-:Y:S02]  /*9bd0*/  @!P0 IMAD.MOV R49, RZ, RZ, -R49 ;  /* 0x000000ffff318224 */ /* 0x000fe400078e0a31 */
[----:B------:R-:W-:Y:S02]  /*9be0*/  @!P1 IMAD.MOV R48, RZ, RZ, -R48 ;  /* 0x000000ffff309224 */ /* 0x000fe400078e0a30 */
[----:B------:R-:W-:Y:S01]  /*9bf0*/  @!P2 IMAD.MOV R47, RZ, RZ, -R47 ;  /* 0x000000ffff2fa224 */ /* 0x000fe200078e0a2f */
[----:B------:R-:W-:Y:S02]  /*9c00*/  ISETP.GE.AND P0, PT, R73, RZ, PT ;  /* 0x000000ff4900720c */ /* 0x000fe40003f06270 */
[----:B------:R-:W2:Y:S01]  /*9c10*/  LDL R73, [R1+0x7ec] ;  /* 0x0007ec0001497983 */ /* 0x000ea20000100800 */
[----:B------:R-:W-:-:S03]  /*9c20*/  ISETP.GE.AND P4, PT, R78, RZ, PT ;  /* 0x000000ff4e00720c */ /* 0x000fc60003f86270 */
[----:B------:R-:W2:Y:S01]  /*9c30*/  LDL R78, [R1+0x7e0] ;  /* 0x0007e000014e7983 */ /* 0x000ea20000100800 */
[----:B------:R-:W-:-:S03]  /*9c40*/  ISETP.GE.AND P5, PT, R77, RZ, PT ;  /* 0x000000ff4d00720c */ /* 0x000fc60003fa6270 */
[----:B------:R-:W2:Y:S01]  /*9c50*/  LDL R77, [R1+0x7dc] ;  /* 0x0007dc00014d7983 */ /* 0x000ea20000100800 */
[----:B------:R-:W-:-:S03]  /*9c60*/  ISETP.GE.AND P1, PT, R81, RZ, PT ;  /* 0x000000ff5100720c */ /* 0x000fc60003f26270 */
[----:B------:R-:W2:Y:S01]  /*9c70*/  LDL R81, [R1+0x7f4] ;  /* 0x0007f40001517983 */ /* 0x000ea20000100800 */
[----:B------:R-:W-:Y:S02]  /*9c80*/  @!P0 IMAD.MOV R44, RZ, RZ, -R44 ;  /* 0x000000ffff2c8224 */ /* 0x000fe400078e0a2c */
[----:B------:R-:W-:-:S03]  /*9c90*/  @!P4 IMAD.MOV R45, RZ, RZ, -R45 ;  /* 0x000000ffff2dc224 */ /* 0x000fc600078e0a2d */
[----:B------:R-:W-:Y:S01]  /*9ca0*/  @!P5 IMAD.MOV R46, RZ, RZ, -R46 ;  /* 0x000000ffff2ed224 */ /* 0x000fe200078e0a2e */
[----:B---3--:R-:W-:Y:S02]  /*9cb0*/  ISETP.GE.AND P2, PT, R80, RZ, PT ;  /* 0x000000ff5000720c */ /* 0x008fe40003f46270 */
        /* <DEDUP_REMOVED lines=9> */
[----:B------:R-:W-:Y:S01]  /*9d50*/  @!P5 IMAD.MOV R41, RZ, RZ, -R41 ;  /* 0x000000ffff29d224 */ /* 0x000fe200078e0a29 */
[----:B------:R-:W-:Y:S01]  /*9d60*/  ISETP.GE.AND P5, PT, R72, RZ, PT ;  /* 0x000000ff4800720c */ /* 0x000fe20003fa6270 */
[----:B------:R-:W-:Y:S01]  /*9d70*/  @!P4 IMAD.MOV R40, RZ, RZ, -R40 ;  /* 0x000000ffff28c224 */ /* 0x000fe200078e0a28 */
[----:B------:R-:W-:Y:S01]  /*9d80*/  ISETP.GE.AND P6, PT, R6, RZ, PT ;  /* 0x000000ff0600720c */ /* 0x000fe20003fc6270 */
[----:B------:R-:W2:Y:S04]  /*9d90*/  LDL R72, [R1+0x788] ;  /* 0x0007880001487983 */ /* 0x000ea80000100800 */
[----:B------:R-:W2:Y:S01]  /*9da0*/  LDL R6, [R1+0x79c] ;  /* 0x00079c0001067983 */ /* 0x000ea20000100800 */
[----:B------:R-:W-:-:S05]  /*9db0*/  @!P0 IMAD.MOV R39, RZ, RZ, -R39 ;  /* 0x000000ffff278224 */ /* 0x000fca00078e0a27 */
        /* <DEDUP_REMOVED lines=8> */
[----:B------:R-:W2:Y:S01]  /*9e40*/  LDL.LU R81, [R1+0x8d8] ;  /* 0x0008d80001517983 */ /* 0x000ea20000300800 */
[----:B------:R-:W-:Y:S02]  /*9e50*/  @!P4 IMAD.MOV R35, RZ, RZ, -R35 ;  /* 0x000000ffff23c224 */ /* 0x000fe400078e0a23 */
[----:B------:R-:W-:-:S03]  /*9e60*/  @!P2 IMAD.MOV R37, RZ, RZ, -R37 ;  /* 0x000000ffff25a224 */ /* 0x000fc600078e0a25 */
[----:B------:R-:W-:Y:S01]  /*9e70*/  @!P1 IMAD.MOV R38, RZ, RZ, -R38 ;  /* 0x000000ffff269224 */ /* 0x000fe200078e0a26 */
[----:B---3--:R-:W-:Y:S02]  /*9e80*/  ISETP.GE.AND P1, PT, R80, RZ, PT ;  /* 0x000000ff5000720c */ /* 0x008fe40003f26270 */
[----:B------:R-:W3:Y:S01]  /*9e90*/  LDL.LU R80, [R1+0x8d4] ;  /* 0x0008d40001507983 */ /* 0x000ee20000300800 */
[----:B----4-:R-:W-:-:S03]  /*9ea0*/  ISETP.GE.AND P2, PT, R75, RZ, PT ;  /* 0x000000ff4b00720c */ /* 0x010fc60003f46270 */
[----:B------:R-:W4:Y:S01]  /*9eb0*/  LDL.LU R75, [R1+0x8d0] ;  /* 0x0008d000014b7983 */ /* 0x000f220000300800 */
[----:B--2---:R-:W-:-:S03]  /*9ec0*/  ISETP.GE.AND P5, PT, R76, RZ, PT ;  /* 0x000000ff4c00720c */ /* 0x004fc60003fa6270 */
[----:B------:R-:W2:Y:S01]  /*9ed0*/  LDL.LU R76, [R1+0x8cc] ;  /* 0x0008cc00014c7983 */ /* 0x000ea20000300800 */
[----:B------:R-:W-:-:S03]  /*9ee0*/  ISETP.GE.AND P4, PT, R79, RZ, PT ;  /* 0x000000ff4f00720c */ /* 0x000fc60003f86270 */
[----:B------:R-:W2:Y:S01]  /*9ef0*/  LDL.LU R79, [R1+0x8c8] ;  /* 0x0008c800014f7983 */ /* 0x000ea20000300800 */
[----:B------:R-:W-:Y:S02]  /*9f00*/  @!P0 IMAD.MOV R34, RZ, RZ, -R34 ;  /* 0x000000ffff228224 */ /* 0x000fe400078e0a22 */
[----:B------:R-:W-:Y:S02]  /*9f10*/  @!P1 IMAD.MOV R33, RZ, RZ, -R33 ;  /* 0x000000ffff219224 */ /* 0x000fe400078e0a21 */
[----:B------:R-:W-:Y:S01]  /*9f20*/  @!P2 IMAD.MOV R32, RZ, RZ, -R32 ;  /* 0x000000ffff20a224 */ /* 0x000fe200078e0a20 */
[----:B------:R-:W-:Y:S01]  /*9f30*/  ISETP.GE.AND P2, PT, R68, RZ, PT ;  /* 0x000000ff4400720c */ /* 0x000fe20003f46270 */
[----:B------:R-:W-:Y:S01]  /*9f40*/  @!P5 IMAD.MOV R31, RZ, RZ, -R31 ;  /* 0x000000ffff1fd224 */ /* 0x000fe200078e0a1f */
[----:B------:R-:W-:Y:S02]  /*9f50*/  ISETP.GE.AND P5, PT, R6, RZ, PT ;  /* 0x000000ff0600720c */ /* 0x000fe40003fa6270 */
[----:B------:R-:W-:Y:S01]  /*9f60*/  @!P4 IMAD.MOV R30, RZ, RZ, -R30 ;  /* 0x000000ffff1ec224 */ /* 0x000fe200078e0a1e */
[----:B------:R-:W-:-:S08]  /*9f70*/  ISETP.GE.AND P4, PT, R72, RZ, PT ;  /* 0x000000ff4800720c */ /* 0x000fd00003f86270 */
[----:B------:R-:W-:Y:S02]  /*9f80*/  @!P2 IMAD.MOV R27, RZ, RZ, -R27 ;  /* 0x000000ffff1ba224 */ /* 0x000fe400078e0a1b */
[----:B------:R-:W-:-:S03]  /*9f90*/  @!P5 IMAD.MOV R26, RZ, RZ, -R26 ;  /* 0x000000ffff1ad224 */ /* 0x000fc600078e0a1a */
[----:B------:R-:W-:Y:S01]  /*9fa0*/  @!P4 IMAD.MOV R25, RZ, RZ, -R25 ;  /* 0x000000ffff19c224 */ /* 0x000fe200078e0a19 */
[----:B------:R-:W-:-:S13]  /*9fb0*/  ISETP.GE.AND P4, PT, R83, RZ, PT ;  /* 0x000000ff5300720c */ /* 0x000fda0003f86270 */
[----:B------:R-:W-:Y:S01]  /*9fc0*/  @!P4 IMAD.MOV R20, RZ, RZ, -R20 ;  /* 0x000000ffff14c224 */ /* 0x000fe200078e0a14 */
[----:B------:R-:W-:-:S13]  /*9fd0*/  ISETP.GE.AND P4, PT, R89, RZ, PT ;  /* 0x000000ff5900720c */ /* 0x000fda0003f86270 */
[----:B------:R-:W-:Y:S01]  /*9fe0*/  @!P4 IMAD.MOV R15, RZ, RZ, -R15 ;  /* 0x000000ffff0fc224 */ /* 0x000fe200078e0a0f */
[----:B------:R-:W-:Y:S02]  /*9ff0*/  ISETP.GE.AND P4, PT, R3, RZ, PT ;  /* 0x000000ff0300720c */ /* 0x000fe40003f86270 */
[----:B------:R-:W-:Y:S02]  /*a000*/  ISETP.GE.AND P1, PT, R78, RZ, PT ;  /* 0x000000ff4e00720c */ /* 0x000fe40003f26270 */
[----:B------:R-:W-:Y:S02]  /*a010*/  ISETP.GE.AND P0, PT, R77, RZ, PT ;  /* 0x000000ff4d00720c */ /* 0x000fe40003f06270 */
[----:B------:R-:W4:Y:S01]  /*a020*/  LDL.LU R77, [R1+0x8c4] ;  /* 0x0008c400014d7983 */ /* 0x000f220000300800 */
[----:B------:R-:W-:-:S03]  /*a030*/  ISETP.GE.AND P5, PT, R81, RZ, PT ;  /* 0x000000ff5100720c */ /* 0x000fc60003fa6270 */
[----:B------:R-:W4:Y:S05]  /*a040*/  LDL.LU R78, [R1+0x8c0] ;  /* 0x0008c000014e7983 */ /* 0x000f2a0000300800 */
[----:B------:R-:W-:Y:S02]  /*a050*/  @!P1 IMAD.MOV R28, RZ, RZ, -R28 ;  /* 0x000000ffff1c9224 */ /* 0x000fe400078e0a1c */
[----:B------:R-:W-:Y:S01]  /*a060*/  @!P0 IMAD.MOV R29, RZ, RZ, -R29 ;  /* 0x000000ffff1d8224 */ /* 0x000fe200078e0a1d */
[----:B------:R-:W-:Y:S02]  /*a070*/  ISETP.GE.AND P0, PT, R73, RZ, PT ;  /* 0x000000ff4900720c */ /* 0x000fe40003f06270 */
[----:B---3--:R-:W-:-:S02]  /*a080*/  ISETP.GE.AND P2, PT, R80, RZ, PT ;  /* 0x000000ff5000720c */ /* 0x008fc40003f46270 */
[----:B--2---:R-:W-:-:S09]  /*a090*/  ISETP.GE.AND P1, PT, R79, RZ, PT ;  /* 0x000000ff4f00720c */ /* 0x004fd20003f26270 */
[----:B------:R-:W-:Y:S01]  /*a0a0*/  @!P0 IMAD.MOV R24, RZ, RZ, -R24 ;  /* 0x000000ffff188224 */ /* 0x000fe200078e0a18 */
[----:B------:R-:W-:Y:S01]  /*a0b0*/  ISETP.GE.AND P0, PT, R85, RZ, PT ;  /* 0x000000ff5500720c */ /* 0x000fe20003f06270 */
[----:B------:R-:W-:Y:S01]  /*a0c0*/  @!P2 IMAD.MOV R22, RZ, RZ, -R22 ;  /* 0x000000ffff16a224 */ /* 0x000fe200078e0a16 */
[----:B------:R-:W-:Y:S01]  /*a0d0*/  ISETP.GE.AND P2, PT, R88, RZ, PT ;  /* 0x000000ff5800720c */ /* 0x000fe20003f46270 */
[----:B------:R-:W-:Y:S01]  /*a0e0*/  @!P5 IMAD.MOV R21, RZ, RZ, -R21 ;  /* 0x000000ffff15d224 */ /* 0x000fe200078e0a15 */
[----:B------:R-:W-:Y:S01]  /*a0f0*/  ISETP.GE.AND P5, PT, R90, RZ, PT ;  /* 0x000000ff5a00720c */ /* 0x000fe20003fa6270 */
[----:B------:R-:W2:Y:S04]  /*a100*/  LDL.LU R79, [R1+0x8bc] ;  /* 0x0008bc00014f7983 */ /* 0x000ea80000300800 */
[----:B------:R-:W3:Y:S01]  /*a110*/  LDL.LU R80, [R1+0x8b8] ;  /* 0x0008b80001507983 */ /* 0x000ee20000300800 */
[----:B------:R-:W-:Y:S01]  /*a120*/  @!P1 IMAD.MOV R23, RZ, RZ, -R23 ;  /* 0x000000ffff179224 */ /* 0x000fe200078e0a17 */
[----:B------:R-:W-:-:S02]  /*a130*/  ISETP.GE.AND P1, PT, R87, RZ, PT ;  /* 0x000000ff5700720c */ /* 0x000fc40003f26270 */
[----:B------:R-:W2:Y:S04]  /*a140*/  LDL.LU R81, [R1+0x8b4] ;  /* 0x0008b40001517983 */ /* 0x000ea80000300800 */
[----:B------:R-:W2:Y:S01]  /*a150*/  LDL.LU R83, [R1+0x8b0] ;  /* 0x0008b00001537983 */ /* 0x000ea20000300800 */
[----:B------:R-:W-:-:S03]  /*a160*/  @!P0 IMAD.MOV R19, RZ, RZ, -R19 ;  /* 0x000000ffff138224 */ /* 0x000fc600078e0a13 */
[----:B------:R-:W2:Y:S01]  /*a170*/  LDL.LU R85, [R1+0x8ac] ;  /* 0x0008ac0001557983 */ /* 0x000ea20000300800 */
[----:B------:R-:W-:-:S03]  /*a180*/  ISETP.GE.AND P0, PT, R91, RZ, PT ;  /* 0x000000ff5b00720c */ /* 0x000fc60003f06270 */
[----:B------:R-:W2:Y:S01]  /*a190*/  LDL.LU R87, [R1+0x8a8] ;  /* 0x0008a80001577983 */ /* 0x000ea20000300800 */
[----:B------:R-:W-:-:S03]  /*a1a0*/  @!P1 IMAD.MOV R18, RZ, RZ, -R18 ;  /* 0x000000ffff129224 */ /* 0x000fc600078e0a12 */
[----:B------:R-:W2:Y:S01]  /*a1b0*/  LDL.LU R88, [R1+0x8a4] ;  /* 0x0008a40001587983 */ /* 0x000ea20000300800 */
[----:B------:R-:W-:Y:S01]  /*a1c0*/  ISETP.GE.AND P1, PT, R92, RZ, PT ;  /* 0x000000ff5c00720c */ /* 0x000fe20003f26270 */
[----:B------:R-:W-:Y:S02]  /*a1d0*/  @!P2 IMAD.MOV R17, RZ, RZ, -R17 ;  /* 0x000000ffff11a224 */ /* 0x000fe400078e0a11 */
[----:B------:R-:W2:Y:S01]  /*a1e0*/  LDL.LU R90, [R1+0x8a0] ;  /* 0x0008a000015a7983 */ /* 0x000ea20000300800 */
[----:B------:R-:W-:Y:S01]  /*a1f0*/  ISETP.GE.AND P2, PT, R93, RZ, PT ;  /* 0x000000ff5d00720c */ /* 0x000fe20003f46270 */
[----:B------:R-:W-:Y:S02]  /*a200*/  @!P5 IMAD.MOV R16, RZ, RZ, -R16 ;  /* 0x000000ffff10d224 */ /* 0x000fe400078e0a10 */
[----:B------:R-:W2:Y:S01]  /*a210*/  LDL.LU R89, [R1+0x89c] ;  /* 0x00089c0001597983 */ /* 0x000ea20000300800 */
[----:B------:R-:W-:-:S03]  /*a220*/  ISETP.GE.AND P5, PT, R5, RZ, PT ;  /* 0x000000ff0500720c */ /* 0x000fc60003fa6270 */
[----:B------:R-:W2:Y:S04]  /*a230*/  LDL.LU R91, [R1+0x898] ;  /* 0x00089800015b7983 */ /* 0x000ea80000300800 */
[----:B------:R-:W2:Y:S04]  /*a240*/  LDL.LU R92, [R1+0x894] ;  /* 0x00089400015c7983 */ /* 0x000ea80000300800 */
[----:B------:R-:W2:Y:S04]  /*a250*/  LDL.LU R93, [R1+0x890] ;  /* 0x00089000015d7983 */ /* 0x000ea80000300800 */
[----:B------:R-:W2:Y:S04]  /*a260*/  LDL.LU R5, [R1+0x88c] ;  /* 0x00088c0001057983 */ /* 0x000ea80000300800 */
[----:B------:R-:W2:Y:S01]  /*a270*/  LDL.LU R3, [R1+0x888] ;  /* 0x0008880001037983 */ /* 0x000ea20000300800 */
[----:B------:R-:W-:-:S02]  /*a280*/  @!P2 IMAD.MOV R12, RZ, RZ, -R12 ;  /* 0x000000ffff0ca224 */ /* 0x000fc400078e0a0c */
[----:B------:R-:W-:Y:S01]  /*a290*/  @!P6 IMAD.MOV R70, RZ, RZ, -R70 ;  /* 0x000000ffff46e224 */ /* 0x000fe200078e0a46 */
[----:B--2---:R-:W-:Y:S02]  /*a2a0*/  ISETP.NE.AND P2, PT, R3, RZ, PT ;  /* 0x000000ff0300720c */ /* 0x004fe40003f45270 */
[----:B------:R-:W-:-:S04]  /*a2b0*/  LOP3.LUT R3, RZ, R3, RZ, 0x33, !PT ;  /* 0x00000003ff037212 */ /* 0x000fc800078e33ff */
[C---:B------:R-:W-:Y:S02]  /*a2c0*/  SEL R6, R3.reuse, R71, !P2 ;  /* 0x0000004703067207 */ /* 0x040fe40005000000 */
[----:B------:R-:W-:-:S03]  /*a2d0*/  SEL R68, R3, R70, !P2 ;  /* 0x0000004603447207 */ /* 0x000fc60005000000 */
[----:B------:R0:W-:Y:S01]  /*a2e0*/  STL [R1+0x210], R6 ;  /* 0x0002100601007387 */ /* 0x0001e20000100800 */
[C---:B------:R-:W-:Y:S02]  /*a2f0*/  SEL R67, R3.reuse, R67, !P2 ;  /* 0x0000004303437207 */ /* 0x040fe40005000000 */
[C---:B------:R-:W-:Y:S01]  /*a300*/  SEL R66, R3.reuse, R66, !P2 ;  /* 0x0000004203427207 */ /* 0x040fe20005000000 */
[----:B------:R-:W-:Y:S01]  /*a310*/  STL [R1+0x20c], R68 ;  /* 0x00020c4401007387 */ /* 0x000fe20000100800 */
[----:B0-----:R-:W-:-:S05]  /*a320*/  SEL R6, R3, R69, !P2 ;  /* 0x0000004503067207 */ /* 0x001fca0005000000 */
[----:B------:R0:W-:Y:S01]  /*a330*/  STL [R1+0x208], R6 ;  /* 0x0002080601007387 */ /* 0x0001e20000100800 */
[----:B------:R-:W-:-:S03]  /*a340*/  SEL R64, R3, R64, !P2 ;  /* 0x0000004003407207 */ /* 0x000fc60005000000 */
[----:B------:R-:W-:Y:S01]  /*a350*/  STL [R1+0x204], R67 ;  /* 0x0002044301007387 */ /* 0x000fe20000100800 */
[C---:B------:R-:W-:Y:S02]  /*a360*/  SEL R63, R3.reuse, R63, !P2 ;  /* 0x0000003f033f7207 */ /* 0x040fe40005000000 */
[C---:B0-----:R-:W-:Y:S01]  /*a370*/  SEL R6, R3.reuse, R65, !P2 ;  /* 0x0000004103067207 */ /* 0x041fe20005000000 */
[----:B------:R-:W-:Y:S04]  /*a380*/  STL [R1+0x200], R66 ;  /* 0x0002004201007387 */ /* 0x000fe80000100800 */
        /* <DEDUP_REMOVED lines=30> */
[----:B------:R0:W-:Y:S04]  /*a570*/  STL [R1+0xe0], R6 ;  /* 0x0000e00601007387 */ /* 0x0001e80000100800 */
[----:B------:R-:W-:Y:S01]  /*a580*/  STL [R1+0xdc], R49 ;  /* 0x0000dc3101007387 */ /* 0x000fe20000100800 */
[----:B0-----:R-:W-:-:S03]  /*a590*/  SEL R6, R3, R47, !P2 ;  /* 0x0000002f03067207 */ /* 0x001fc60005000000 */
[----:B------:R-:W-:Y:S04]  /*a5a0*/  STL [R1+0xd8], R48 ;  /* 0x0000d83001007387 */ /* 0x000fe80000100800 */
[----:B------:R0:W-:Y:S04]  /*a5b0*/  STL [R1+0xc8], R6 ;  /* 0x0000c80601007387 */ /* 0x0001e80000100800 */
[----:B0-----:R-:W2:Y:S01]  /*a5c0*/  LDL.LU R6, [R1+0x1a8] ;  /* 0x0001a80001067983 */ /* 0x001ea20000300800 */
[C---:B-1----:R-:W-:Y:S02]  /*a5d0*/  SEL R72, R3.reuse, R42, !P2 ;  /* 0x0000002a03487207 */ /* 0x042fe40005000000 */
[----:B------:R-:W-:-:S02]  /*a5e0*/  SEL R42, R3, R41, !P2 ;  /* 0x00000029032a7207 */ /* 0x000fc40005000000 */
[----:B------:R-:W0:Y:S01]  /*a5f0*/  S2R R41, SR_TID.X ;  /* 0x0000000000297919 */ /* 0x000e220000002100 */
[C---:B------:R-:W-:Y:S02]  /*a600*/  SEL R73, R3.reuse, R43, !P2 ;  /* 0x0000002b03497207 */ /* 0x040fe40005000000 */
[----:B------:R-:W-:Y:S02]  /*a610*/  SEL R43, R3, R40, !P2 ;  /* 0x00000028032b7207 */ /* 0x000fe40005000000 */
[----:B------:R-:W1:Y:S01]  /*a620*/  LDC R40, c[0x0][0x3a0] ;  /* 0x0000e800ff287b82 */ /* 0x000e620000000800 */
[----:B------:R-:W-:Y:S01]  /*a630*/  @!P0 IMAD.MOV R14, RZ, RZ, -R14 ;  /* 0x000000ffff0e8224 */ /* 0x000fe200078e0a0e */
[----:B------:R-:W-:Y:S01]  /*a640*/  ISETP.GE.AND P0, PT, R86, RZ, PT ;  /* 0x000000ff5600720c */ /* 0x000fe20003f06270 */
[----:B------:R-:W-:Y:S01]  /*a650*/  @!P1 IMAD.MOV R13, RZ, RZ, -R13 ;  /* 0x000000ffff0d9224 */ /* 0x000fe200078e0a0d */
[----:B------:R-:W-:Y:S02]  /*a660*/  ISETP.GE.AND P1, PT, R84, RZ, PT ;  /* 0x000000ff5400720c */ /* 0x000fe40003f26270 */
[----:B------:R-:W-:-:S02]  /*a670*/  ISETP.GE.AND P6, PT, R82, RZ, PT ;  /* 0x000000ff5200720c */ /* 0x000fc40003fc6270 */
[C---:B------:R-:W-:Y:S02]  /*a680*/  SEL R46, R3.reuse, R46, !P2 ;  /* 0x0000002e032e7207 */ /* 0x040fe40005000000 */
[C---:B------:R-:W-:Y:S02]  /*a690*/  SEL R45, R3.reuse, R45, !P2 ;  /* 0x0000002d032d7207 */ /* 0x040fe40005000000 */
[C---:B------:R-:W-:Y:S01]  /*a6a0*/  SEL R48, R3.reuse, R36, !P2 ;  /* 0x0000002403307207 */ /* 0x040fe20005000000 */
[----:B------:R0:W-:Y:S01]  /*a6b0*/  STL [R1+0xc4], R46 ;  /* 0x0000c42e01007387 */ /* 0x0001e20000100800 */
[----:B------:R-:W-:-:S03]  /*a6c0*/  SEL R49, R3, R35, !P2 ;  /* 0x0000002303317207 */ /* 0x000fc60005000000 */
[----:B------:R0:W-:Y:S01]  /*a6d0*/  STL [R1+0xc0], R45 ;  /* 0x0000c02d01007387 */ /* 0x0001e20000100800 */
[----:B------:R-:W-:-:S03]  /*a6e0*/  SEL R54, R3, R32, !P2 ;  /* 0x0000002003367207 */ /* 0x000fc60005000000 */
[----:B------:R-:W3:Y:S01]  /*a6f0*/  LDL.LU R36, [R1+0x1c8] ;  /* 0x0001c80001247983 */ /* 0x000ee20000300800 */
[----:B------:R-:W-:-:S03]  /*a700*/  SEL R55, R3, R31, !P2 ;  /* 0x0000001f03377207 */ /* 0x000fc60005000000 */
[----:B------:R-:W3:Y:S01]  /*a710*/  LDL.LU R35, [R1+0x1cc] ;  /* 0x0001cc0001237983 */ /* 0x000ee20000300800 */
[----:B------:R-:W-:-:S03]  /*a720*/  SEL R57, R3, R30, !P2 ;  /* 0x0000001e03397207 */ /* 0x000fc60005000000 */
[----:B------:R-:W3:Y:S01]  /*a730*/  LDL.LU R32, [R1+0x27c] ;  /* 0x00027c0001207983 */ /* 0x000ee20000300800 */
[----:B------:R-:W-:Y:S01]  /*a740*/  SEL R64, R3, R27, !P2 ;  /* 0x0000001b03407207 */ /* 0x000fe20005000000 */
[----:B------:R-:W-:Y:S02]  /*a750*/  @!P5 IMAD.MOV R11, RZ, RZ, -R11 ;  /* 0x000000ffff0bd224 */ /* 0x000fe400078e0a0b */
[----:B------:R-:W3:Y:S01]  /*a760*/  LDL.LU R31, [R1+0x1b8] ;  /* 0x0001b800011f7983 */ /* 0x000ee20000300800 */
[----:B------:R-:W-:Y:S02]  /*a770*/  @!P4 IMAD.MOV R10, RZ, RZ, -R10 ;  /* 0x000000ffff0ac224 */ /* 0x000fe400078e0a0a */
[----:B------:R-:W-:Y:S01]  /*a780*/  @!P0 IMAD.MOV R9, RZ, RZ, -R9 ;  /* 0x000000ffff098224 */ /* 0x000fe200078e0a09 */
[----:B------:R-:W3:Y:S01]  /*a790*/  LDL.LU R30, [R1+0x1bc] ;  /* 0x0001bc00011e7983 */ /* 0x000ee20000300800 */
[----:B------:R-:W-:Y:S02]  /*a7a0*/  @!P1 IMAD.MOV R7, RZ, RZ, -R7 ;  /* 0x000000ffff079224 */ /* 0x000fe400078e0a07 */
[----:B------:R-:W-:Y:S01]  /*a7b0*/  @!P6 IMAD.MOV R8, RZ, RZ, -R8 ;  /* 0x000000ffff08e224 */ /* 0x000fe200078e0a08 */
[----:B------:R-:W3:Y:S01]  /*a7c0*/  LDL.LU R27, [R1+0x280] ;  /* 0x00028000011b7983 */ /* 0x000ee20000300800 */
[----:B------:R-:W-:-:S04]  /*a7d0*/  @!UP1 UIADD3 UR4, UPT, UPT, -UR7, 0x100000, URZ ;  /* 0x0010000007049890 */ /* 0x000fc8000fffe1ff */
[----:B------:R-:W-:Y:S02]  /*a7e0*/  @!UP1 USHF.L.U32 UR5, UR4, 0xb, URZ ;  /* 0x0000000b04059899 */ /* 0x000fe400080006ff */
[----:B------:R-:W-:Y:S01]  /*a7f0*/  @!UP1 USHF.L.U32 UR4, UR4, 0x1, URZ ;  /* 0x0000000104049899 */ /* 0x000fe200080006ff */
[----:B------:R-:W-:Y:S01]  /*a800*/  VOTEU.ALL UP2, P3 ;  /* 0x0000000000ff7886 */ /* 0x000fe20001840000 */
[C---:B------:R-:W-:Y:S01]  /*a810*/  SEL R86, R3.reuse, R44, !P2 ;  /* 0x0000002c03567207 */ /* 0x040fe20005000000 */
[----:B------:R-:W1:Y:S01]  /*a820*/  LDCU UR7, c[0x0][0x3b0] ;  /* 0x00007600ff0777ac */ /* 0x000e620008000800 */
[C---:B0-----:R-:W-:Y:S02]  /*a830*/  SEL R46, R3.reuse, R37, !P2 ;  /* 0x00000025032e7207 */ /* 0x041fe40005000000 */
[C---:B------:R-:W-:Y:S02]  /*a840*/  SEL R51, R3.reuse, R34, !P2 ;  /* 0x0000002203337207 */ /* 0x040fe40005000000 */
[----:B------:R-:W-:-:S02]  /*a850*/  SEL R53, R3, R33, !P2 ;  /* 0x0000002103357207 */ /* 0x000fc40005000000 */
[C---:B------:R-:W-:Y:S02]  /*a860*/  SEL R44, R3.reuse, R39, !P2 ;  /* 0x00000027032c7207 */ /* 0x040fe40005000000 */
[C---:B------:R-:W-:Y:S01]  /*a870*/  SEL R45, R3.reuse, R38, !P2 ;  /* 0x00000026032d7207 */ /* 0x040fe20005000000 */
[----:B------:R0:W1:Y:S01]  /*a880*/  @!UP2 SYNCS.EXCH.64 URZ, [UR9+0xc008], UR4 ;  /* 0x00c0080409ffa5b2 */ /* 0x0000620008000100 */
[C---:B------:R-:W-:Y:S02]  /*a890*/  SEL R60, R3.reuse, R29, !P2 ;  /* 0x0000001d033c7207 */ /* 0x040fe40005000000 */
[C---:B------:R-:W-:Y:S02]  /*a8a0*/  SEL R61, R3.reuse, R28, !P2 ;  /* 0x0000001c033d7207 */ /* 0x040fe40005000000 */
[C---:B------:R-:W-:Y:S02]  /*a8b0*/  SEL R65, R3.reuse, R26, !P2 ;  /* 0x0000001a03417207 */ /* 0x040fe40005000000 */
[----:B------:R-:W-:-:S02]  /*a8c0*/  SEL R67, R3, R25, !P2 ;  /* 0x0000001903437207 */ /* 0x000fc40005000000 */
[C---:B------:R-:W-:Y:S02]  /*a8d0*/  SEL R71, R3.reuse, R24, !P2 ;  /* 0x0000001803477207 */ /* 0x040fe40005000000 */
[C---:B------:R-:W-:Y:S01]  /*a8e0*/  SEL R70, R3.reuse, R23, !P2 ;  /* 0x0000001703467207 */ /* 0x040fe20005000000 */
[----:B0-----:R-:W0:Y:S01]  /*a8f0*/  LDCU UR4, c[0x0][0x3b0] ;  /* 0x00007600ff0477ac */ /* 0x001e220008000800 */
[C---:B------:R-:W-:Y:S02]  /*a900*/  SEL R69, R3.reuse, R22, !P2 ;  /* 0x0000001603457207 */ /* 0x040fe40005000000 */
[C---:B------:R-:W-:Y:S01]  /*a910*/  SEL R66, R3.reuse, R21, !P2 ;  /* 0x0000001503427207 */ /* 0x040fe20005000000 */
[----:B------:R-:W0:Y:S01]  /*a920*/  LDCU UR5, c[0x0][0x3b0] ;  /* 0x00007600ff0577ac */ /* 0x000e220008000800 */
[C---:B------:R-:W-:Y:S02]  /*a930*/  SEL R63, R3.reuse, R20, !P2 ;  /* 0x00000014033f7207 */ /* 0x040fe40005000000 */
[----:B------:R-:W-:-:S02]  /*a940*/  SEL R62, R3, R19, !P2 ;  /* 0x00000013033e7207 */ /* 0x000fc40005000000 */
[C---:B------:R-:W-:Y:S02]  /*a950*/  SEL R59, R3.reuse, R18, !P2 ;  /* 0x00000012033b7207 */ /* 0x040fe40005000000 */
[C---:B------:R-:W-:Y:S02]  /*a960*/  SEL R58, R3.reuse, R17, !P2 ;  /* 0x00000011033a7207 */ /* 0x040fe40005000000 */
[C---:B------:R-:W-:Y:S02]  /*a970*/  SEL R56, R3.reuse, R16, !P2 ;  /* 0x0000001003387207 */ /* 0x040fe40005000000 */
[C---:B------:R-:W-:Y:S02]  /*a980*/  SEL R52, R3.reuse, R15, !P2 ;  /* 0x0000000f03347207 */ /* 0x040fe40005000000 */
[C---:B------:R-:W-:Y:S02]  /*a990*/  SEL R50, R3.reuse, R14, !P2 ;  /* 0x0000000e03327207 */ /* 0x040fe40005000000 */
[----:B------:R-:W-:-:S02]  /*a9a0*/  SEL R47, R3, R13, !P2 ;  /* 0x0000000d032f7207 */ /* 0x000fc40005000000 */
[C---:B------:R-:W-:Y:S02]  /*a9b0*/  SEL R37, R3.reuse, R12, !P2 ;  /* 0x0000000c03257207 */ /* 0x040fe40005000000 */
[C---:B------:R-:W-:Y:S02]  /*a9c0*/  SEL R34, R3.reuse, R11, !P2 ;  /* 0x0000000b03227207 */ /* 0x040fe40005000000 */
[C---:B------:R-:W-:Y:S02]  /*a9d0*/  SEL R33, R3.reuse, R10, !P2 ;  /* 0x0000000a03217207 */ /* 0x040fe40005000000 */
[C---:B------:R-:W-:Y:S02]  /*a9e0*/  SEL R84, R3.reuse, R9, !P2 ;  /* 0x0000000903547207 */ /* 0x040fe40005000000 */
[C---:B------:R-:W-:Y:S02]  /*a9f0*/  SEL R82, R3.reuse, R7, !P2 ;  /* 0x0000000703527207 */ /* 0x040fe40005000000 */
[----:B------:R-:W-:Y:S01]  /*aa00*/  SEL R68, R3, R8, !P2 ;  /* 0x0000000803447207 */ /* 0x000fe20005000000 */
[----:B-1----:R-:W-:Y:S01]  /*aa10*/  VIADD R3, R40, 0xffffff91 ;  /* 0xffffff9128037836 */ /* 0x002fe20000000000 */
[----:B------:R-:W-:-:S04]  /*aa20*/  LOP3.LUT R41, R41, 0x7f, RZ, 0xc0, !PT ;  /* 0x0000007f29297812 */ /* 0x000fc800078ec0ff */
[----:B------:R-:W-:Y:S01]  /*aa30*/  ISETP.GE.U32.AND P0, PT, R3, 0x7fffff12, PT ;  /* 0x7fffff120300780c */ /* 0x000fe20003f06070 */
[----:B------:R-:W-:Y:S01]  /*aa40*/  IMAD R3, R4, 0x6e, RZ ;  /* 0x0000006e04037824 */ /* 0x000fe200078e02ff */
[----:B--2---:R1:W-:Y:S04]  /*aa50*/  STS.U8 [R41+UR9], R6 ;  /* 0x0000000629007988 */ /* 0x0043e80008000009 */
[----:B-1----:R-:W-:-:S04]  /*aa60*/  IADD3 R6, P1, PT, R3, R0, RZ ;  /* 0x0000000003067210 */ /* 0x002fc80007f3e0ff */
[----:B------:R-:W-:Y:S01]  /*aa70*/  LEA.HI.X.SX32 R7, R3, R2, 0x1, P1 ;  /* 0x0000000203077211 */ /* 0x000fe200008f0eff */
[----:B------:R1:W-:Y:S04]  /*aa80*/  STL [R1+0x1ac], R6 ;  /* 0x0001ac0601007387 */ /* 0x0003e80000100800 */
[----:B------:R2:W-:Y:S04]  /*aa90*/  STL [R1+0x1a8], R7 ;  /* 0x0001a80701007387 */ /* 0x0005e80000100800 */
[----:B------:R-:W4:Y:S04]  /*aaa0*/  LDL.LU R38, [R1+0x274] ;  /* 0x0002740001267983 */ /* 0x000f280000300800 */
[----:B------:R-:W4:Y:S04]  /*aab0*/  LDL.LU R29, [R1+0x60] ;  /* 0x00006000011d7983 */ /* 0x000f280000300800 */
[----:B------:R-:W4:Y:S01]  /*aac0*/  LDL.LU R39, [R1+0x58] ;  /* 0x0000580001277983 */ /* 0x000f220000300800 */
[----:B------:R-:W-:Y:S01]  /*aad0*/  PRMT R9, RZ, 0x7610, R9 ;  /* 0x00007610ff097816 */ /* 0x000fe20000000009 */
[----:B------:R-:W-:-:S05]  /*aae0*/  VIADD R3, R40, 0xffffff89 ;  /* 0xffffff8928037836 */ /* 0x000fca0000000000 */
[----:B------:R1:W4:Y:S01]  /*aaf0*/  @!P0 LDG.E.U8 R9, desc[UR18][R6.64] ;  /* 0x0000001206098981 */ /* 0x000322000c1e1100 */
[----:B------:R-:W-:Y:S01]  /*ab00*/  ISETP.GE.U32.AND P0, PT, R3, 0x7fffff0a, PT ;  /* 0x7fffff0a0300780c */ /* 0x000fe20003f06070 */
[----:B------:R-:W-:Y:S01]  /*ab10*/  IMAD R3, R4, 0x76, RZ ;  /* 0x0000007604037824 */ /* 0x000fe200078e02ff */
[----:B------:R-:W-:-:S04]  /*ab20*/  PRMT R8, RZ, 0x7610, R8 ;  /* 0x00007610ff087816 */ /* 0x000fc80000000008 */
[C---:B-1----:R-:W-:Y:S01]  /*ab30*/  IADD3 R6, P1, PT, R3.reuse, R0, RZ ;  /* 0x0000000003067210 */ /* 0x042fe20007f3e0ff */
[----:B---3--:R-:W-:Y:S03]  /*ab40*/  STS.U8 [R41+UR9+0x400], R27 ;  /* 0x0004001b29007988 */ /* 0x008fe60008000009 */
[----:B--2---:R-:W-:Y:S01]  /*ab50*/  LEA.HI.X.SX32 R7, R3, R2, 0x1, P1 ;  /* 0x0000000203077211 */ /* 0x004fe200008f0eff */
[----:B------:R1:W-:Y:S01]  /*ab60*/  STS.U8 [R41+UR9+0x800], R30 ;  /* 0x0008001e29007988 */ /* 0x0003e20008000009 */
[----:B------:R-:W-:-:S03]  /*ab70*/  VIADD R3, R40, 0xffffff81 ;  /* 0xffffff8128037836 */ /* 0x000fc60000000000 */
[----:B------:R2:W-:Y:S04]  /*ab80*/  STS.U8 [R41+UR9+0xc00], R31 ;  /* 0x000c001f29007988 */ /* 0x0005e80008000009 */
[----:B------:R3:W4:Y:S04]  /*ab90*/  @!P0 LDG.E.U8 R8, desc[UR18][R6.64] ;  /* 0x0000001206088981 */ /* 0x000728000c1e1100 */
[----:B-1----:R-:W4:Y:S04]  /*aba0*/  LDL.LU R30, [R1+0x278] ;  /* 0x00027800011e7983 */ /* 0x002f280000300800 */
[----:B--2---:R-:W2:Y:S01]  /*abb0*/  LDL.LU R31, [R1+0xf0] ;  /* 0x0000f000011f7983 */ /* 0x004ea20000300800 */
[----:B------:R-:W-:Y:S01]  /*abc0*/  ISETP.GE.U32.AND P0, PT, R3, 0x7fffff02, PT ;  /* 0x7fffff020300780c */ /* 0x000fe20003f06070 */
[----:B------:R-:W-:-:S02]  /*abd0*/  IMAD R3, R4, 0x7e, RZ ;  /* 0x0000007e04037824 */ /* 0x000fc400078e02ff */
[----:B------:R3:W-:Y:S04]  /*abe0*/  STL [R1+0x1bc], R6 ;  /* 0x0001bc0601007387 */ /* 0x0007e80000100800 */
[----:B------:R-:W-:Y:S01]  /*abf0*/  STL [R1+0x1b8], R7 ;  /* 0x0001b80701007387 */ /* 0x000fe20000100800 */
[----:B---3--:R-:W-:-:S03]  /*ac00*/  IADD3 R6, P1, PT, R3, R0, RZ ;  /* 0x0000000003067210 */ /* 0x008fc60007f3e0ff */
[----:B------:R1:W-:Y:S01]  /*ac10*/  STS.U8 [R41+UR9+0x1000], R32 ;  /* 0x0010002029007988 */ /* 0x0003e20008000009 */
[----:B------:R-:W-:-:S03]  /*ac20*/  LEA.HI.X.SX32 R10, R3, R2, 0x1, P1 ;  /* 0x00000002030a7211 */ /* 0x000fc600008f0eff */
[----:B------:R3:W-:Y:S04]  /*ac30*/  STS.U8 [R41+UR9+0x1400], R35 ;  /* 0x0014002329007988 */ /* 0x0007e80008000009 */
[----:B-1----:R-:W2:Y:S04]  /*ac40*/  LDL.LU R32, [R1+0xec] ;  /* 0x0000ec0001207983 */ /* 0x002ea80000300800 */
[----:B---3--:R-:W3:Y:S04]  /*ac50*/  LDL.LU R35, [R1+0x270] ;  /* 0x0002700001237983 */ /* 0x008ee80000300800 */
[----:B------:R-:W-:Y:S04]  /*ac60*/  STL [R1+0x1cc], R6 ;  /* 0x0001cc0601007387 */ /* 0x000fe80000100800 */
[----:B------:R1:W-:Y:S04]  /*ac70*/  STS.U8 [R41+UR9+0x1800], R36 ;  /* 0x0018002429007988 */ /* 0x0003e80008000009 */
[----:B------:R-:W-:Y:S04]  /*ac80*/  STL [R1+0x1c8], R10 ;  /* 0x0001c80a01007387 */ /* 0x000fe80000100800 */
[----:B-1----:R-:W3:Y:S04]  /*ac90*/  LDL.LU R36, [R1+0x26c] ;  /* 0x00026c0001247983 */ /* 0x002ee80000300800 */
[----:B----4-:R1:W-:Y:S04]  /*aca0*/  STS.U8 [R41+UR9+0x1c00], R38 ;  /* 0x001c002629007988 */ /* 0x0103e80008000009 */
[----:B------:R-:W-:Y:S04]  /*acb0*/  STS.U8 [R41+UR9+0x2000], R29 ;  /* 0x0020001d29007988 */ /* 0x000fe80008000009 */
[----:B-1----:R-:W4:Y:S04]  /*acc0*/  LDL.LU R38, [R1+0x150] ;  /* 0x0001500001267983 */ /* 0x002f280000300800 */
[----:B------:R1:W-:Y:S04]  /*acd0*/  STS.U8 [R41+UR9+0x2400], R39 ;  /* 0x0024002729007988 */ /* 0x0003e80008000009 */
[----:B-1----:R-:W4:Y:S01]  /*ace0*/  LDL.LU R39, [R1+0x14c] ;  /* 0x00014c0001277983 */ /* 0x002f220000300800 */
[----:B------:R-:W-:Y:S01]  /*acf0*/  PRMT R7, RZ, 0x7610, R7 ;  /* 0x00007610ff077816 */ /* 0x000fe20000000007 */
[----:B------:R-:W-:-:S02]  /*ad00*/  @!P0 IMAD.MOV.U32 R11, RZ, RZ, R10 ;  /* 0x000000ffff0b8224 */ /* 0x000fc400078e000a */
[----:B------:R-:W-:Y:S02]  /*ad10*/  @!P0 IMAD.MOV.U32 R10, RZ, RZ, R6 ;  /* 0x000000ffff0a8224 */ /* 0x000fe400078e0006 */
[----:B------:R-:W-:-:S03]  /*ad20*/  VIADD R3, R40, 0xfffffff8 ;  /* 0xfffffff828037836 */ /* 0x000fc60000000000 */
[----:B------:R1:W4:Y:S02]  /*ad30*/  @!P0 LDG.E.U8 R7, desc[UR18][R10.64] ;  /* 0x000000120a078981 */ /* 0x000324000c1e1100 */
[----:B------:R-:W-:Y:S01]  /*ad40*/  ISETP.GE.U32.AND P0, PT, R3, 0x7fffff79, PT ;  /* 0x7fffff790300780c */ /* 0x000fe20003f06070 */
[----:B------:R-:W-:-:S05]  /*ad50*/  IMAD R3, R4, 0x7, RZ ;  /* 0x0000000704037824 */ /* 0x000fca00078e02ff */
[----:B------:R-:W-:-:S04]  /*ad60*/  IADD3 R6, P1, PT, R3, R0, RZ ;  /* 0x0000000003067210 */ /* 0x000fc80007f3e0ff */
[----:B-1----:R-:W-:Y:S01]  /*ad70*/  LEA.HI.X.SX32 R10, R3, R2, 0x1, P1 ;  /* 0x00000002030a7211 */ /* 0x002fe200008f0eff */
[----:B------:R-:W-:Y:S01]  /*ad80*/  STL [R1+0x60], R6 ;  /* 0x0000600601007387 */ /* 0x000fe20000100800 */
[----:B------:R-:W-:Y:S01]  /*ad90*/  PRMT R22, RZ, 0x7610, R22 ;  /* 0x00007610ff167816 */ /* 0x000fe20000000016 */
[----:B------:R-:W-:Y:S02]  /*ada0*/  VIADD R3, R40, 0xfffffff0 ;  /* 0xfffffff028037836 */ /* 0x000fe40000000000 */
[----:B------:R1:W-:Y:S01]  /*adb0*/  STL [R1+0x58], R10 ;  /* 0x0000580a01007387 */ /* 0x0003e20000100800 */
[----:B------:R-:W-:-:S03]  /*adc0*/  @!P0 IMAD.MOV.U32 R11, RZ, RZ, R10 ;  /* 0x000000ffff0b8224 */ /* 0x000fc600078e000a */
[----:B------:R0:W-:Y:S04]  /*add0*/  STS.U8 [R41+UR9+0x2800], R30 ;  /* 0x0028001e29007988 */ /* 0x0001e80008000009 */
[----:B------:R-:W4:Y:S01]  /*ade0*/  LDL.LU R27, [R1+0x268] ;  /* 0x00026800011b7983 */ /* 0x000f220000300800 */
[----:B-1----:R-:W-:-:S03]  /*adf0*/  @!P0 IMAD.MOV.U32 R10, RZ, RZ, R6 ;  /* 0x000000ffff0a8224 */ /* 0x002fc600078e0006 */
[----:B--2---:R1:W-:Y:S04]  /*ae00*/  STS.U8 [R41+UR9+0x2c00], R31 ;  /* 0x002c001f29007988 */ /* 0x0043e80008000009 */
[----:B------:R2:W4:Y:S01]  /*ae10*/  @!P0 LDG.E.U8 R22, desc[UR18][R10.64] ;  /* 0x000000120a168981 */ /* 0x000522000c1e1100 */
[----:B------:R-:W-:Y:S01]  /*ae20*/  ISETP.GE.U32.AND P0, PT, R3, 0x7fffff71, PT ;  /* 0x7fffff710300780c */ /* 0x000fe20003f06070 */
[----:B------:R-:W-:Y:S02]  /*ae30*/  IMAD R3, R4, 0xf, RZ ;  /* 0x0000000f04037824 */ /* 0x000fe400078e02ff */
[----:B0-----:R-:W4:Y:S03]  /*ae40*/  LDL.LU R30, [R1+0x15c] ;  /* 0x00015c00011e7983 */ /* 0x001f260000300800 */
[C---:B------:R-:W-:Y:S01]  /*ae50*/  IADD3 R6, P1, PT, R3.reuse, R0, RZ ;  /* 0x0000000003067210 */ /* 0x040fe20007f3e0ff */
[----:B-1----:R-:W4:Y:S03]  /*ae60*/  LDL.LU R31, [R1+0x158] ;  /* 0x00015800011f7983 */ /* 0x002f260000300800 */
[----:B--2---:R-:W-:Y:S01]  /*ae70*/  LEA.HI.X.SX32 R10, R3, R2, 0x1, P1 ;  /* 0x00000002030a7211 */ /* 0x004fe200008f0eff */
[----:B------:R-:W-:Y:S01]  /*ae80*/  STL [R1+0xf0], R6 ;  /* 0x0000f00601007387 */ /* 0x000fe20000100800 */
[----:B------:R-:W-:Y:S01]  /*ae90*/  PRMT R21, RZ, 0x7610, R21 ;  /* 0x00007610ff157816 */ /* 0x000fe20000000015 */
[----:B------:R-:W-:-:S02]  /*aea0*/  VIADD R3, R40, 0xffffffe8 ;  /* 0xffffffe828037836 */ /* 0x000fc40000000000 */
[----:B------:R0:W-:Y:S01]  /*aeb0*/  STL [R1+0xec], R10 ;  /* 0x0000ec0a01007387 */ /* 0x0001e20000100800 */
[----:B------:R-:W-:Y:S02]  /*aec0*/  @!P0 IMAD.MOV.U32 R11, RZ, RZ, R10 ;  /* 0x000000ffff0b8224 */ /* 0x000fe400078e000a */
[----:B0-----:R-:W-:-:S05]  /*aed0*/  @!P0 IMAD.MOV.U32 R10, RZ, RZ, R6 ;  /* 0x000000ffff0a8224 */ /* 0x001fca00078e0006 */
[----:B------:R0:W2:Y:S01]  /*aee0*/  @!P0 LDG.E.U8 R21, desc[UR18][R10.64] ;  /* 0x000000120a158981 */ /* 0x0000a2000c1e1100 */
[----:B------:R-:W-:Y:S01]  /*aef0*/  ISETP.GE.U32.AND P0, PT, R3, 0x7fffff69, PT ;  /* 0x7fffff690300780c */ /* 0x000fe20003f06070 */
[----:B------:R-:W-:Y:S02]  /*af00*/  IMAD R3, R4, 0x17, RZ ;  /* 0x0000001704037824 */ /* 0x000fe400078e02ff */
[----:B------:R1:W-:Y:S03]  /*af10*/  STS.U8 [R41+UR9+0x3000], R32 ;  /* 0x0030002029007988 */ /* 0x0003e60008000009 */
[C---:B0-----:R-:W-:Y:S01]  /*af20*/  IADD3 R10, P1, PT, R3.reuse, R0, RZ ;  /* 0x00000000030a7210 */ /* 0x041fe20007f3e0ff */
[----:B---3--:R0:W-:Y:S03]  /*af30*/  STS.U8 [R41+UR9+0x3400], R35 ;  /* 0x0034002329007988 */ /* 0x0081e60008000009 */
[----:B------:R-:W-:Y:S01]  /*af40*/  LEA.HI.X.SX32 R11, R3, R2, 0x1, P1 ;  /* 0x00000002030b7211 */ /* 0x000fe200008f0eff */
[----:B-1----:R-:W3:Y:S04]  /*af50*/  LDL.LU R32, [R1+0x264] ;  /* 0x0002640001207983 */ /* 0x002ee80000300800 */
[----:B------:R1:W-:Y:S04]  /*af60*/  STS.U8 [R41+UR9+0x3800], R36 ;  /* 0x0038002429007988 */ /* 0x0003e80008000009 */
[----:B0-----:R-:W2:Y:S01]  /*af70*/  LDL.LU R35, [R1+0x164] ;  /* 0x0001640001237983 */ /* 0x001ea20000300800 */
[----:B------:R-:W-:-:S03]  /*af80*/  LOP3.LUT R6, R41, 0x10, RZ, 0x3c, !PT ;  /* 0x0000001029067812 */ /* 0x000fc600078e3cff */
[----:B-1----:R-:W2:Y:S04]  /*af90*/  LDL.LU R36, [R1+0x160] ;  /* 0x0001600001247983 */ /* 0x002ea80000300800 */
[----:B------:R-:W-:Y:S04]  /*afa0*/  STL [R1+0x150], R10 ;  /* 0x0001500a01007387 */ /* 0x000fe80000100800 */
[----:B------:R-:W-:Y:S04]  /*afb0*/  STL [R1+0x14c], R11 ;  /* 0x00014c0b01007387 */ /* 0x000fe80000100800 */
[----:B----4-:R0:W-:Y:S04]  /*afc0*/  STS.U8 [R41+UR9+0x3c00], R38 ;  /* 0x003c002629007988 */ /* 0x0101e80008000009 */
[----:B0-----:R-:W4:Y:S04]  /*afd0*/  LDL.LU R38, [R1+0x260] ;  /* 0x0002600001267983 */ /* 0x001f280000300800 */
[----:B------:R0:W-:Y:S04]  /*afe0*/  STS.U8 [R6+UR9+0x480], R39 ;  /* 0x0004802706007988 */ /* 0x0001e80008000009 */
[----:B------:R-:W4:Y:S04]  /*aff0*/  LDL.LU R29, [R1+0x16c] ;  /* 0x00016c00011d7983 */ /* 0x000f280000300800 */
[----:B0-----:R-:W4:Y:S01]  /*b000*/  LDL.LU R39, [R1+0x168] ;  /* 0x0001680001277983 */ /* 0x001f220000300800 */
[----:B------:R-:W-:Y:S01]  /*b010*/  PRMT R20, RZ, 0x7610, R20 ;  /* 0x00007610ff147816 */ /* 0x000fe20000000014 */
[----:B------:R-:W-:-:S05]  /*b020*/  VIADD R3, R40, 0xffffffe0 ;  /* 0xffffffe028037836 */ /* 0x000fca0000000000 */
[----:B------:R0:W4:Y:S01]  /*b030*/  @!P0 LDG.E.U8 R20, desc[UR18][R10.64] ;  /* 0x000000120a148981 */ /* 0x000122000c1e1100 */
[----:B------:R-:W-:Y:S01]  /*b040*/  ISETP.GE.U32.AND P0, PT, R3, 0x7fffff61, PT ;  /* 0x7fffff610300780c */ /* 0x000fe20003f06070 */
[----:B------:R-:W-:Y:S01]  /*b050*/  IMAD R3, R4, 0x1f, RZ ;  /* 0x0000001f04037824 */ /* 0x000fe200078e02ff */
[----:B------:R-:W-:-:S04]  /*b060*/  PRMT R19, RZ, 0x7610, R19 ;  /* 0x00007610ff137816 */ /* 0x000fc80000000013 */
[----:B0-----:R-:W-:-:S04]  /*b070*/  IADD3 R10, P1, PT, R3, R0, RZ ;  /* 0x00000000030a7210 */ /* 0x001fc80007f3e0ff */
[----:B------:R-:W-:Y:S01]  /*b080*/  LEA.HI.X.SX32 R11, R3, R2, 0x1, P1 ;  /* 0x00000002030b7211 */ /* 0x000fe200008f0eff */
[----:B------:R-:W-:Y:S01]  /*b090*/  VIADD R3, R40, 0xffffffd8 ;  /* 0xffffffd828037836 */ /* 0x000fe20000000000 */
[----:B------:R-:W-:Y:S04]  /*b0a0*/  STS.U8 [R6+UR9+0x880], R27 ;  /* 0x0008801b06007988 */ /* 0x000fe80008000009 */
[----:B------:R0:W4:Y:S01]  /*b0b0*/  @!P0 LDG.E.U8 R19, desc[UR18][R10.64] ;  /* 0x000000120a138981 */ /* 0x000122000c1e1100 */
[----:B------:R-:W-:Y:S01]  /*b0c0*/  ISETP.GE.U32.AND P0, PT, R3, 0x7fffff59, PT ;  /* 0x7fffff590300780c */ /* 0x000fe20003f06070 */
[----:B------:R-:W-:Y:S02]  /*b0d0*/  IMAD R3, R4, 0x27, RZ ;  /* 0x0000002704037824 */ /* 0x000fe400078e02ff */
[----:B------:R1:W-:Y:S04]  /*b0e0*/  STS.U8 [R6+UR9+0xc80], R30 ;  /* 0x000c801e06007988 */ /* 0x0003e80008000009 */
[----:B------:R0:W-:Y:S04]  /*b0f0*/  STS.U8 [R6+UR9+0x1080], R31 ;  /* 0x0010801f06007988 */ /* 0x0001e80008000009 */
[----:B-1----:R-:W4:Y:S04]  /*b100*/  LDL.LU R30, [R1+0x25c] ;  /* 0x00025c00011e7983 */ /* 0x002f280000300800 */
[----:B0-----:R-:W4:Y:S04]  /*b110*/  LDL.LU R31, [R1+0x174] ;  /* 0x00017400011f7983 */ /* 0x001f280000300800 */
[----:B------:R0:W-:Y:S04]  /*b120*/  STL [R1+0x15c], R10 ;  /* 0x00015c0a01007387 */ /* 0x0001e80000100800 */
[----:B------:R1:W-:Y:S01]  /*b130*/  STL [R1+0x158], R11 ;  /* 0x0001580b01007387 */ /* 0x0003e20000100800 */
[----:B0-----:R-:W-:-:S04]  /*b140*/  IADD3 R10, P1, PT, R3, R0, RZ ;  /* 0x00000000030a7210 */ /* 0x001fc80007f3e0ff */
[----:B-1----:R-:W-:Y:S01]  /*b150*/  LEA.HI.X.SX32 R11, R3, R2, 0x1, P1 ;  /* 0x00000002030b7211 */ /* 0x002fe200008f0eff */
[----:B---3--:R0:W-:Y:S04]  /*b160*/  STS.U8 [R6+UR9+0x1480], R32 ;  /* 0x0014802006007988 */ /* 0x0081e80008000009 */
[----:B--2---:R1:W-:Y:S04]  /*b170*/  STS.U8 [R6+UR9+0x1880], R35 ;  /* 0x0018802306007988 */ /* 0x0043e80008000009 */
[----:B0-----:R-:W2:Y:S04]  /*b180*/  LDL.LU R32, [R1+0x170] ;  /* 0x0001700001207983 */ /* 0x001ea80000300800 */
[----:B-1----:R-:W3:Y:S04]  /*b190*/  LDL.LU R35, [R1+0x258] ;  /* 0x0002580001237983 */ /* 0x002ee80000300800 */
[----:B------:R-:W-:Y:S04]  /*b1a0*/  STL [R1+0x164], R10 ;  /* 0x0001640a01007387 */ /* 0x000fe80000100800 */
[----:B------:R0:W-:Y:S04]  /*b1b0*/  STS.U8 [R6+UR9+0x1c80], R36 ;  /* 0x001c802406007988 */ /* 0x0001e80008000009 */
[----:B------:R-:W-:Y:S04]  /*b1c0*/  STL [R1+0x160], R11 ;  /* 0x0001600b01007387 */ /* 0x000fe80000100800 */
[----:B0-----:R-:W3:Y:S04]  /*b1d0*/  LDL.LU R36, [R1+0x250] ;  /* 0x0002500001247983 */ /* 0x001ee80000300800 */
[----:B----4-:R0:W-:Y:S04]  /*b1e0*/  STS.U8 [R6+UR9+0x2080], R38 ;  /* 0x0020802606007988 */ /* 0x0101e80008000009 */
[----:B0-----:R-:W4:Y:S04]  /*b1f0*/  LDL.LU R38, [R1+0x17c] ;  /* 0x00017c0001267983 */ /* 0x001f280000300800 */
[----:B------:R-:W-:Y:S04]  /*b200*/  STS.U8 [R6+UR9+0x2480], R29 ;  /* 0x0024801d06007988 */ /* 0x000fe80008000009 */
[----:B------:R0:W-:Y:S04]  /*b210*/  STS.U8 [R6+UR9+0x2880], R39 ;  /* 0x0028802706007988 */ /* 0x0001e80008000009 */
        /* <DEDUP_REMOVED lines=9> */
[----:B------:R-:W-:-:S04]  /*b2b0*/  VIADD R3, R40, 0xffffffc8 ;  /* 0xffffffc828037836 */ /* 0x000fc80000000000 */
[----:B------:R0:W4:Y:S01]  /*b2c0*/  @!P0 LDG.E.U8 R17, desc[UR18][R10.64] ;  /* 0x000000120a118981 */ /* 0x000122000c1e1100 */
[----:B------:R-:W-:Y:S01]  /*b2d0*/  ISETP.GE.U32.AND P0, PT, R3, 0x7fffff49, PT ;  /* 0x7fffff490300780c */ /* 0x000fe20003f06070 */
[----:B------:R-:W-:Y:S02]  /*b2e0*/  IMAD R3, R4, 0x37, RZ ;  /* 0x0000003704037824 */ /* 0x000fe400078e02ff */
[----:B------:R0:W-:Y:S01]  /*b2f0*/  STL [R1+0x16c], R10 ;  /* 0x00016c0a01007387 */ /* 0x0001e20000100800 */
[----:B------:R-:W-:-:S03]  /*b300*/  PRMT R16, RZ, 0x7610, R16 ;  /* 0x00007610ff107816 */ /* 0x000fc60000000010 */
[----:B------:R1:W-:Y:S04]  /*b310*/  STL [R1+0x168], R11 ;  /* 0x0001680b01007387 */ /* 0x0003e80000100800 */
[----:B------:R1:W-:Y:S01]  /*b320*/  STS.U8 [R6+UR9+0x2c80], R30 ;  /* 0x002c801e06007988 */ /* 0x0003e20008000009 */
[----:B0-----:R-:W-:-:S03]  /*b330*/  IADD3 R10, P1, PT, R3, R0, RZ ;  /* 0x00000000030a7210 */ /* 0x001fc60007f3e0ff */
[----:B------:R-:W4:Y:S01]  /*b340*/  LDL.LU R27, [R1+0x254] ;  /* 0x00025400011b7983 */ /* 0x000f220000300800 */
[----:B-1----:R-:W-:Y:S01]  /*b350*/  LEA.HI.X.SX32 R11, R3, R2, 0x1, P1 ;  /* 0x00000002030b7211 */ /* 0x002fe200008f0eff */
[----:B------:R-:W-:Y:S02]  /*b360*/  VIADD R3, R40, 0xffffffc0 ;  /* 0xffffffc028037836 */ /* 0x000fe40000000000 */
[----:B------:R0:W-:Y:S04]  /*b370*/  STS.U8 [R6+UR9+0x3080], R31 ;  /* 0x0030801f06007988 */ /* 0x0001e80008000009 */
[----:B------:R-:W4:Y:S04]  /*b380*/  LDL.LU R30, [R1+0x184] ;  /* 0x00018400011e7983 */ /* 0x000f280000300800 */
[----:B------:R1:W4:Y:S04]  /*b390*/  @!P0 LDG.E.U8 R16, desc[UR18][R10.64] ;  /* 0x000000120a108981 */ /* 0x000328000c1e1100 */
[----:B0-----:R-:W4:Y:S01]  /*b3a0*/  LDL.LU R31, [R1+0x180] ;  /* 0x00018000011f7983 */ /* 0x001f220000300800 */
[----:B------:R-:W-:Y:S01]  /*b3b0*/  ISETP.GE.U32.AND P0, PT, R3, 0x7fffff41, PT ;  /* 0x7fffff410300780c */ /* 0x000fe20003f06070 */
[----:B------:R-:W-:-:S02]  /*b3c0*/  IMAD R3, R4, 0x3f, RZ ;  /* 0x0000003f04037824 */ /* 0x000fc400078e02ff */
[----:B------:R1:W-:Y:S04]  /*b3d0*/  STL [R1+0x174], R10 ;  /* 0x0001740a01007387 */ /* 0x0003e80000100800 */
[----:B------:R0:W-:Y:S01]  /*b3e0*/  STL [R1+0x170], R11 ;  /* 0x0001700b01007387 */ /* 0x0001e20000100800 */
[----:B-1----:R-:W-:-:S03]  /*b3f0*/  IADD3 R10, P1, PT, R3, R0, RZ ;  /* 0x00000000030a7210 */ /* 0x002fc60007f3e0ff */
[----:B--2---:R-:W-:Y:S04]  /*b400*/  STS.U8 [R6+UR9+0x3480], R32 ;  /* 0x0034802006007988 */ /* 0x004fe80008000009 */
[----:B---3--:R1:W-:Y:S01]  /*b410*/  STS.U8 [R6+UR9+0x3880], R35 ;  /* 0x0038802306007988 */ /* 0x0083e20008000009 */
[----:B0-----:R-:W-:-:S03]  /*b420*/  LEA.HI.X.SX32 R11, R3, R2, 0x1, P1 ;  /* 0x00000002030b7211 */ /* 0x001fc600008f0eff */
[----:B-1----:R-:W2:Y:S04]  /*b430*/  LDL.LU R35, [R1+0x24c] ;  /* 0x00024c0001237983 */ /* 0x002ea80000300800 */
[----:B------:R-:W3:Y:S04]  /*b440*/  LDL.LU R32, [R1+0x18c] ;  /* 0x00018c0001207983 */ /* 0x000ee80000300800 */
[----:B------:R0:W-:Y:S04]  /*b450*/  STS.U8 [R6+UR9+0x3c80], R36 ;  /* 0x003c802406007988 */ /* 0x0001e80008000009 */
[----:B0-----:R-:W3:Y:S04]  /*b460*/  LDL.LU R36, [R1+0x188] ;  /* 0x0001880001247983 */ /* 0x001ee80000300800 */
[----:B----4-:R0:W-:Y:S04]  /*b470*/  STS.U8 [R6+UR9+0x80], R38 ;  /* 0x0000802606007988 */ /* 0x0101e80008000009 */
[----:B0-----:R-:W4:Y:S01]  /*b480*/  LDL.LU R38, [R1+0x248] ;  /* 0x0002480001267983 */ /* 0x001f220000300800 */
[----:B------:R-:W-:-:S03]  /*b490*/  LOP3.LUT R6, R41, 0x20, RZ, 0x3c, !PT ;  /* 0x0000002029067812 */ /* 0x000fc600078e3cff */
[----:B------:R-:W-:Y:S04]  /*b4a0*/  STL [R1+0x17c], R10 ;  /* 0x00017c0a01007387 */ /* 0x000fe80000100800 */
[----:B------:R-:W-:Y:S04]  /*b4b0*/  STL [R1+0x178], R11 ;  /* 0x0001780b01007387 */ /* 0x000fe80000100800 */
        /* <DEDUP_REMOVED lines=15> */
[----:B------:R-:W-:Y:S04]  /*b5b0*/  STS.U8 [R6+UR9+0x500], R27 ;  /* 0x0005001b06007988 */ /* 0x000fe80008000009 */
        /* <DEDUP_REMOVED lines=8> */
[----:B--2---:R0:W-:Y:S04]  /*b640*/  STS.U8 [R6+UR9+0x1100], R35 ;  /* 0x0011002306007988 */ /* 0x0041e80008000009 */
[----:B---3--:R1:W-:Y:S04]  /*b650*/  STS.U8 [R6+UR9+0x1500], R32 ;  /* 0x0015002006007988 */ /* 0x0083e80008000009 */
[----:B0-----:R-:W2:Y:S04]  /*b660*/  LDL.LU R35, [R1+0x198] ;  /* 0x0001980001237983 */ /* 0x001ea80000300800 */
[----:B------:R-:W-:Y:S04]  /*b670*/  STL [R1+0x18c], R10 ;  /* 0x00018c0a01007387 */ /* 0x000fe80000100800 */
[----:B------:R-:W-:Y:S04]  /*b680*/  STL [R1+0x188], R11 ;  /* 0x0001880b01007387 */ /* 0x000fe80000100800 */
[----:B------:R0:W-:Y:S04]  /*b690*/  STS.U8 [R6+UR9+0x1900], R36 ;  /* 0x0019002406007988 */ /* 0x0001e80008000009 */
[----:B-1----:R-:W3:Y:S04]  /*b6a0*/  LDL.LU R32, [R1+0x240] ;  /* 0x0002400001207983 */ /* 0x002ee80000300800 */
[----:B0-----:R-:W3:Y:S01]  /*b6b0*/  LDL.LU R36, [R1+0x238] ;  /* 0x0002380001247983 */ /* 0x001ee20000300800 */
[----:B------:R-:W-:Y:S01]  /*b6c0*/  PRMT R13, RZ, 0x7610, R13 ;  /* 0x00007610ff0d7816 */ /* 0x000fe2000000000d */
[----:B------:R-:W-:-:S05]  /*b6d0*/  VIADD R3, R40, 0xffffffa8 ;  /* 0xffffffa828037836 */ /* 0x000fca0000000000 */
[----:B------:R0:W3:Y:S01]  /*b6e0*/  @!P0 LDG.E.U8 R13, desc[UR18][R10.64] ;  /* 0x000000120a0d8981 */ /* 0x0000e2000c1e1100 */
[----:B------:R-:W-:Y:S01]  /*b6f0*/  ISETP.GE.U32.AND P0, PT, R3, 0x7fffff29, PT ;  /* 0x7fffff290300780c */ /* 0x000fe20003f06070 */
[----:B------:R-:W-:-:S05]  /*b700*/  IMAD R3, R4, 0x57, RZ ;  /* 0x0000005704037824 */ /* 0x000fca00078e02ff */
[----:B0-----:R-:W-:-:S04]  /*b710*/  IADD3 R10, P1, PT, R3, R0, RZ ;  /* 0x00000000030a7210 */ /* 0x001fc80007f3e0ff */
[----:B------:R-:W-:Y:S01]  /*b720*/  LEA.HI.X.SX32 R11, R3, R2, 0x1, P1 ;  /* 0x00000002030b7211 */ /* 0x000fe200008f0eff */
[----:B----4-:R0:W-:Y:S04]  /*b730*/  STS.U8 [R6+UR9+0x1d00], R38 ;  /* 0x001d002606007988 */ /* 0x0101e80008000009 */
[----:B0-----:R-:W4:Y:S04]  /*b740*/  LDL.LU R38, [R1+0x1a4] ;  /* 0x0001a40001267983 */ /* 0x001f280000300800 */
[----:B------:R-:W-:Y:S04]  /*b750*/  STS.U8 [R6+UR9+0x2100], R29 ;  /* 0x0021001d06007988 */ /* 0x000fe80008000009 */
[----:B------:R0:W-:Y:S04]  /*b760*/  STS.U8 [R6+UR9+0x2500], R39 ;  /* 0x0025002706007988 */ /* 0x0001e80008000009 */
[----:B0-----:R-:W4:Y:S04]  /*b770*/  LDL.LU R39, [R1+0x1a0] ;  /* 0x0001a00001277983 */ /* 0x001f280000300800 */
[----:B------:R-:W-:Y:S04]  /*b780*/  STL [R1+0x194], R10 ;  /* 0x0001940a01007387 */ /* 0x000fe80000100800 */
[----:B------:R0:W-:Y:S04]  /*b790*/  STL [R1+0x190], R11 ;  /* 0x0001900b01007387 */ /* 0x0001e80000100800 */
[----:B------:R-:W4:Y:S01]  /*b7a0*/  LDL.LU R26, [R1+0x23c] ;  /* 0x00023c00011a7983 */ /* 0x000f220000300800 */
[----:B------:R-:W-:Y:S01]  /*b7b0*/  PRMT R12, RZ, 0x7610, R12 ;  /* 0x00007610ff0c7816 */ /* 0x000fe2000000000c */
[----:B------:R-:W-:-:S02]  /*b7c0*/  VIADD R3, R40, 0xffffffa0 ;  /* 0xffffffa028037836 */ /* 0x000fc40000000000 */
[----:B------:R-:W4:Y:S04]  /*b7d0*/  LDL.LU R27, [R1+0x1b4] ;  /* 0x0001b400011b7983 */ /* 0x000f280000300800 */
[----:B------:R0:W4:Y:S01]  /*b7e0*/  @!P0 LDG.E.U8 R12, desc[UR18][R10.64] ;  /* 0x000000120a0c8981 */ /* 0x000122000c1e1100 */
[----:B------:R-:W-:Y:S01]  /*b7f0*/  ISETP.GE.U32.AND P0, PT, R3, 0x7fffff21, PT ;  /* 0x7fffff210300780c */ /* 0x000fe20003f06070 */
[----:B------:R-:W-:Y:S02]  /*b800*/  IMAD R3, R4, 0x5f, RZ ;  /* 0x0000005f04037824 */ /* 0x000fe400078e02ff */
[----:B------:R-:W4:Y:S03]  /*b810*/  LDL.LU R29, [R1+0x1b0] ;  /* 0x0001b000011d7983 */ /* 0x000f260000300800 */
[----:B------:R-:W-:-:S02]  /*b820*/  IADD3 R24, P1, PT, R3, R0, RZ ;  /* 0x0000000003187210 */ /* 0x000fc40007f3e0ff */
[----:B0-----:R-:W-:Y:S02]  /*b830*/  PRMT R11, RZ, 0x7610, R11 ;  /* 0x00007610ff0b7816 */ /* 0x001fe4000000000b */
[----:B------:R-:W-:Y:S01]  /*b840*/  LEA.HI.X.SX32 R25, R3, R2, 0x1, P1 ;  /* 0x0000000203197211 */ /* 0x000fe200008f0eff */
[----:B------:R-:W-:-:S04]  /*b850*/  VIADD R3, R40, 0xffffff98 ;  /* 0xffffff9828037836 */ /* 0x000fc80000000000 */
[----:B------:R0:W4:Y:S01]  /*b860*/  @!P0 LDG.E.U8 R11, desc[UR18][R24.64] ;  /* 0x00000012180b8981 */ /* 0x000122000c1e1100 */
[----:B------:R-:W-:Y:S01]  /*b870*/  ISETP.GE.U32.AND P0, PT, R3, 0x7fffff19, PT ;  /* 0x7fffff190300780c */ /* 0x000fe20003f06070 */
[----:B------:R-:W-:Y:S02]  /*b880*/  IMAD R3, R4, 0x67, RZ ;  /* 0x0000006704037824 */ /* 0x000fe400078e02ff */
[----:B------:R1:W-:Y:S04]  /*b890*/  STS.U8 [R6+UR9+0x2900], R30 ;  /* 0x0029001e06007988 */ /* 0x0003e80008000009 */
[----:B------:R0:W-:Y:S04]  /*b8a0*/  STS.U8 [R6+UR9+0x2d00], R31 ;  /* 0x002d001f06007988 */ /* 0x0001e80008000009 */
[----:B------:R-:W-:Y:S04]  /*b8b0*/  STL [R1+0x19c], R24 ;  /* 0x00019c1801007387 */ /* 0x000fe80000100800 */
[----:B------:R-:W-:Y:S04]  /*b8c0*/  STL [R1+0x198], R25 ;  /* 0x0001981901007387 */ /* 0x000fe80000100800 */
[----:B-1----:R-:W4:Y:S04]  /*b8d0*/  LDL.LU R30, [R1+0x234] ;  /* 0x00023400011e7983 */ /* 0x002f280000300800 */
[----:B0-----:R-:W4:Y:S01]  /*b8e0*/  LDL.LU R31, [R1+0x1c4] ;  /* 0x0001c400011f7983 */ /* 0x001f220000300800 */
[----:B------:R-:W-:-:S03]  /*b8f0*/  PRMT R10, RZ, 0x7610, R10 ;  /* 0x00007610ff0a7816 */ /* 0x000fc6000000000a */
[----:B--2---:R0:W-:Y:S04]  /*b900*/  STS.U8 [R6+UR9+0x3100], R35 ;  /* 0x0031002306007988 */ /* 0x0041e80008000009 */
[----:B0-----:R-:W2:Y:S04]  /*b910*/  LDL.LU R35, [R1+0x1c0] ;  /* 0x0001c00001237983 */ /* 0x001ea80000300800 */
[----:B---3--:R0:W-:Y:S04]  /*b920*/  STS.U8 [R6+UR9+0x3500], R32 ;  /* 0x0035002006007988 */ /* 0x0081e80008000009 */
[----:B------:R1:W-:Y:S01]  /*b930*/  STS.U8 [R6+UR9+0x3900], R36 ;  /* 0x0039002406007988 */ /* 0x0003e20008000009 */
[----:B0-----:R-:W-:-:S03]  /*b940*/  LOP3.LUT R32, R41, 0x30, RZ, 0x3c, !PT ;  /* 0x0000003029207812 */ /* 0x001fc600078e3cff */
[----:B-1----:R-:W3:Y:S01]  /*b950*/  LDL.LU R36, [R1+0x230] ;  /* 0x0002300001247983 */ /* 0x002ee20000300800 */
[----:B------:R-:W-:-:S03]  /*b960*/  PRMT R28, RZ, 0x7610, R28 ;  /* 0x00007610ff1c7816 */ /* 0x000fc6000000001c */
[----:B----4-:R0:W-:Y:S02]  /*b970*/  STS.U8 [R6+UR9+0x3d00], R38 ;  /* 0x003d002606007988 */ /* 0x0101e40008000009 */
[C---:B0-----:R-:W-:Y:S02]  /*b980*/  IADD3 R6, P1, PT, R3.reuse, R0, RZ ;  /* 0x0000000003067210 */ /* 0x041fe40007f3e0ff */
[----:B------:R-:W4:Y:S02]  /*b990*/  LDL.LU R38, [R1+0x1d4] ;  /* 0x0001d40001267983 */ /* 0x000f240000300800 */
[----:B------:R-:W-:Y:S01]  /*b9a0*/  LEA.HI.X.SX32 R24, R3, R2, 0x1, P1 ;  /* 0x0000000203187211 */ /* 0x000fe200008f0eff */
[----:B------:R-:W-:-:S04]  /*b9b0*/  VIADD R3, R40, 0xffffff90 ;  /* 0xffffff9028037836 */ /* 0x000fc80000000000 */
[----:B------:R-:W-:Y:S01]  /*b9c0*/  @!P0 IMAD.MOV.U32 R25, RZ, RZ, R24 ;  /* 0x000000ffff198224 */ /* 0x000fe200078e0018 */
[----:B------:R0:W-:Y:S04]  /*b9d0*/  STS.U8 [R32+UR9+0x180], R39 ;  /* 0x0001802720007988 */ /* 0x0001e80008000009 */
[----:B0-----:R-:W4:Y:S04]  /*b9e0*/  LDL.LU R39, [R1+0x1d0] ;  /* 0x0001d00001277983 */ /* 0x001f280000300800 */
[----:B------:R-:W-:Y:S04]  /*b9f0*/  STL [R1+0x1a4], R6 ;  /* 0x0001a40601007387 */ /* 0x000fe80000100800 */
[----:B------:R0:W-:Y:S02]  /*ba00*/  STL [R1+0x1a0], R24 ;  /* 0x0001a01801007387 */ /* 0x0001e40000100800 */
[----:B0-----:R-:W-:-:S05]  /*ba10*/  @!P0 IMAD.MOV.U32 R24, RZ, RZ, R6 ;  /* 0x000000ffff188224 */ /* 0x001fca00078e0006 */
[----:B------:R0:W4:Y:S01]  /*ba20*/  @!P0 LDG.E.U8 R10, desc[UR18][R24.64] ;  /* 0x00000012180a8981 */ /* 0x000122000c1e1100 */
[----:B------:R-:W-:Y:S01]  /*ba30*/  ISETP.GE.U32.AND P0, PT, R3, 0x7fffff11, PT ;  /* 0x7fffff110300780c */ /* 0x000fe20003f06070 */
[----:B------:R-:W-:-:S05]  /*ba40*/  IMAD R3, R4, 0x6f, RZ ;  /* 0x0000006f04037824 */ /* 0x000fca00078e02ff */
[----:B------:R-:W-:-:S04]  /*ba50*/  IADD3 R6, P1, PT, R3, R0, RZ ;  /* 0x0000000003067210 */ /* 0x000fc80007f3e0ff */
[----:B0-----:R-:W-:Y:S01]  /*ba60*/  LEA.HI.X.SX32 R24, R3, R2, 0x1, P1 ;  /* 0x0000000203187211 */ /* 0x001fe200008f0eff */
[----:B------:R-:W-:Y:S01]  /*ba70*/  STL [R1+0x1b4], R6 ;  /* 0x0001b40601007387 */ /* 0x000fe20000100800 */
[----:B------:R-:W-:-:S03]  /*ba80*/  VIADD R3, R40, 0xffffff88 ;  /* 0xffffff8828037836 */ /* 0x000fc60000000000 */
[----:B------:R0:W-:Y:S01]  /*ba90*/  STL [R1+0x1b0], R24 ;  /* 0x0001b01801007387 */ /* 0x0001e20000100800 */
[----:B------:R-:W-:Y:S02]  /*baa0*/  @!P0 IMAD.MOV.U32 R25, RZ, RZ, R24 ;  /* 0x000000ffff198224 */ /* 0x000fe400078e0018 */
[----:B0-----:R-:W-:-:S05]  /*bab0*/  @!P0 IMAD.MOV.U32 R24, RZ, RZ, R6 ;  /* 0x000000ffff188224 */ /* 0x001fca00078e0006 */
[----:B------:R0:W4:Y:S01]  /*bac0*/  @!P0 LDG.E.U8 R28, desc[UR18][R24.64] ;  /* 0x00000012181c8981 */ /* 0x000122000c1e1100 */
[----:B------:R-:W-:Y:S01]  /*bad0*/  ISETP.GE.U32.AND P0, PT, R3, 0x7fffff09, PT ;  /* 0x7fffff090300780c */ /* 0x000fe20003f06070 */
[----:B------:R-:W-:-:S05]  /*bae0*/  IMAD R3, R4, 0x77, RZ ;  /* 0x0000007704037824 */ /* 0x000fca00078e02ff */
[----:B------:R-:W-:-:S04]  /*baf0*/  IADD3 R6, P1, PT, R3, R0, RZ ;  /* 0x0000000003067210 */ /* 0x000fc80007f3e0ff */
[----:B0-----:R-:W-:Y:S01]  /*bb00*/  LEA.HI.X.SX32 R25, R3, R2, 0x1, P1 ;  /* 0x0000000203197211 */ /* 0x001fe200008f0eff */
[----:B------:R0:W-:Y:S04]  /*bb10*/  STS.U8 [R32+UR9+0x580], R26 ;  /* 0x0005801a20007988 */ /* 0x0001e80008000009 */
[----:B------:R1:W-:Y:S04]  /*bb20*/  STL [R1+0x1c4], R6 ;  /* 0x0001c40601007387 */ /* 0x0003e80000100800 */
[----:B------:R-:W-:Y:S01]  /*bb30*/  STL [R1+0x1c0], R25 ;  /* 0x0001c01901007387 */ /* 0x000fe20000100800 */
[----:B0-----:R-:W-:-:S03]  /*bb40*/  @!P0 IMAD.MOV.U32 R26, RZ, RZ, R6 ;  /* 0x000000ffff1a8224 */ /* 0x001fc600078e0006 */
[----:B-1----:R-:W4:Y:S01]  /*bb50*/  LDL.LU R6, [R1+0x22c] ;  /* 0x00022c0001067983 */ /* 0x002f220000300800 */
[----:B------:R-:W-:Y:S01]  /*bb60*/  PRMT R24, RZ, 0x7610, R24 ;  /* 0x00007610ff187816 */ /* 0x000fe20000000018 */
[----:B------:R-:W-:Y:S02]  /*bb70*/  VIADD R3, R40, 0xffffff80 ;  /* 0xffffff8028037836 */ /* 0x000fe40000000000 */
[----:B------:R0:W-:Y:S02]  /*bb80*/  STS.U8 [R32+UR9+0x980], R27 ;  /* 0x0009801b20007988 */ /* 0x0001e40008000009 */
[----:B0-----:R-:W-:-:S05]  /*bb90*/  @!P0 IMAD.MOV.U32 R27, RZ, RZ, R25 ;  /* 0x000000ffff1b8224 */ /* 0x001fca00078e0019 */
[----:B------:R0:W4:Y:S01]  /*bba0*/  @!P0 LDG.E.U8 R24, desc[UR18][R26.64] ;  /* 0x000000121a188981 */ /* 0x000122000c1e1100 */
[----:B------:R-:W-:Y:S01]  /*bbb0*/  ISETP.GE.U32.AND P0, PT, R3, 0x7fffff01, PT ;  /* 0x7fffff010300780c */ /* 0x000fe20003f06070 */
[----:B------:R-:W-:Y:S02]  /*bbc0*/  IMAD R3, R4, 0x7f, RZ ;  /* 0x0000007f04037824 */ /* 0x000fe400078e02ff */
[----:B------:R1:W-:Y:S03]  /*bbd0*/  STS.U8 [R32+UR9+0xd80], R29 ;  /* 0x000d801d20007988 */ /* 0x0003e60008000009 */
[C---:B------:R-:W-:Y:S01]  /*bbe0*/  IADD3 R25, P1, PT, R3.reuse, R0, RZ ;  /* 0x0000000003197210 */ /* 0x040fe20007f3e0ff */
[----:B------:R2:W-:Y:S04]  /*bbf0*/  STS.U8 [R32+UR9+0x1180], R30 ;  /* 0x0011801e20007988 */ /* 0x0005e80008000009 */
[----:B------:R3:W-:Y:S04]  /*bc00*/  STS.U8 [R32+UR9+0x1580], R31 ;  /* 0x0015801f20007988 */ /* 0x0007e80008000009 */
[----:B-1----:R-:W4:Y:S01]  /*bc10*/  LDL.LU R29, [R1+0x228] ;  /* 0x00022800011d7983 */ /* 0x002f220000300800 */
[----:B0-----:R-:W-:-:S03]  /*bc20*/  LEA.HI.X.SX32 R26, R3, R2, 0x1, P1 ;  /* 0x00000002031a7211 */ /* 0x001fc600008f0eff */
[----:B--2---:R-:W2:Y:S04]  /*bc30*/  LDL.LU R30, [R1+0x220] ;  /* 0x00022000011e7983 */ /* 0x004ea80000300800 */
[----:B------:R0:W-:Y:S04]  /*bc40*/  STS.U8 [R32+UR9+0x1980], R35 ;  /* 0x0019802320007988 */ /* 0x0001e80008000009 */
[----:B---3--:R-:W3:Y:S04]  /*bc50*/  LDL.LU R31, [R1+0x218] ;  /* 0x00021800011f7983 */ /* 0x008ee80000300800 */
[----:B0-----:R-:W3:Y:S04]  /*bc60*/  LDL.LU R35, [R1+0x1dc] ;  /* 0x0001dc0001237983 */ /* 0x001ee80000300800 */
[----:B------:R0:W-:Y:S04]  /*bc70*/  STL [R1+0x808], R4 ;  /* 0x0008080401007387 */ /* 0x0001e80000100800 */
[----:B------:R1:W-:Y:S04]  /*bc80*/  STS.U8 [R32+UR9+0x1d80], R36 ;  /* 0x001d802420007988 */ /* 0x0003e80008000009 */
[----:B0-----:R-:W3:Y:S04]  /*bc90*/  LDL.LU R4, [R1+0x1f4] ;  /* 0x0001f40001047983 */ /* 0x001ee80000300800 */
[----:B------:R-:W-:Y:S04]  /*bca0*/  STL [R1+0x80c], R0 ;  /* 0x00080c0001007387 */ /* 0x000fe80000100800 */
[----:B------:R-:W-:Y:S04]  /*bcb0*/  STL [R1+0x810], R2 ;  /* 0x0008100201007387 */ /* 0x000fe80000100800 */
[----:B------:R-:W-:Y:S04]  /*bcc0*/  STL [R1+0x1d4], R25 ;  /* 0x0001d41901007387 */ /* 0x000fe80000100800 */
[----:B------:R0:W-:Y:S04]  /*bcd0*/  STL [R1+0x1d0], R26 ;  /* 0x0001d01a01007387 */ /* 0x0001e80000100800 */
[----:B-1----:R-:W3:Y:S01]  /*bce0*/  LDL.LU R36, [R1+0x1e4] ;  /* 0x0001e40001247983 */ /* 0x002ee20000300800 */
[----:B------:R-:W-:-:S02]  /*bcf0*/  @!P0 IMAD.MOV.U32 R27, RZ, RZ, R26 ;  /* 0x000000ffff1b8224 */ /* 0x000fc400078e001a */
[----:B0-----:R-:W-:Y:S01]  /*bd00*/  @!P0 IMAD.MOV.U32 R26, RZ, RZ, R25 ;  /* 0x000000ffff1a8224 */ /* 0x001fe200078e0019 */
[----:B----4-:R0:W-:Y:S04]  /*bd10*/  STS.U8 [R32+UR9+0x2180], R38 ;  /* 0x0021802620007988 */ /* 0x0101e80008000009 */
[----:B0-----:R-:W4:Y:S04]  /*bd20*/  LDL.LU R38, [R1+0xe4] ;  /* 0x0000e40001267983 */ /* 0x001f280000300800 */
[----:B------:R0:W-:Y:S04]  /*bd30*/  STS.U8 [R32+UR9+0x2580], R39 ;  /* 0x0025802720007988 */ /* 0x0001e80008000009 */
[----:B0-----:R-:W4:Y:S04]  /*bd40*/  LDL.LU R39, [R1+0xbc] ;  /* 0x0000bc0001277983 */ /* 0x001f280000300800 */
[----:B------:R-:W4:Y:S04]  /*bd50*/  LDL.LU R40, [R1+0xa8] ;  /* 0x0000a80001287983 */ /* 0x000f280000300800 */
[----:B------:R-:W4:Y:S04]  /*bd60*/  LDL.LU R25, [R1+0xa4] ;  /* 0x0000a40001197983 */ /* 0x000f280000300800 */
[----:B------:R0:W-:Y:S04]  /*bd70*/  STS.U8 [R32+UR9+0x2980], R6 ;  /* 0x0029800620007988 */ /* 0x0001e80008000009 */
[----:B0-----:R-:W4:Y:S01]  /*bd80*/  LDL.LU R6, [R1+0x9c] ;  /* 0x00009c0001067983 */ /* 0x001f220000300800 */
[----:B------:R-:W-:-:S03]  /*bd90*/  LOP3.LUT R0, R41, 0x40, RZ, 0x3c, !PT ;  /* 0x0000004029007812 */ /* 0x000fc600078e3cff */
[----:B------:R0:W-:Y:S04]  /*bda0*/  STS.U8 [R32+UR9+0x2d80], R29 ;  /* 0x002d801d20007988 */ /* 0x0001e80008000009 */
[----:B--2---:R1:W-:Y:S04]  /*bdb0*/  STS.U8 [R32+UR9+0x3180], R30 ;  /* 0x0031801e20007988 */ /* 0x0043e80008000009 */
[----:B0-----:R-:W2:Y:S04]  /*bdc0*/  LDL.LU R29, [R1+0x90] ;  /* 0x00009000011d7983 */ /* 0x001ea80000300800 */
[----:B---3--:R0:W-:Y:S04]  /*bdd0*/  STS.U8 [R32+UR9+0x3580], R31 ;  /* 0x0035801f20007988 */ /* 0x0081e80008000009 */
[----:B-1----:R-:W3:Y:S04]  /*bde0*/  LDL.LU R30, [R1+0x8c] ;  /* 0x00008c00011e7983 */ /* 0x002ee80000300800 */
[----:B0-----:R-:W3:Y:S04]  /*bdf0*/  LDL.LU R31, [R1+0x84] ;  /* 0x00008400011f7983 */ /* 0x001ee80000300800 */
[----:B------:R-:W-:Y:S04]  /*be00*/  STS.U8 [R32+UR9+0x3980], R4 ;  /* 0x0039800420007988 */ /* 0x000fe80008000009 */
[----:B------:R0:W-:Y:S04]  /*be10*/  STS.U8 [R32+UR9+0x3d80], R35 ;  /* 0x003d802320007988 */ /* 0x0001e80008000009 */
[----:B0-----:R-:W3:Y:S04]  /*be20*/  LDL.LU R32, [R1+0x80] ;  /* 0x0000800001207983 */ /* 0x001ee80000300800 */
[----:B------:R-:W3:Y:S04]  /*be30*/  LDL.LU R35, [R1+0x7c] ;  /* 0x00007c0001237983 */ /* 0x000ee80000300800 */
[----:B------:R0:W-:Y:S04]  /*be40*/  STS.U8 [R0+UR9+0x200], R36 ;  /* 0x0002002400007988 */ /* 0x0001e80008000009 */
[----:B0-----:R-:W3:Y:S04]  /*be50*/  LDL.LU R36, [R1+0x70] ;  /* 0x0000700001247983 */ /* 0x001ee80000300800 */
[----:B----4-:R0:W-:Y:S04]  /*be60*/  STS.U8 [R0+UR9+0x600], R38 ;  /* 0x0006002600007988 */ /* 0x0101e80008000009 */
[----:B0-----:R-:W4:Y:S04]  /*be70*/  LDL.LU R38, [R1+0x6c] ;  /* 0x00006c0001267983 */ /* 0x001f280000300800 */
[----:B------:R0:W-:Y:S04]  /*be80*/  STS.U8 [R0+UR9+0xa00], R39 ;  /* 0x000a002700007988 */ /* 0x0001e80008000009 */
[----:B------:R1:W-:Y:S04]  /*be90*/  STS.U8 [R0+UR9+0xe00], R40 ;  /* 0x000e002800007988 */ /* 0x0003e80008000009 */
[----:B0-----:R-:W4:Y:S04]  /*bea0*/  LDL.LU R39, [R1+0x68] ;  /* 0x0000680001277983 */ /* 0x001f280000300800 */
[----:B-1----:R-:W4:Y:S04]  /*beb0*/  LDL.LU R40, [R1+0x5c] ;  /* 0x00005c0001287983 */ /* 0x002f280000300800 */
[----:B------:R0:W-:Y:S04]  /*bec0*/  STS.U8 [R0+UR9+0x1200], R25 ;  /* 0x0012001900007988 */ /* 0x0001e80008000009 */
[----:B------:R-:W4:Y:S04]  /*bed0*/  LDL.LU R4, [R1+0x50] ;  /* 0x0000500001047983 */ /* 0x000f280000300800 */
[----:B0-----:R-:W4:Y:S04]  /*bee0*/  LDL.LU R25, [R1+0x54] ;  /* 0x0000540001197983 */ /* 0x001f280000300800 */
[----:B------:R0:W-:Y:S04]  /*bef0*/  STS.U8 [R0+UR9+0x1600], R6 ;  /* 0x0016000600007988 */ /* 0x0001e80008000009 */
[----:B0-----:R-:W4:Y:S01]  /*bf00*/  LDL.LU R6, [R1+0x4c] ;  /* 0x00004c0001067983 */ /* 0x001f220000300800 */
[----:B------:R-:W-:-:S03]  /*bf10*/  LOP3.LUT R2, R41, 0x50, RZ, 0x3c, !PT ;  /* 0x0000005029027812 */ /* 0x000fc600078e3cff */
[----:B--2---:R0:W-:Y:S04]  /*bf20*/  STS.U8 [R0+UR9+0x1a00], R29 ;  /* 0x001a001d00007988 */ /* 0x0041e80008000009 */
[----:B---3--:R1:W-:Y:S04]  /*bf30*/  STS.U8 [R0+UR9+0x1e00], R30 ;  /* 0x001e001e00007988 */ /* 0x0083e80008000009 */
[----:B0-----:R-:W2:Y:S04]  /*bf40*/  LDL.LU R29, [R1+0x40] ;  /* 0x00004000011d7983 */ /* 0x001ea80000300800 */
[----:B------:R0:W-:Y:S04]  /*bf50*/  STS.U8 [R0+UR9+0x2200], R31 ;  /* 0x0022001f00007988 */ /* 0x0001e80008000009 */
[----:B-1----:R-:W3:Y:S04]  /*bf60*/  LDL.LU R30, [R1+0x34] ;  /* 0x00003400011e7983 */ /* 0x002ee80000300800 */
[----:B0-----:R-:W3:Y:S04]  /*bf70*/  LDL.LU R31, [R1+0x2c] ;  /* 0x00002c00011f7983 */ /* 0x001ee80000300800 */
[----:B------:R0:W-:Y:S04]  /*bf80*/  STS.U8 [R0+UR9+0x2600], R32 ;  /* 0x0026002000007988 */ /* 0x0001e80008000009 */
[----:B------:R1:W-:Y:S04]  /*bf90*/  STS.U8 [R0+UR9+0x2a00], R35 ;  /* 0x002a002300007988 */ /* 0x0003e80008000009 */
[----:B0-----:R-:W3:Y:S04]  /*bfa0*/  LDL.LU R32, [R1+0x28] ;  /* 0x0000280001207983 */ /* 0x001ee80000300800 */
[----:B-1----:R-:W3:Y:S04]  /*bfb0*/  LDL.LU R35, [R1+0x20] ;  /* 0x0000200001237983 */ /* 0x002ee80000300800 */
        /* <DEDUP_REMOVED lines=8> */
[----:B------:R-:W-:Y:S04]  /*c040*/  STS.U8 [R0+UR9+0x3e00], R4 ;  /* 0x003e000400007988 */ /* 0x000fe80008000009 */
[----:B------:R-:W-:Y:S04]  /*c050*/  STS.U8 [R2+UR9+0x280], R25 ;  /* 0x0002801902007988 */ /* 0x000fe80008000009 */
[----:B------:R-:W-:Y:S04]  /*c060*/  STS.U8 [R2+UR9+0x680], R6 ;  /* 0x0006800602007988 */ /* 0x000fe80008000009 */
[----:B------:R0:W-:Y:S04]  /*c070*/  STS.U8 [R2+UR9+0xa80], R5 ;  /* 0x000a800502007988 */ /* 0x0001e80008000009 */
[----:B0-----:R-:W4:Y:S01]  /*c080*/  LDL.LU R5, [R1+0x884] ;  /* 0x0008840001057983 */ /* 0x001f220000300800 */
[----:B------:R-:W-:-:S03]  /*c090*/  LOP3.LUT R0, R41, 0x60, RZ, 0x3c, !PT ;  /* 0x0000006029007812 */ /* 0x000fc600078e3cff */
[----:B--2---:R-:W-:Y:S04]  /*c0a0*/  STS.U8 [R2+UR9+0xe80], R29 ;  /* 0x000e801d02007988 */ /* 0x004fe80008000009 */
[----:B---3--:R-:W-:Y:S04]  /*c0b0*/  STS.U8 [R2+UR9+0x1280], R30 ;  /* 0x0012801e02007988 */ /* 0x008fe80008000009 */
[----:B------:R-:W-:Y:S01]  /*c0c0*/  STS.U8 [R2+UR9+0x1680], R31 ;  /* 0x0016801f02007988 */ /* 0x000fe20008000009 */
[----:B------:R-:W-:-:S06]  /*c0d0*/  PRMT R23, RZ, 0x7610, R23 ;  /* 0x00007610ff177816 */ /* 0x000fcc0000000017 */
[----:B------:R0:W2:Y:S04]  /*c0e0*/  @!P0 LDG.E.U8 R23, desc[UR18][R26.64] ;  /* 0x000000121a178981 */ /* 0x0000a8000c1e1100 */
[----:B------:R-:W-:Y:S04]  /*c0f0*/  STS.U8 [R2+UR9+0x1a80], R32 ;  /* 0x001a802002007988 */ /* 0x000fe80008000009 */
[----:B------:R-:W-:Y:S04]  /*c100*/  STS.U8 [R2+UR9+0x1e80], R35 ;  /* 0x001e802302007988 */ /* 0x000fe80008000009 */
[----:B------:R-:W-:Y:S04]  /*c110*/  STS.U8 [R2+UR9+0x2280], R36 ;  /* 0x0022802402007988 */ /* 0x000fe80008000009 */
[----:B----4-:R-:W-:Y:S04]  /*c120*/  STS.U8 [R2+UR9+0x2680], R38 ;  /* 0x0026802602007988 */ /* 0x010fe80008000009 */
[----:B------:R-:W-:Y:S04]  /*c130*/  STS.U8 [R2+UR9+0x2a80], R39 ;  /* 0x002a802702007988 */ /* 0x000fe80008000009 */
        /* <DEDUP_REMOVED lines=10> */
[----:B------:R1:W-:Y:S04]  /*c1e0*/  STS.U8 [R0+UR9+0x1700], R81 ;  /* 0x0017005100007988 */ /* 0x0003e80008000009 */
[----:B------:R-:W-:Y:S04]  /*c1f0*/  STS.U8 [R0+UR9+0x1b00], R80 ;  /* 0x001b005000007988 */ /* 0x000fe80008000009 */
[----:B------:R-:W-:Y:S04]  /*c200*/  STS.U8 [R0+UR9+0x1f00], R79 ;  /* 0x001f004f00007988 */ /* 0x000fe80008000009 */
[----:B------:R-:W-:Y:S04]  /*c210*/  STS.U8 [R0+UR9+0x2300], R78 ;  /* 0x0023004e00007988 */ /* 0x000fe80008000009 */
[----:B------:R-:W-:Y:S04]  /*c220*/  STS.U8 [R0+UR9+0x2700], R77 ;  /* 0x0027004d00007988 */ /* 0x000fe80008000009 */
[----:B------:R-:W-:Y:S04]  /*c230*/  STS.U8 [R0+UR9+0x2b00], R76 ;  /* 0x002b004c00007988 */ /* 0x000fe80008000009 */
[----:B------:R-:W-:Y:S04]  /*c240*/  STS.U8 [R0+UR9+0x2f00], R75 ;  /* 0x002f004b00007988 */ /* 0x000fe80008000009 */
[----:B------:R-:W-:Y:S04]  /*c250*/  STS.U8 [R0+UR9+0x3300], R74 ;  /* 0x0033004a00007988 */ /* 0x000fe80008000009 */
[----:B------:R3:W-:Y:S04]  /*c260*/  STL [R1+0x814], R5 ;  /* 0x0008140501007387 */ /* 0x0007e80000100800 */
[----:B-1----:R-:W4:Y:S04]  /*c270*/  LDL.LU R81, [R1+0x210] ;  /* 0x0002100001517983 */ /* 0x002f280000300800 */
[----:B------:R-:W2:Y:S04]  /*c280*/  LDL.LU R83, [R1+0x20c] ;  /* 0x00020c0001537983 */ /* 0x000ea80000300800 */
[----:B------:R-:W2:Y:S04]  /*c290*/  LDL.LU R85, [R1+0x208] ;  /* 0x0002080001557983 */ /* 0x000ea80000300800 */
[----:B------:R-:W2:Y:S04]  /*c2a0*/  LDL.LU R87, [R1+0x204] ;  /* 0x0002040001577983 */ /* 0x000ea80000300800 */
[----:B------:R-:W2:Y:S01]  /*c2b0*/  LDL.LU R88, [R1+0x200] ;  /* 0x0002000001587983 */ /* 0x000ea20000300800 */
[----:B------:R-:W-:-:S03]  /*c2c0*/  IMAD R3, R41, R5, RZ ;  /* 0x0000000529037224 */ /* 0x000fc600078e02ff */
[----:B------:R-:W2:Y:S04]  /*c2d0*/  LDL.LU R90, [R1+0x1fc] ;  /* 0x0001fc00015a7983 */ /* 0x000ea80000300800 */
[----:B------:R-:W2:Y:S04]  /*c2e0*/  LDL.LU R89, [R1+0x1f8] ;  /* 0x0001f80001597983 */ /* 0x000ea80000300800 */
[----:B------:R-:W2:Y:S04]  /*c2f0*/  LDL.LU R91, [R1+0x1f0] ;  /* 0x0001f000015b7983 */ /* 0x000ea80000300800 */
[----:B------:R-:W2:Y:S04]  /*c300*/  LDL.LU R92, [R1+0x1ec] ;  /* 0x0001ec00015c7983 */ /* 0x000ea80000300800 */
[----:B---3--:R-:W3:Y:S04]  /*c310*/  LDL.LU R5, [R1+0x1e8] ;  /* 0x0001e80001057983 */ /* 0x008ee80000300800 */
[----:B------:R-:W-:Y:S04]  /*c320*/  STS.U8 [R0+UR9+0x3700], R9 ;  /* 0x0037000900007988 */ /* 0x000fe80008000009 */
[----:B------:R-:W3:Y:S04]  /*c330*/  LDL.LU R26, [R1+0x1e0] ;  /* 0x0001e000011a7983 */ /* 0x000ee80000300800 */
[----:B------:R-:W-:Y:S04]  /*c340*/  STS.U8 [R0+UR9+0x3b00], R8 ;  /* 0x003b000800007988 */ /* 0x000fe80008000009 */
[----:B------:R-:W3:Y:S04]  /*c350*/  LDL.LU R27, [R1+0x1d8] ;  /* 0x0001d800011b7983 */ /* 0x000ee80000300800 */
[----:B------:R1:W-:Y:S04]  /*c360*/  STS.U8 [R0+UR9+0x3f00], R7 ;  /* 0x003f000700007988 */ /* 0x0003e80008000009 */
[----:B------:R-:W3:Y:S04]  /*c370*/  LDL.LU R2, [R1+0x11c] ;  /* 0x00011c0001027983 */ /* 0x000ee80000300800 */
[----:B-1----:R-:W3:Y:S04]  /*c380*/  LDL.LU R0, [R1+0x118] ;  /* 0x0001180001007983 */ /* 0x002ee80000300800 */
[----:B------:R-:W3:Y:S04]  /*c390*/  LDL.LU R4, [R1+0x114] ;  /* 0x0001140001047983 */ /* 0x000ee80000300800 */
[----:B------:R-:W3:Y:S04]  /*c3a0*/  LDL.LU R25, [R1+0x110] ;  /* 0x0001100001197983 */ /* 0x000ee80000300800 */
[----:B------:R-:W3:Y:S04]  /*c3b0*/  LDL.LU R29, [R1+0x100] ;  /* 0x00010000011d7983 */ /* 0x000ee80000300800 */
[----:B------:R-:W0:Y:S04]  /*c3c0*/  LDL.LU R30, [R1+0xfc] ;  /* 0x0000fc00011e7983 */ /* 0x000e280000300800 */
[----:B------:R-:W3:Y:S04]  /*c3d0*/  LDL.LU R31, [R1+0xf8] ;  /* 0x0000f800011f7983 */ /* 0x000ee80000300800 */
[----:B------:R-:W3:Y:S04]  /*c3e0*/  LDL.LU R32, [R1+0xf4] ;  /* 0x0000f40001207983 */ /* 0x000ee80000300800 */
[----:B------:R-:W3:Y:S04]  /*c3f0*/  LDL.LU R35, [R1+0xe0] ;  /* 0x0000e00001237983 */ /* 0x000ee80000300800 */
[----:B------:R-:W3:Y:S04]  /*c400*/  LDL.LU R36, [R1+0xdc] ;  /* 0x0000dc0001247983 */ /* 0x000ee80000300800 */
[----:B------:R-:W3:Y:S04]  /*c410*/  LDL.LU R38, [R1+0xd8] ;  /* 0x0000d80001267983 */ /* 0x000ee80000300800 */
[----:B------:R-:W3:Y:S04]  /*c420*/  LDL.LU R39, [R1+0xc8] ;  /* 0x0000c80001277983 */ /* 0x000ee80000300800 */
[----:B------:R-:W3:Y:S01]  /*c430*/  LDL.LU R40, [R1+0xc4] ;  /* 0x0000c40001287983 */ /* 0x000ee20000300800 */
[----:B------:R-:W-:-:S03]  /*c440*/  LOP3.LUT R93, R41, 0x70, RZ, 0x3c, !PT ;  /* 0x00000070295d7812 */ /* 0x000fc600078e3cff */
[----:B------:R-:W3:Y:S01]  /*c450*/  LDL.LU R41, [R1+0xc0] ;  /* 0x0000c00001297983 */ /* 0x000ee20000300800 */
[C---:B------:R-:W-:Y:S01]  /*c460*/  IADD3 R6, P0, PT, R3.reuse, UR14, RZ ;  /* 0x0000000e03067c10 */ /* 0x040fe2000ff1e0ff */
[----:B------:R-:W-:Y:S01]  /*c470*/  IMAD R74, R68, UR61, RZ ;  /* 0x0000003d444a7c24 */ /* 0x000fe2000f8e02ff */
[----:B------:R-:W1:Y:S01]  /*c480*/  LDCU UR14, c[0x0][0x3b0] ;  /* 0x00007600ff0e77ac */ /* 0x000e620008000800 */
[----:B------:R-:W-:Y:S04]  /*c490*/  STS.U8 [R93+UR9+0x380], R22 ;  /* 0x000380165d007988 */ /* 0x000fe80008000009 */
[----:B------:R-:W-:Y:S04]  /*c4a0*/  STS.U8 [R93+UR9+0x780], R21 ;  /* 0x000780155d007988 */ /* 0x000fe80008000009 */
[----:B------:R-:W-:Y:S04]  /*c4b0*/  STS.U8 [R93+UR9+0xb80], R20 ;  /* 0x000b80145d007988 */ /* 0x000fe80008000009 */
[----:B------:R-:W-:Y:S01]  /*c4c0*/  STS.U8 [R93+UR9+0xf80], R19 ;  /* 0x000f80135d007988 */ /* 0x000fe20008000009 */
[----:B------:R-:W-:Y:S01]  /*c4d0*/  LEA.HI.X.SX32 R3, R3, UR15, 0x1, P0 ;  /* 0x0000000f03037c11 */ /* 0x000fe200080f0eff */
[----:B------:R-:W-:Y:S01]  /*c4e0*/  IMAD R42, R42, UR29, RZ ;  /* 0x0000001d2a2a7c24 */ /* 0x000fe2000f8e02ff */
[----:B------:R-:W0:Y:S01]  /*c4f0*/  LDCU UR15, c[0x0][0x3b0] ;  /* 0x00007600ff0f77ac */ /* 0x000e220008000800 */
        /* <DEDUP_REMOVED lines=8> */
[----:B------:R1:W-:Y:S01]  /*c580*/  STS.U8 [R93+UR9+0x3380], R10 ;  /* 0x0033800a5d007988 */ /* 0x0003e20008000009 */
[----:B------:R-:W-:-:S02]  /*c590*/  IMAD R43, R43, UR30, RZ ;  /* 0x0000001e2b2b7c24 */ /* 0x000fc4000f8e02ff */
[----:B------:R-:W-:Y:S02]  /*c5a0*/  IMAD R44, R44, UR31, RZ ;  /* 0x0000001f2c2c7c24 */ /* 0x000fe4000f8e02ff */
[----:B------:R-:W-:Y:S02]  /*c5b0*/  IMAD R45, R45, UR32, RZ ;  /* 0x000000202d2d7c24 */ /* 0x000fe4000f8e02ff */
[----:B----4-:R-:W-:Y:S02]  /*c5c0*/  IMAD R7, R81, UR4, RZ ;  /* 0x0000000451077c24 */ /* 0x010fe4000f8e02ff */
[----:B--2---:R-:W-:Y:S02]  /*c5d0*/  IMAD R8, R83, UR4, RZ ;  /* 0x0000000453087c24 */ /* 0x004fe4000f8e02ff */
[----:B------:R-:W-:Y:S02]  /*c5e0*/  IMAD R9, R85, UR4, RZ ;  /* 0x0000000455097c24 */ /* 0x000fe4000f8e02ff */
[----:B-1----:R-:W-:-:S02]  /*c5f0*/  IMAD R10, R87, UR4, RZ ;  /* 0x00000004570a7c24 */ /* 0x002fc4000f8e02ff */
[----:B------:R-:W-:Y:S02]  /*c600*/  IMAD R11, R88, UR4, RZ ;  /* 0x00000004580b7c24 */ /* 0x000fe4000f8e02ff */
[----:B------:R-:W-:Y:S02]  /*c610*/  IMAD R12, R90, UR4, RZ ;  /* 0x000000045a0c7c24 */ /* 0x000fe4000f8e02ff */
[----:B------:R-:W-:Y:S02]  /*c620*/  IMAD R13, R89, UR4, RZ ;  /* 0x00000004590d7c24 */ /* 0x000fe4000f8e02ff */
[----:B------:R-:W-:Y:S02]  /*c630*/  IMAD R14, R91, UR4, RZ ;  /* 0x000000045b0e7c24 */ /* 0x000fe4000f8e02ff */
[----:B------:R-:W-:Y:S02]  /*c640*/  IMAD R15, R92, UR4, RZ ;  /* 0x000000045c0f7c24 */ /* 0x000fe4000f8e02ff */
[----:B---3--:R-:W-:-:S02]  /*c650*/  IMAD R17, R26, UR4, RZ ;  /* 0x000000041a117c24 */ /* 0x008fc4000f8e02ff */
[----:B------:R-:W-:Y:S02]  /*c660*/  IMAD R19, R2, UR4, RZ ;  /* 0x0000000402137c24 */ /* 0x000fe4000f8e02ff */
[----:B------:R-:W-:Y:S01]  /*c670*/  IMAD R20, R0, UR4, RZ ;  /* 0x0000000400147c24 */ /* 0x000fe2000f8e02ff */
[----:B------:R-:W-:Y:S01]  /*c680*/  IADD3 R0, P0, PT, R7, R6, RZ ;  /* 0x0000000607007210 */ /* 0x000fe20007f1e0ff */
[----:B------:R-:W-:-:S03]  /*c690*/  IMAD R21, R4, UR5, RZ ;  /* 0x0000000504157c24 */ /* 0x000fc6000f8e02ff */
[----:B------:R-:W-:Y:S02]  /*c6a0*/  LEA.HI.X.SX32 R4, R7, R3, 0x1, P0 ;  /* 0x0000000307047211 */ /* 0x000fe400000f0eff */
[-C--:B------:R-:W-:Y:S01]  /*c6b0*/  IADD3 R2, P2, PT, R8, R6.reuse, RZ ;  /* 0x0000000608027210 */ /* 0x080fe20007f5e0ff */
[----:B------:R1:W-:Y:S04]  /*c6c0*/  STL [R1+0x1dc], R0 ;  /* 0x0001dc0001007387 */ /* 0x0003e80000100800 */
[----:B------:R2:W-:Y:S04]  /*c6d0*/  STL [R1+0x1d8], R4 ;  /* 0x0001d80401007387 */ /* 0x0005e80000100800 */
[----:B------:R3:W-:Y:S01]  /*c6e0*/  STL [R1+0x1e4], R2 ;  /* 0x0001e40201007387 */ /* 0x0007e20000100800 */
[----:B-1----:R-:W-:-:S02]  /*c6f0*/  IADD3 R0, P6, PT, R9, R6, RZ ;  /* 0x0000000609007210 */ /* 0x002fc40007fde0ff */
[----:B--2---:R-:W-:-:S03]  /*c700*/  IADD3 R4, P5, PT, R10, R6, RZ ;  /* 0x000000060a047210 */ /* 0x004fc60007fbe0ff */
[----:B------:R1:W-:Y:S01]  /*c710*/  STL [R1+0x1ec], R0 ;  /* 0x0001ec0001007387 */ /* 0x0003e20000100800 */
[-C--:B---3--:R-:W-:Y:S01]  /*c720*/  IADD3 R2, P1, PT, R11, R6.reuse, RZ ;  /* 0x000000060b027210 */ /* 0x088fe20007f3e0ff */
[----:B0-----:R-:W-:Y:S02]  /*c730*/  IMAD R26, R30, UR13, RZ ;  /* 0x0000000d1e1a7c24 */ /* 0x001fe4000f8e02ff */
[----:B------:R-:W-:Y:S01]  /*c740*/  STL [R1+0x210], R4 ;  /* 0x0002100401007387 */ /* 0x000fe20000100800 */
[----:B------:R-:W-:Y:S01]  /*c750*/  IMAD R30, R35, UR20, RZ ;  /* 0x00000014231e7c24 */ /* 0x000fe2000f8e02ff */
[-C--:B-1----:R-:W-:Y:S02]  /*c760*/  IADD3 R0, P0, PT, R12, R6.reuse, RZ ;  /* 0x000000060c007210 */ /* 0x082fe40007f1e0ff */
[----:B------:R0:W-:Y:S01]  /*c770*/  STL [R1+0x218], R2 ;  /* 0x0002180201007387 */ /* 0x0001e20000100800 */
[----:B------:R-:W-:Y:S02]  /*c780*/  IMAD R35, R39, UR23, RZ ;  /* 0x0000001727237c24 */ /* 0x000fe4000f8e02ff */
[----:B------:R-:W-:Y:S01]  /*c790*/  IMAD R39, R86, UR26, RZ ;  /* 0x0000001a56277c24 */ /* 0x000fe2000f8e02ff */
[----:B------:R-:W-:-:S02]  /*c7a0*/  IADD3 R86, P4, PT, R13, R6, RZ ;  /* 0x000000060d567210 */ /* 0x000fc40007f9e0ff */
[-C--:B0-----:R-:W-:Y:S01]  /*c7b0*/  LEA.HI.X.SX32 R2, R8, R3.reuse, 0x1, P2 ;  /* 0x0000000308027211 */ /* 0x081fe200010f0eff */
[----:B------:R0:W-:Y:S01]  /*c7c0*/  STL [R1+0x220], R0 ;  /* 0x0002200001007387 */ /* 0x0001e20000100800 */
[----:B------:R-:W-:Y:S01]  /*c7d0*/  IADD3 R91, P2, PT, R14, R6, RZ ;  /* 0x000000060e5b7210 */ /* 0x000fe20007f5e0ff */
[----:B------:R-:W-:Y:S02]  /*c7e0*/  IMAD R16, R5, UR4, RZ ;  /* 0x0000000405107c24 */ /* 0x000fe4000f8e02ff */
[----:B------:R1:W-:Y:S01]  /*c7f0*/  STL [R1+0x1e0], R2 ;  /* 0x0001e00201007387 */ /* 0x0003e20000100800 */
[----:B0-----:R-:W-:-:S03]  /*c800*/  LEA.HI.X.SX32 R0, R9, R3, 0x1, P6 ;  /* 0x0000000309007211 */ /* 0x001fc600030f0eff */
[----:B------:R-:W-:Y:S01]  /*c810*/  STL [R1+0x228], R86 ;  /* 0x0002285601007387 */ /* 0x000fe20000100800 */
[----:B-1----:R-:W-:-:S03]  /*c820*/  IADD3 R2, P6, PT, R15, R6, RZ ;  /* 0x000000060f027210 */ /* 0x002fc60007fde0ff */
[----:B------:R-:W-:Y:S04]  /*c830*/  STL [R1+0x818], R86 ;  /* 0x0008185601007387 */ /* 0x000fe80000100800 */
[----:B------:R0:W-:Y:S01]  /*c840*/  STL [R1+0x1e8], R0 ;  /* 0x0001e80001007387 */ /* 0x0001e20000100800 */
[----:B------:R-:W-:-:S03]  /*c850*/  IMAD R18, R27, UR4, RZ ;  /* 0x000000041b127c24 */ /* 0x000fc6000f8e02ff */
[----:B------:R-:W-:Y:S04]  /*c860*/  STL [R1+0x230], R91 ;  /* 0x0002305b01007387 */ /* 0x000fe80000100800 */
[----:B------:R1:W-:Y:S01]  /*c870*/  STL [R1+0x238], R2 ;  /* 0x0002380201007387 */ /* 0x0003e20000100800 */
[-C--:B0-----:R-:W-:Y:S02]  /*c880*/  LEA.HI.X.SX32 R0, R10, R3.reuse, 0x1, P5 ;  /* 0x000000030a007211 */ /* 0x081fe400028f0eff */
[----:B------:R-:W-:Y:S01]  /*c890*/  IADD3 R4, P5, PT, R16, R6, RZ ;  /* 0x0000000610047210 */ /* 0x000fe20007fbe0ff */
[----:B------:R0:W-:Y:S01]  /*c8a0*/  STL [R1+0x81c], R91 ;  /* 0x00081c5b01007387 */ /* 0x0001e20000100800 */
[----:B-1----:R-:W-:-:S03]  /*c8b0*/  LEA.HI.X.SX32 R2, R11, R3, 0x1, P1 ;  /* 0x000000030b027211 */ /* 0x002fc600008f0eff */
[----:B------:R1:W-:Y:S04]  /*c8c0*/  STL [R1+0x1f0], R0 ;  /* 0x0001f00001007387 */ /* 0x0003e80000100800 */
[----:B------:R-:W-:Y:S01]  /*c8d0*/  STL [R1+0x240], R4 ;  /* 0x0002400401007387 */ /* 0x000fe20000100800 */
[----:B0-----:R-:W-:-:S03]  /*c8e0*/  LEA.HI.X.SX32 R91, R12, R3, 0x1, P0 ;  /* 0x000000030c5b7211 */ /* 0x001fc600000f0eff */
[----:B------:R0:W-:Y:S01]  /*c8f0*/  STL [R1+0x214], R2 ;  /* 0x0002140201007387 */ /* 0x0001e20000100800 */
[----:B-1----:R-:W-:Y:S02]  /*c900*/  IADD3 R0, P1, PT, R17, R6, RZ ;  /* 0x0000000611007210 */ /* 0x002fe40007f3e0ff */
[----:B------:R-:W-:-:S03]  /*c910*/  LEA.HI.X.SX32 R68, R13, R3, 0x1, P4 ;  /* 0x000000030d447211 */ /* 0x000fc600020f0eff */
[----:B------:R1:W-:Y:S01]  /*c920*/  STL [R1+0x248], R0 ;  /* 0x0002480001007387 */ /* 0x0003e20000100800 */
[----:B0-----:R-:W-:Y:S02]  /*c930*/  IADD3 R2, P0, PT, R18, R6, RZ ;  /* 0x0000000612027210 */ /* 0x001fe40007f1e0ff */
[----:B------:R-:W-:-:S03]  /*c940*/  LEA.HI.X.SX32 R92, R14, R3, 0x1, P2 ;  /* 0x000000030e5c7211 */ /* 0x000fc600010f0eff */
[----:B------:R-:W-:Y:S01]  /*c950*/  STL [R1+0x250], R2 ;  /* 0x0002500201007387 */ /* 0x000fe20000100800 */
[----:B-1----:R-:W-:-:S03]  /*c960*/  IADD3 R0, P4, PT, R19, R6, RZ ;  /* 0x0000000613007210 */ /* 0x002fc60007f9e0ff */
[----:B------:R-:W-:Y:S01]  /*c970*/  STL [R1+0x21c], R91 ;  /* 0x00021c5b01007387 */ /* 0x000fe20000100800 */
[----:B------:R-:W-:Y:S01]  /*c980*/  IADD3 R5, P2, PT, R20, R6, RZ ;  /* 0x0000000614057210 */ /* 0x000fe20007f5e0ff */
[----:B------:R-:W-:Y:S02]  /*c990*/  IMAD R27, R31, UR16, RZ ;  /* 0x000000101f1b7c24 */ /* 0x000fe4000f8e02ff */
[----:B------:R-:W-:Y:S01]  /*c9a0*/  STL [R1+0x820], R91 ;  /* 0x0008205b01007387 */ /* 0x000fe20000100800 */
[----:B------:R-:W-:-:S03]  /*c9b0*/  IMAD R31, R36, UR21, RZ ;  /* 0x00000015241f7c24 */ /* 0x000fc6000f8e02ff */
[----:B------:R0:W-:Y:S01]  /*c9c0*/  STL [R1+0x258], R0 ;  /* 0x0002580001007387 */ /* 0x0001e20000100800 */
[----:B------:R-:W-:Y:S02]  /*c9d0*/  IMAD R36, R40, UR24, RZ ;  /* 0x0000001828247c24 */ /* 0x000fe4000f8e02ff */
[----:B------:R-:W-:Y:S01]  /*c9e0*/  IMAD R40, R73, UR27, RZ ;  /* 0x0000001b49287c24 */ /* 0x000fe2000f8e02ff */
[----:B------:R-:W-:Y:S01]  /*c9f0*/  STL [R1+0x224], R68 ;  /* 0x0002244401007387 */ /* 0x000fe20000100800 */
[----:B------:R-:W-:Y:S01]  /*ca00*/  IMAD R22, R25, UR7, RZ ;  /* 0x0000000719167c24 */ /* 0x000fe2000f8e02ff */
[-C--:B0-----:R-:W-:Y:S02]  /*ca10*/  LEA.HI.X.SX32 R0, R15, R3.reuse, 0x1, P6 ;  /* 0x000000030f007211 */ /* 0x081fe400030f0eff */
[----:B------:R-:W-:Y:S01]  /*ca20*/  STL [R1+0x824], R68 ;  /* 0x0008244401007387 */ /* 0x000fe20000100800 */
[----:B------:R-:W-:Y:S01]  /*ca30*/  IMAD R73, R82, UR60, RZ ;  /* 0x0000003c52497c24 */ /* 0x000fe2000f8e02ff */
[----:B------:R-:W-:Y:S01]  /*ca40*/  IADD3 R82, P6, PT, R21, R6, RZ ;  /* 0x0000000615527210 */ /* 0x000fe20007fde0ff */
[----:B------:R-:W-:Y:S01]  /*ca50*/  IMAD R25, R29, UR12, RZ ;  /* 0x0000000c1d197c24 */ /* 0x000fe2000f8e02ff */
[----:B------:R-:W-:Y:S01]  /*ca60*/  STL [R1+0x260], R5 ;  /* 0x0002600501007387 */ /* 0x000fe20000100800 */
[----:B------:R-:W-:-:S03]  /*ca70*/  LEA.HI.X.SX32 R4, R17, R3, 0x1, P1 ;  /* 0x0000000311047211 */ /* 0x000fc600008f0eff */
[----:B------:R0:W-:Y:S01]  /*ca80*/  STL [R1+0x234], R0 ;  /* 0x0002340001007387 */ /* 0x0001e20000100800 */
[----:B------:R-:W-:-:S03]  /*ca90*/  IADD3 R2, P1, PT, R25, R6, RZ ;  /* 0x0000000619027210 */ /* 0x000fc60007f3e0ff */
[----:B------:R-:W-:Y:S04]  /*caa0*/  STL [R1+0x828], R5 ;  /* 0x0008280501007387 */ /* 0x000fe80000100800 */
[----:B------:R-:W-:Y:S01]  /*cab0*/  STL [R1+0x22c], R92 ;  /* 0x00022c5c01007387 */ /* 0x000fe20000100800 */
[----:B0-----:R-:W-:-:S03]  /*cac0*/  LEA.HI.X.SX32 R0, R16, R3, 0x1, P5 ;  /* 0x0000000310007211 */ /* 0x001fc600028f0eff */
[----:B------:R-:W-:Y:S01]  /*cad0*/  STL [R1+0x82c], R92 ;  /* 0x00082c5c01007387 */ /* 0x000fe20000100800 */
[----:B------:R-:W-:-:S03]  /*cae0*/  IADD3 R89, P5, PT, R22, R6, RZ ;  /* 0x0000000616597210 */ /* 0x000fc60007fbe0ff */
[----:B------:R-:W-:Y:S04]  /*caf0*/  STL [R1+0x268], R82 ;  /* 0x0002685201007387 */ /* 0x000fe80000100800 */
[----:B------:R0:W-:Y:S04]  /*cb00*/  STL [R1+0x23c], R0 ;  /* 0x00023c0001007387 */ /* 0x0001e80000100800 */
[----:B------:R1:W-:Y:S04]  /*cb10*/  STL [R1+0x830], R82 ;  /* 0x0008305201007387 */ /* 0x0003e80000100800 */
[----:B------:R-:W-:Y:S01]  /*cb20*/  STL [R1+0x244], R4 ;  /* 0x0002440401007387 */ /* 0x000fe20000100800 */
[----:B0-----:R-:W-:-:S03]  /*cb30*/  LEA.HI.X.SX32 R0, R18, R3, 0x1, P0 ;  /* 0x0000000312007211 */ /* 0x001fc600000f0eff */
[----:B------:R-:W-:Y:S04]  /*cb40*/  STL [R1+0x270], R89 ;  /* 0x0002705901007387 */ /* 0x000fe80000100800 */
[----:B------:R0:W-:Y:S01]  /*cb50*/  STL [R1+0x278], R2 ;  /* 0x0002780201007387 */ /* 0x0001e20000100800 */
[----:B------:R-:W-:-:S03]  /*cb60*/  IMAD R29, R32, UR17, RZ ;  /* 0x00000011201d7c24 */ /* 0x000fc6000f8e02ff */
[----:B------:R-:W-:Y:S01]  /*cb70*/  STL [R1+0x834], R89 ;  /* 0x0008345901007387 */ /* 0x000fe20000100800 */
[----:B-1----:R-:W-:-:S03]  /*cb80*/  LEA.HI.X.SX32 R82, R19, R3, 0x1, P4 ;  /* 0x0000000313527211 */ /* 0x002fc600020f0eff */
[----:B------:R1:W-:Y:S01]  /*cb90*/  STL [R1+0x24c], R0 ;  /* 0x00024c0001007387 */ /* 0x0003e20000100800 */
[----:B------:R-:W-:Y:S01]  /*cba0*/  IMAD R32, R38, UR22, RZ ;  /* 0x0000001626207c24 */ /* 0x000fe2000f8e02ff */
[-C--:B0-----:R-:W-:Y:S01]  /*cbb0*/  IADD3 R2, P4, PT, R27, R6.reuse, RZ ;  /* 0x000000061b027210 */ /* 0x081fe20007f9e0ff */
[----:B------:R-:W-:Y:S01]  /*cbc0*/  IMAD R38, R41, UR25, RZ ;  /* 0x0000001929267c24 */ /* 0x000fe2000f8e02ff */
[-C--:B------:R-:W-:Y:S02]  /*cbd0*/  LEA.HI.X.SX32 R86, R20, R3.reuse, 0x1, P2 ;  /* 0x0000000314567211 */ /* 0x080fe400010f0eff */
[----:B-1----:R-:W-:Y:S01]  /*cbe0*/  IADD3 R0, P0, PT, R26, R6, RZ ;  /* 0x000000061a007210 */ /* 0x002fe20007f1e0ff */
[----:B------:R-:W-:Y:S02]  /*cbf0*/  IMAD R41, R72, UR28, RZ ;  /* 0x0000001c48297c24 */ /* 0x000fe4000f8e02ff */
[----:B------:R-:W-:Y:S02]  /*cc00*/  IMAD R72, R84, UR59, RZ ;  /* 0x0000003b54487c24 */ /* 0x000fe4000f8e02ff */
[----:B------:R0:W-:Y:S01]  /*cc10*/  STL [R1+0x280], R0 ;  /* 0x0002800001007387 */ /* 0x0001e20000100800 */
[----:B------:R-:W-:-:S02]  /*cc20*/  LEA.HI.X.SX32 R84, R21, R3, 0x1, P6 ;  /* 0x0000000315547211 */ /* 0x000fc400030f0eff */
[-C--:B------:R-:W-:Y:S01]  /*cc30*/  IADD3 R5, P6, PT, R30, R6.reuse, RZ ;  /* 0x000000061e057210 */ /* 0x080fe20007fde0ff */
[----:B------:R1:W-:Y:S01]  /*cc40*/  STL [R1+0x288], R2 ;  /* 0x0002880201007387 */ /* 0x0003e20000100800 */
[----:B0-----:R-:W-:-:S03]  /*cc50*/  IADD3 R0, P2, PT, R29, R6, RZ ;  /* 0x000000061d007210 */ /* 0x001fc60007f5e0ff */
[----:B------:R-:W-:Y:S01]  /*cc60*/  STL [R1+0x254], R82 ;  /* 0x0002545201007387 */ /* 0x000fe20000100800 */
[----:B------:R-:W-:-:S03]  /*cc70*/  LEA.HI.X.SX32 R90, R22, R3, 0x1, P5 ;  /* 0x00000003165a7211 */ /* 0x000fc600028f0eff */
[----:B------:R-:W-:Y:S01]  /*cc80*/  STL [R1+0x838], R82 ;  /* 0x0008385201007387 */ /* 0x000fe20000100800 */
[----:B-1----:R-:W-:-:S03]  /*cc90*/  LEA.HI.X.SX32 R2, R25, R3, 0x1, P1 ;  /* 0x0000000319027211 */ /* 0x002fc600008f0eff */
[----:B------:R0:W-:Y:S04]  /*cca0*/  STL [R1+0x290], R0 ;  /* 0x0002900001007387 */ /* 0x0001e80000100800 */
[----:B------:R-:W-:Y:S04]  /*ccb0*/  STL [R1+0x25c], R86 ;  /* 0x00025c5601007387 */ /* 0x000fe80000100800 */
[----:B------:R-:W-:Y:S01]  /*ccc0*/  STL [R1+0x83c], R86 ;  /* 0x00083c5601007387 */ /* 0x000fe20000100800 */
[----:B0-----:R-:W-:-:S03]  /*ccd0*/  IADD3 R0, P5, PT, R31, R6, RZ ;  /* 0x000000061f007210 */ /* 0x001fc60007fbe0ff */
[----:B------:R-:W-:Y:S04]  /*cce0*/  STL [R1+0x298], R5 ;  /* 0x0002980501007387 */ /* 0x000fe80000100800 */
[----:B------:R-:W-:Y:S04]  /*ccf0*/  STL [R1+0x840], R5 ;  /* 0x0008400501007387 */ /* 0x000fe80000100800 */
[----:B------:R-:W-:Y:S01]  /*cd00*/  STL [R1+0x264], R84 ;  /* 0x0002645401007387 */ /* 0x000fe20000100800 */
[----:B------:R-:W-:-:S03]  /*cd10*/  IADD3 R21, P1, PT, R32, R6, RZ ;  /* 0x0000000620157210 */ /* 0x000fc60007f3e0ff */
[----:B------:R-:W-:Y:S04]  /*cd20*/  STL [R1+0x844], R84 ;  /* 0x0008445401007387 */ /* 0x000fe80000100800 */
[----:B------:R-:W-:Y:S04]  /*cd30*/  STL [R1+0x2a0], R0 ;  /* 0x0002a00001007387 */ /* 0x000fe80000100800 */
[----:B------:R0:W-:Y:S04]  /*cd40*/  STL [R1+0x274], R2 ;  /* 0x0002740201007387 */ /* 0x0001e80000100800 */
[----:B------:R1:W-:Y:S04]  /*cd50*/  STL [R1+0x848], R0 ;  /* 0x0008480001007387 */ /* 0x0003e80000100800 */
[----:B------:R-:W-:Y:S01]  /*cd60*/  STL [R1+0x26c], R90 ;  /* 0x00026c5a01007387 */ /* 0x000fe20000100800 */
[----:B0-----:R-:W-:-:S02]  /*cd70*/  LEA.HI.X.SX32 R2, R27, R3, 0x1, P4 ;  /* 0x000000031b027211 */ /* 0x001fc400020f0eff */
[----:B-1----:R-:W-:Y:S01]  /*cd80*/  LEA.HI.X.SX32 R0, R26, R3, 0x1, P0 ;  /* 0x000000031a007211 */ /* 0x002fe200000f0eff */
[----:B------:R-:W-:Y:S01]  /*cd90*/  STL [R1+0x84c], R90 ;  /* 0x00084c5a01007387 */ /* 0x000fe20000100800 */
[----:B------:R-:W-:-:S03]  /*cda0*/  IADD3 R87, P0, PT, R35, R6, RZ ;  /* 0x0000000623577210 */ /* 0x000fc60007f1e0ff */
[----:B------:R-:W-:Y:S04]  /*cdb0*/  STL [R1+0x2a8], R21 ;  /* 0x0002a81501007387 */ /* 0x000fe80000100800 */
[----:B------:R0:W-:Y:S01]  /*cdc0*/  STL [R1+0x27c], R0 ;  /* 0x00027c0001007387 */ /* 0x0001e20000100800 */
[----:B------:R-:W-:-:S03]  /*cdd0*/  LEA.HI.X.SX32 R84, R29, R3, 0x1, P2 ;  /* 0x000000031d547211 */ /* 0x000fc600010f0eff */
[----:B------:R-:W-:Y:S01]  /*cde0*/  STL [R1+0x850], R21 ;  /* 0x0008501501007387 */ /* 0x000fe20000100800 */
[----:B0-----:R-:W-:-:S03]  /*cdf0*/  IADD3 R0, P4, PT, R36, R6, RZ ;  /* 0x0000000624007210 */ /* 0x001fc60007f9e0ff */
[----:B------:R-:W-:Y:S04]  /*ce00*/  STL [R1+0x284], R2 ;  /* 0x0002840201007387 */ /* 0x000fe80000100800 */
[----:B------:R-:W-:Y:S04]  /*ce10*/  STL [R1+0x2b0], R87 ;  /* 0x0002b05701007387 */ /* 0x000fe80000100800 */
[----:B------:R0:W-:Y:S01]  /*ce20*/  STL [R1+0x2b8], R0 ;  /* 0x0002b80001007387 */ /* 0x0001e20000100800 */
[----:B------:R-:W-:-:S03]  /*ce30*/  LEA.HI.X.SX32 R92, R30, R3, 0x1, P6 ;  /* 0x000000031e5c7211 */ /* 0x000fc600030f0eff */
[----:B------:R-:W-:Y:S01]  /*ce40*/  STL [R1+0x854], R87 ;  /* 0x0008545701007387 */ /* 0x000fe20000100800 */
[----:B0-----:R-:W-:-:S03]  /*ce50*/  IADD3 R0, P2, PT, R38, R6, RZ ;  /* 0x0000000626007210 */ /* 0x001fc60007f5e0ff */
[----:B------:R-:W-:Y:S01]  /*ce60*/  STL [R1+0x28c], R84 ;  /* 0x00028c5401007387 */ /* 0x000fe20000100800 */
[----:B------:R-:W-:-:S03]  /*ce70*/  LEA.HI.X.SX32 R2, R31, R3, 0x1, P5 ;  /* 0x000000031f027211 */ /* 0x000fc600028f0eff */
[----:B------:R0:W-:Y:S01]  /*ce80*/  STL [R1+0x2c0], R0 ;  /* 0x0002c00001007387 */ /* 0x0001e20000100800 */
[----:B------:R-:W-:-:S03]  /*ce90*/  IADD3 R86, P5, PT, R40, R6, RZ ;  /* 0x0000000628567210 */ /* 0x000fc60007fbe0ff */
[----:B------:R-:W-:Y:S01]  /*cea0*/  STL [R1+0x858], R84 ;  /* 0x0008585401007387 */ /* 0x000fe20000100800 */
[----:B0-----:R-:W-:Y:S02]  /*ceb0*/  IADD3 R0, P6, PT, R39, R6, RZ ;  /* 0x0000000627007210 */ /* 0x001fe40007fde0ff */
[----:B------:R-:W-:-:S03]  /*cec0*/  LEA.HI.X.SX32 R22, R32, R3, 0x1, P1 ;  /* 0x0000000320167211 */ /* 0x000fc600008f0eff */
[----:B------:R0:W-:Y:S01]  /*ced0*/  STL [R1+0x2c8], R0 ;  /* 0x0002c80001007387 */ /* 0x0001e20000100800 */
[----:B------:R-:W-:-:S03]  /*cee0*/  IADD3 R91, P1, PT, R41, R6, RZ ;  /* 0x00000006295b7210 */ /* 0x000fc60007f3e0ff */
[----:B------:R-:W-:Y:S01]  /*cef0*/  STL [R1+0x294], R92 ;  /* 0x0002945c01007387 */ /* 0x000fe20000100800 */
[----:B------:R-:W-:-:S03]  /*cf00*/  LEA.HI.X.SX32 R88, R35, R3, 0x1, P0 ;  /* 0x0000000323587211 */ /* 0x000fc600000f0eff */
[----:B------:R-:W-:Y:S01]  /*cf10*/  STL [R1+0x85c], R92 ;  /* 0x00085c5c01007387 */ /* 0x000fe20000100800 */
[----:B------:R-:W-:-:S03]  /*cf20*/  IADD3 R4, P0, PT, R42, R6, RZ ;  /* 0x000000062a047210 */ /* 0x000fc60007f1e0ff */
[----:B------:R-:W-:Y:S01]  /*cf30*/  STL [R1+0x2d0], R86 ;  /* 0x0002d05601007387 */ /* 0x000fe20000100800 */
[----:B0-----:R-:W-:-:S03]  /*cf40*/  LEA.HI.X.SX32 R0, R36, R3, 0x1, P4 ;  /* 0x0000000324007211 */ /* 0x001fc600020f0eff */
[----:B------:R-:W-:Y:S04]  /*cf50*/  STL [R1+0x860], R86 ;  /* 0x0008605601007387 */ /* 0x000fe80000100800 */
[----:B------:R-:W-:Y:S04]  /*cf60*/  STL [R1+0x29c], R2 ;  /* 0x00029c0201007387 */ /* 0x000fe80000100800 */
[----:B------:R-:W-:Y:S04]  /*cf70*/  STL [R1+0x864], R2 ;  /* 0x0008640201007387 */ /* 0x000fe80000100800 */
[----:B------:R-:W-:Y:S04]  /*cf80*/  STL [R1+0x2d8], R91 ;  /* 0x0002d85b01007387 */ /* 0x000fe80000100800 */
[----:B------:R-:W-:Y:S01]  /*cf90*/  STL [R1+0x868], R91 ;  /* 0x0008685b01007387 */ /* 0x000fe20000100800 */
[----:B------:R-:W-:-:S03]  /*cfa0*/  IADD3 R19, P4, PT, R43, R6, RZ ;  /* 0x000000062b137210 */ /* 0x000fc60007f9e0ff */
[----:B------:R-:W-:Y:S04]  /*cfb0*/  STL [R1+0x2a4], R22 ;  /* 0x0002a41601007387 */ /* 0x000fe80000100800 */
[----:B------:R-:W-:Y:S04]  /*cfc0*/  STL [R1+0x86c], R22 ;  /* 0x00086c1601007387 */ /* 0x000fe80000100800 */
[----:B------:R-:W-:Y:S04]  /*cfd0*/  STL [R1+0x2e0], R4 ;  /* 0x0002e00401007387 */ /* 0x000fe80000100800 */
[----:B------:R0:W-:Y:S04]  /*cfe0*/  STL [R1+0x2b4], R0 ;  /* 0x0002b40001007387 */ /* 0x0001e80000100800 */
[----:B------:R-:W-:Y:S01]  /*cff0*/  STL [R1+0x870], R4 ;  /* 0x0008700401007387 */ /* 0x000fe20000100800 */
[----:B------:R-:W-:-:S03]  /*d000*/  LEA.HI.X.SX32 R84, R39, R3, 0x1, P6 ;  /* 0x0000000327547211 */ /* 0x000fc600030f0eff */
[----:B------:R-:W-:Y:S01]  /*d010*/  STL [R1+0x2ac], R88 ;  /* 0x0002ac5801007387 */ /* 0x000fe20000100800 */
[----:B0-----:R-:W-:-:S03]  /*d020*/  LEA.HI.X.SX32 R0, R38, R3, 0x1, P2 ;  /* 0x0000000326007211 */ /* 0x001fc600010f0eff */
[----:B------:R-:W-:Y:S01]  /*d030*/  STL [R1+0x874], R88 ;  /* 0x0008745801007387 */ /* 0x000fe20000100800 */
[----:B------:R-:W-:-:S03]  /*d040*/  IADD3 R83, P2, PT, R44, R6, RZ ;  /* 0x000000062c537210 */ /* 0x000fc60007f5e0ff */
[----:B------:R-:W-:Y:S01]  /*d050*/  STL [R1+0x2e8], R19 ;  /* 0x0002e81301007387 */ /* 0x000fe20000100800 */
[----:B------:R-:W-:-:S03]  /*d060*/  IMAD R46, R46, UR33, RZ ;  /* 0x000000212e2e7c24 */ /* 0x000fc6000f8e02ff */
[----:B------:R0:W-:Y:S01]  /*d070*/  STL [R1+0x2bc], R0 ;  /* 0x0002bc0001007387 */ /* 0x0001e20000100800 */
[----:B------:R-:W-:-:S03]  /*d080*/  LEA.HI.X.SX32 R5, R40, R3, 0x1, P5 ;  /* 0x0000000328057211 */ /* 0x000fc600028f0eff */
[----:B------:R-:W-:Y:S01]  /*d090*/  STL [R1+0x878], R19 ;  /* 0x0008781301007387 */ /* 0x000fe20000100800 */
[-C--:B------:R-:W-:Y:S02]  /*d0a0*/  LEA.HI.X.SX32 R68, R41, R3.reuse, 0x1, P1 ;  /* 0x0000000329447211 */ /* 0x080fe400008f0eff */
[-C--:B0-----:R-:W-:Y:S01]  /*d0b0*/  IADD3 R0, P6, PT, R45, R6.reuse, RZ ;  /* 0x000000062d007210 */ /* 0x081fe20007fde0ff */
[----:B------:R-:W-:Y:S01]  /*d0c0*/  STL [R1+0x2f0], R83 ;  /* 0x0002f05301007387 */ /* 0x000fe20000100800 */
[-C--:B------:R-:W-:Y:S01]  /*d0d0*/  LEA.HI.X.SX32 R42, R42, R3.reuse, 0x1, P0 ;  /* 0x000000032a2a7211 */ /* 0x080fe200000f0eff */
[----:B------:R-:W-:Y:S01]  /*d0e0*/  IMAD R48, R48, UR34, RZ ;  /* 0x0000002230307c24 */ /* 0x000fe2000f8e02ff */
[----:B------:R-:W-:Y:S01]  /*d0f0*/  IADD3 R91, P0, PT, R46, R6, RZ ;  /* 0x000000062e5b7210 */ /* 0x000fe20007f1e0ff */
[----:B------:R0:W-:Y:S01]  /*d100*/  STL [R1+0x2f8], R0 ;  /* 0x0002f80001007387 */ /* 0x0001e20000100800 */
[----:B------:R-:W-:Y:S01]  /*d110*/  IMAD R49, R49, UR35, RZ ;  /* 0x0000002331317c24 */ /* 0x000fe2000f8e02ff */
[----:B------:R-:W-:-:S02]  /*d120*/  LEA.HI.X.SX32 R20, R43, R3, 0x1, P4 ;  /* 0x000000032b147211 */ /* 0x000fc400020f0eff */
[----:B------:R1:W-:Y:S01]  /*d130*/  STL [R1+0x87c], R83 ;  /* 0x00087c5301007387 */ /* 0x0003e20000100800 */
[----:B------:R-:W-:-:S03]  /*d140*/  IMAD R51, R51, UR36, RZ ;  /* 0x0000002433337c24 */ /* 0x000fc6000f8e02ff */
[----:B------:R-:W-:Y:S01]  /*d150*/  STL [R1+0x2c4], R84 ;  /* 0x0002c45401007387 */ /* 0x000fe20000100800 */
[-C--:B------:R-:W-:Y:S02]  /*d160*/  LEA.HI.X.SX32 R85, R44, R3.reuse, 0x1, P2 ;  /* 0x000000032c557211 */ /* 0x080fe400010f0eff */
[-C--:B0-----:R-:W-:Y:S01]  /*d170*/  LEA.HI.X.SX32 R0, R45, R3.reuse, 0x1, P6 ;  /* 0x000000032d007211 */ /* 0x081fe200030f0eff */
[----:B------:R-:W-:Y:S01]  /*d180*/  STL [R1+0x880], R84 ;  /* 0x0008805401007387 */ /* 0x000fe20000100800 */
[----:B------:R-:W-:-:S03]  /*d190*/  LEA.HI.X.SX32 R22, R46, R3, 0x1, P0 ;  /* 0x000000032e167211 */ /* 0x000fc600000f0eff */
[----:B------:R-:W-:Y:S01]  /*d1a0*/  STL [R1+0x2cc], R5 ;  /* 0x0002cc0501007387 */ /* 0x000fe20000100800 */
[----:B------:R-:W-:-:S03]  /*d1b0*/  IADD3 R21, P0, PT, R48, R6, RZ ;  /* 0x0000000630157210 */ /* 0x000fc60007f1e0ff */
[----:B------:R-:W-:Y:S01]  /*d1c0*/  STL [R1+0x2d4], R68 ;  /* 0x0002d44401007387 */ /* 0x000fe20000100800 */
[----:B------:R-:W-:Y:S01]  /*d1d0*/  IMAD R53, R53, UR37, RZ ;  /* 0x0000002535357c24 */ /* 0x000fe2000f8e02ff */
[-C--:B------:R-:W-:Y:S02]  /*d1e0*/  IADD3 R89, P1, PT, R49, R6.reuse, RZ ;  /* 0x0000000631597210 */ /* 0x080fe40007f3e0ff */
[----:B------:R-:W-:Y:S01]  /*d1f0*/  STL [R1+0x300], R91 ;  /* 0x0003005b01007387 */ /* 0x000fe20000100800 */
[----:B------:R-:W-:-:S03]  /*d200*/  IADD3 R46, P2, PT, R51, R6, RZ ;  /* 0x00000006332e7210 */ /* 0x000fc60007f5e0ff */
[----:B------:R-:W-:Y:S01]  /*d210*/  STL [R1+0x2dc], R42 ;  /* 0x0002dc2a01007387 */ /* 0x000fe20000100800 */
[----:B------:R-:W-:Y:S01]  /*d220*/  IMAD R54, R54, UR38, RZ ;  /* 0x0000002636367c24 */ /* 0x000fe2000f8e02ff */
[----:B------:R-:W-:Y:S02]  /*d230*/  LEA.HI.X.SX32 R87, R48, R3, 0x1, P0 ;  /* 0x0000000330577211 */ /* 0x000fe400000f0eff */
[----:B------:R-:W-:Y:S01]  /*d240*/  STL [R1+0x2e4], R20 ;  /* 0x0002e41401007387 */ /* 0x000fe20000100800 */
[----:B------:R-:W-:-:S03]  /*d250*/  IMAD R55, R55, UR39, RZ ;  /* 0x0000002737377c24 */ /* 0x000fc6000f8e02ff */
[----:B------:R0:W-:Y:S01]  /*d260*/  STL [R1+0x2f4], R0 ;  /* 0x0002f40001007387 */ /* 0x0001e20000100800 */
[----:B------:R-:W-:-:S03]  /*d270*/  LEA.HI.X.SX32 R82, R49, R3, 0x1, P1 ;  /* 0x0000000331527211 */ /* 0x000fc600008f0eff */
[----:B------:R-:W-:Y:S01]  /*d280*/  STL [R1+0x2ec], R85 ;  /* 0x0002ec5501007387 */ /* 0x000fe20000100800 */
[----:B------:R-:W-:-:S03]  /*d290*/  LEA.HI.X.SX32 R51, R51, R3, 0x1, P2 ;  /* 0x0000000333337211 */ /* 0x000fc600010f0eff */
[----:B------:R-:W-:Y:S01]  /*d2a0*/  STL [R1+0x2fc], R22 ;  /* 0x0002fc1601007387 */ /* 0x000fe20000100800 */
[-C--:B------:R-:W-:Y:S01]  /*d2b0*/  IADD3 R35, P0, PT, R53, R6.reuse, RZ ;  /* 0x0000000635237210 */ /* 0x080fe20007f1e0ff */
[----:B------:R-:W-:Y:S02]  /*d2c0*/  IMAD R57, R57, UR40, RZ ;  /* 0x0000002839397c24 */ /* 0x000fe4000f8e02ff */
[----:B------:R-:W-:Y:S01]  /*d2d0*/  STL [R1+0x308], R21 ;  /* 0x0003081501007387 */ /* 0x000fe20000100800 */
[----:B------:R-:W-:-:S03]  /*d2e0*/  IADD3 R17, P1, PT, R54, R6, RZ ;  /* 0x0000000636117210 */ /* 0x000fc60007f3e0ff */
[----:B------:R-:W2:Y:S01]  /*d2f0*/  LDL R48, [R1+0x2f8] ;  /* 0x0002f80001307983 */ /* 0x000ea20000100800 */
[----:B------:R-:W-:-:S03]  /*d300*/  IMAD R60, R60, UR41, RZ ;  /* 0x000000293c3c7c24 */ /* 0x000fc6000f8e02ff */
[----:B------:R-:W3:Y:S01]  /*d310*/  LDL R49, [R1+0x2b8] ;  /* 0x0002b80001317983 */ /* 0x000ee20000100800 */
[----:B------:R-:W-:-:S03]  /*d320*/  IADD3 R80, P2, PT, R55, R6, RZ ;  /* 0x0000000637507210 */ /* 0x000fc60007f5e0ff */
[----:B------:R-:W-:Y:S01]  /*d330*/  STL [R1+0x310], R89 ;  /* 0x0003105901007387 */ /* 0x000fe20000100800 */
[----:B------:R-:W-:Y:S01]  /*d340*/  IMAD R61, R61, UR42, RZ ;  /* 0x0000002a3d3d7c24 */ /* 0x000fe2000f8e02ff */
[-C--:B------:R-:W-:Y:S02]  /*d350*/  LEA.HI.X.SX32 R36, R53, R3.reuse, 0x1, P0 ;  /* 0x0000000335247211 */ /* 0x080fe400000f0eff */
[----:B------:R-:W-:Y:S01]  /*d360*/  STL [R1+0x304], R87 ;  /* 0x0003045701007387 */ /* 0x000fe20000100800 */
[----:B------:R-:W-:-:S03]  /*d370*/  LEA.HI.X.SX32 R18, R54, R3, 0x1, P1 ;  /* 0x0000000336127211 */ /* 0x000fc600008f0eff */
[----:B------:R-:W-:Y:S01]  /*d380*/  STL [R1+0x318], R46 ;  /* 0x0003182e01007387 */ /* 0x000fe20000100800 */
[----:B-1----:R-:W-:-:S03]  /*d390*/  IADD3 R83, P0, PT, R57, R6, RZ ;  /* 0x0000000639537210 */ /* 0x002fc60007f1e0ff */
[----:B------:R-:W-:Y:S01]  /*d3a0*/  STL [R1+0x30c], R82 ;  /* 0x00030c5201007387 */ /* 0x000fe20000100800 */
[----:B------:R-:W-:-:S03]  /*d3b0*/  LEA.HI.X.SX32 R81, R55, R3, 0x1, P2 ;  /* 0x0000000337517211 */ /* 0x000fc600010f0eff */
[----:B------:R-:W-:Y:S01]  /*d3c0*/  STL [R1+0x314], R51 ;  /* 0x0003143301007387 */ /* 0x000fe20000100800 */
[----:B------:R-:W-:-:S03]  /*d3d0*/  IADD3 R86, P1, PT, R60, R6, RZ ;  /* 0x000000063c567210 */ /* 0x000fc60007f3e0ff */
[----:B------:R-:W4:Y:S01]  /*d3e0*/  LDL R53, [R1+0x2b4] ;  /* 0x0002b40001357983 */ /* 0x000f220000100800 */
[----:B------:R-:W-:Y:S01]  /*d3f0*/  IMAD R64, R64, UR43, RZ ;  /* 0x0000002b40407c24 */ /* 0x000fe2000f8e02ff */
[----:B0-----:R-:W-:Y:S02]  /*d400*/  IADD3 R0, P2, PT, R61, R6, RZ ;  /* 0x000000063d007210 */ /* 0x001fe40007f5e0ff */
[----:B------:R-:W-:Y:S01]  /*d410*/  STL [R1+0x320], R35 ;  /* 0x0003202301007387 */ /* 0x000fe20000100800 */
[----:B------:R-:W-:-:S03]  /*d420*/  LEA.HI.X.SX32 R84, R57, R3, 0x1, P0 ;  /* 0x0000000339547211 */ /* 0x000fc600000f0eff */
[----:B------:R-:W-:Y:S01]  /*d430*/  STL [R1+0x328], R17 ;  /* 0x0003281101007387 */ /* 0x000fe20000100800 */
[----:B------:R-:W-:-:S03]  /*d440*/  IMAD R65, R65, UR44, RZ ;  /* 0x0000002c41417c24 */ /* 0x000fc6000f8e02ff */
[----:B------:R-:W-:Y:S01]  /*d450*/  STL [R1+0x31c], R36 ;  /* 0x00031c2401007387 */ /* 0x000fe20000100800 */
[----:B------:R-:W-:Y:S01]  /*d460*/  IMAD R67, R67, UR45, RZ ;  /* 0x0000002d43437c24 */ /* 0x000fe2000f8e02ff */
[-C--:B------:R-:W-:Y:S02]  /*d470*/  LEA.HI.X.SX32 R2, R60, R3.reuse, 0x1, P1 ;  /* 0x000000033c027211 */ /* 0x080fe400008f0eff */
[----:B------:R-:W-:Y:S01]  /*d480*/  STL [R1+0x330], R80 ;  /* 0x0003305001007387 */ /* 0x000fe20000100800 */
[----:B------:R-:W-:-:S03]  /*d490*/  LEA.HI.X.SX32 R90, R61, R3, 0x1, P2 ;  /* 0x000000033d5a7211 */ /* 0x000fc600010f0eff */
[----:B------:R-:W-:Y:S01]  /*d4a0*/  STL [R1+0x324], R18 ;  /* 0x0003241201007387 */ /* 0x000fe20000100800 */
[----:B------:R-:W-:-:S03]  /*d4b0*/  IADD3 R60, P0, PT, R64, R6, RZ ;  /* 0x00000006403c7210 */ /* 0x000fc60007f1e0ff */
[----:B------:R-:W-:Y:S01]  /*d4c0*/  STL [R1+0x32c], R81 ;  /* 0x00032c5101007387 */ /* 0x000fe20000100800 */
[----:B------:R-:W-:-:S03]  /*d4d0*/  IMAD R71, R71, UR46, RZ ;  /* 0x0000002e47477c24 */ /* 0x000fc6000f8e02ff */
[----:B------:R-:W-:Y:S01]  /*d4e0*/  STL [R1+0x338], R83 ;  /* 0x0003385301007387 */ /* 0x000fe20000100800 */
[----:B------:R-:W-:-:S03]  /*d4f0*/  IADD3 R44, P1, PT, R65, R6, RZ ;  /* 0x00000006412c7210 */ /* 0x000fc60007f3e0ff */
[----:B------:R-:W-:Y:S01]  /*d500*/  STL [R1+0x340], R86 ;  /* 0x0003405601007387 */ /* 0x000fe20000100800 */
[----:B------:R-:W-:Y:S01]  /*d510*/  IMAD R70, R70, UR47, RZ ;  /* 0x0000002f46467c24 */ /* 0x000fe2000f8e02ff */
[----:B------:R-:W-:Y:S02]  /*d520*/  IADD3 R31, P2, PT, R67, R6, RZ ;  /* 0x00000006431f7210 */ /* 0x000fe40007f5e0ff */
[----:B------:R-:W-:Y:S01]  /*d530*/  STL [R1+0x334], R84 ;  /* 0x0003345401007387 */ /* 0x000fe20000100800 */
[----:B------:R-:W-:Y:S01]  /*d540*/  IMAD R69, R69, UR48, RZ ;  /* 0x0000003045457c24 */ /* 0x000fe2000f8e02ff */
[-C--:B------:R-:W-:Y:S02]  /*d550*/  LEA.HI.X.SX32 R61, R64, R3.reuse, 0x1, P0 ;  /* 0x00000003403d7211 */ /* 0x080fe400000f0eff */
[----:B------:R-:W-:Y:S01]  /*d560*/  STL [R1+0x348], R0 ;  /* 0x0003480001007387 */ /* 0x000fe20000100800 */
[----:B------:R-:W-:-:S03]  /*d570*/  LEA.HI.X.SX32 R45, R65, R3, 0x1, P1 ;  /* 0x00000003412d7211 */ /* 0x000fc600008f0eff */
[----:B------:R-:W-:Y:S01]  /*d580*/  STL [R1+0x33c], R2 ;  /* 0x00033c0201007387 */ /* 0x000fe20000100800 */
[----:B------:R-:W-:-:S03]  /*d590*/  LEA.HI.X.SX32 R32, R67, R3, 0x1, P2 ;  /* 0x0000000343207211 */ /* 0x000fc600010f0eff */
[----:B------:R-:W-:Y:S01]  /*d5a0*/  STL [R1+0x344], R90 ;  /* 0x0003445a01007387 */ /* 0x000fe20000100800 */
[----:B------:R-:W-:-:S03]  /*d5b0*/  IADD3 R15, P0, PT, R71, R6, RZ ;  /* 0x00000006470f7210 */ /* 0x000fc60007f1e0ff */
[----:B------:R-:W2:Y:S01]  /*d5c0*/  LDL R64, [R1+0x2f4] ;  /* 0x0002f40001407983 */ /* 0x000ea20000100800 */
[----:B------:R-:W-:-:S03]  /*d5d0*/  IADD3 R78, P1, PT, R70, R6, RZ ;  /* 0x00000006464e7210 */ /* 0x000fc60007f3e0ff */
[----:B------:R-:W-:Y:S01]  /*d5e0*/  STL [R1+0x350], R60 ;  /* 0x0003503c01007387 */ /* 0x000fe20000100800 */
[----:B------:R-:W-:Y:S01]  /*d5f0*/  IMAD R66, R66, UR49, RZ ;  /* 0x0000003142427c24 */ /* 0x000fe2000f8e02ff */
[----:B------:R-:W-:Y:S02]  /*d600*/  IADD3 R88, P2, PT, R69, R6, RZ ;  /* 0x0000000645587210 */ /* 0x000fe40007f5e0ff */
[----:B------:R-:W2:Y:S01]  /*d610*/  LDL R65, [R1+0x278] ;  /* 0x0002780001417983 */ /* 0x000ea20000100800 */
[----:B------:R-:W-:-:S03]  /*d620*/  IMAD R63, R63, UR14, RZ ;  /* 0x0000000e3f3f7c24 */ /* 0x000fc6000f8e02ff */
[----:B------:R-:W-:Y:S01]  /*d630*/  STL [R1+0x358], R44 ;  /* 0x0003582c01007387 */ /* 0x000fe20000100800 */
[----:B------:R-:W-:-:S03]  /*d640*/  LEA.HI.X.SX32 R16, R71, R3, 0x1, P0 ;  /* 0x0000000347107211 */ /* 0x000fc600000f0eff */
        /* <DEDUP_REMOVED lines=13> */
[----:B------:R-:W-:-:S03]  /*d720*/  IMAD R58, R58, UR51, RZ ;  /* 0x000000333a3a7c24 */ /* 0x000fc6000f8e02ff */
[----:B------:R-:W-:Y:S01]  /*d730*/  STL [R1+0x370], R78 ;  /* 0x0003704e01007387 */ /* 0x000fe20000100800 */
[----:B------:R-:W-:-:S03]  /*d740*/  LEA.HI.X.SX32 R92, R66, R3, 0x1, P0 ;  /* 0x00000003425c7211 */ /* 0x000fc600000f0eff */
[----:B------:R-:W-:Y:S01]  /*d750*/  STL [R1+0x364], R16 ;  /* 0x0003641001007387 */ /* 0x000fe20000100800 */
[----:B------:R-:W-:Y:S01]  /*d760*/  IMAD R56, R56, UR52, RZ ;  /* 0x0000003438387c24 */ /* 0x000fe2000f8e02ff */
[----:B------:R-:W-:Y:S02]  /*d770*/  LEA.HI.X.SX32 R69, R63, R3, 0x1, P1 ;  /* 0x000000033f457211 */ /* 0x000fe400008f0eff */
[----:B------:R-:W-:Y:S01]  /*d780*/  STL [R1+0x36c], R79 ;  /* 0x00036c4f01007387 */ /* 0x000fe20000100800 */
[----:B------:R-:W-:-:S03]  /*d790*/  IADD3 R25, P0, PT, R59, R6, RZ ;  /* 0x000000063b197210 */ /* 0x000fc60007f1e0ff */
[----:B------:R-:W-:Y:S01]  /*d7a0*/  STL [R1+0x374], R19 ;  /* 0x0003741301007387 */ /* 0x000fe20000100800 */
[----:B------:R-:W-:-:S03]  /*d7b0*/  LEA.HI.X.SX32 R57, R62, R3, 0x1, P2 ;  /* 0x000000033e397211 */ /* 0x000fc600010f0eff */
[----:B------:R-:W-:Y:S01]  /*d7c0*/  STL [R1+0x380], R67 ;  /* 0x0003804301007387 */ /* 0x000fe20000100800 */
[----:B------:R-:W-:-:S03]  /*d7d0*/  IADD3 R29, P1, PT, R58, R6, RZ ;  /* 0x000000063a1d7210 */ /* 0x000fc60007f3e0ff */
[----:B------:R-:W2:Y:S04]  /*d7e0*/  LDL R66, [R1+0x274] ;  /* 0x0002740001427983 */ /* 0x000ea80000100800 */
[----:B------:R-:W2:Y:S01]  /*d7f0*/  LDL R63, [R1+0x238] ;  /* 0x00023800013f7983 */ /* 0x000ea20000100800 */
[----:B------:R-:W-:-:S03]  /*d800*/  IMAD R52, R52, UR53, RZ ;  /* 0x0000003534347c24 */ /* 0x000fc6000f8e02ff */
[----:B------:R-:W-:Y:S01]  /*d810*/  STL [R1+0x388], R70 ;  /* 0x0003884601007387 */ /* 0x000fe20000100800 */
[----:B------:R-:W-:-:S03]  /*d820*/  IADD3 R13, P2, PT, R56, R6, RZ ;  /* 0x00000006380d7210 */ /* 0x000fc60007f5e0ff */
[----:B------:R-:W2:Y:S01]  /*d830*/  LDL R62, [R1+0x234] ;  /* 0x00023400013e7983 */ /* 0x000ea20000100800 */
[----:B------:R-:W-:-:S03]  /*d840*/  LEA.HI.X.SX32 R43, R59, R3, 0x1, P0 ;  /* 0x000000033b2b7211 */ /* 0x000fc600000f0eff */
[----:B------:R-:W-:Y:S01]  /*d850*/  STL [R1+0x37c], R92 ;  /* 0x00037c5c01007387 */ /* 0x000fe20000100800 */
[----:B------:R-:W-:-:S03]  /*d860*/  LEA.HI.X.SX32 R30, R58, R3, 0x1, P1 ;  /* 0x000000033a1e7211 */ /* 0x000fc600008f0eff */
[----:B------:R-:W-:Y:S01]  /*d870*/  STL [R1+0x390], R55 ;  /* 0x0003903701007387 */ /* 0x000fe20000100800 */
[----:B------:R-:W-:-:S03]  /*d880*/  LEA.HI.X.SX32 R14, R56, R3, 0x1, P2 ;  /* 0x00000003380e7211 */ /* 0x000fc600010f0eff */
[----:B------:R-:W-:Y:S01]  /*d890*/  STL [R1+0x384], R69 ;  /* 0x0003844501007387 */ /* 0x000fe20000100800 */
[----:B------:R-:W-:-:S03]  /*d8a0*/  IADD3 R76, P0, PT, R52, R6, RZ ;  /* 0x00000006344c7210 */ /* 0x000fc60007f1e0ff */
[----:B------:R-:W-:Y:S04]  /*d8b0*/  STL [R1+0x38c], R57 ;  /* 0x00038c3901007387 */ /* 0x000fe80000100800 */
[----:B------:R-:W-:Y:S04]  /*d8c0*/  STL [R1+0x398], R25 ;  /* 0x0003981901007387 */ /* 0x000fe80000100800 */
[----:B------:R-:W-:Y:S04]  /*d8d0*/  STL [R1+0x3a0], R29 ;  /* 0x0003a01d01007387 */ /* 0x000fe80000100800 */
[----:B------:R-:W-:Y:S01]  /*d8e0*/  STL [R1+0x394], R43 ;  /* 0x0003942b01007387 */ /* 0x000fe20000100800 */
[----:B------:R-:W-:-:S03]  /*d8f0*/  LEA.HI.X.SX32 R77, R52, R3, 0x1, P0 ;  /* 0x00000003344d7211 */ /* 0x000fc600000f0eff */
[----:B------:R-:W2:Y:S04]  /*d900*/  LDL R56, [R1+0x1dc] ;  /* 0x0001dc0001387983 */ /* 0x000ea80000100800 */
[----:B------:R-:W-:Y:S04]  /*d910*/  STL [R1+0x3a8], R13 ;  /* 0x0003a80d01007387 */ /* 0x000fe80000100800 */
[----:B------:R-:W-:Y:S04]  /*d920*/  STL [R1+0x39c], R30 ;  /* 0x00039c1e01007387 */ /* 0x000fe80000100800 */
[----:B------:R-:W-:Y:S04]  /*d930*/  STL [R1+0x3a4], R14 ;  /* 0x0003a40e01007387 */ /* 0x000fe80000100800 */
[----:B------:R-:W3:Y:S01]  /*d940*/  LDL R52, [R1+0x1d8] ;  /* 0x0001d80001347983 */ /* 0x000ee20000100800 */
[----:B------:R-:W-:Y:S01]  /*d950*/  IMAD R47, R47, UR55, RZ ;  /* 0x000000372f2f7c24 */ /* 0x000fe2000f8e02ff */
[----:B------:R-:W0:Y:S04]  /*d960*/  S2R R10, SR_TID.X ;  /* 0x00000000000a7919 */ /* 0x000e280000002100 */
[----:B------:R-:W-:-:S04]  /*d970*/  IADD3 R59, P2, PT, R47, R6, RZ ;  /* 0x000000062f3b7210 */ /* 0x000fc80007f5e0ff */
[----:B------:R-:W-:Y:S02]  /*d980*/  LEA.HI.X.SX32 R58, R47, R3, 0x1, P2 ;  /* 0x000000032f3a7211 */ /* 0x000fe400010f0eff */
[----:B------:R-:W1:Y:S01]  /*d990*/  LDC R47, c[0x0][0x3a0] ;  /* 0x0000e800ff2f7b82 */ /* 0x000e620000000800 */
[----:B------:R-:W-:Y:S02]  /*d9a0*/  IMAD R37, R37, UR56, RZ ;  /* 0x0000003825257c24 */ /* 0x000fe4000f8e02ff */
[----:B------:R-:W-:-:S03]  /*d9b0*/  IMAD R50, R50, UR54, RZ ;  /* 0x0000003632327c24 */ /* 0x000fc6000f8e02ff */
[CC--:B------:R-:W-:Y:S02]  /*d9c0*/  IADD3 R38, P0, PT, R37.reuse, R6.reuse, RZ ;  /* 0x0000000625267210 */ /* 0x0c0fe40007f1e0ff */
[-C--:B------:R-:W-:Y:S01]  /*d9d0*/  IADD3 R4, P1, PT, R50, R6.reuse, RZ ;  /* 0x0000000632047210 */ /* 0x080fe20007f3e0ff */
[----:B------:R-:W-:Y:S01]  /*d9e0*/  IMAD R34, R34, UR57, RZ ;  /* 0x0000003922227c24 */ /* 0x000fe2000f8e02ff */
[-C--:B------:R-:W-:Y:S01]  /*d9f0*/  LEA.HI.X.SX32 R71, R37, R3.reuse, 0x1, P0 ;  /* 0x0000000325477211 */ /* 0x080fe200000f0eff */
[----:B------:R-:W-:Y:S01]  /*da00*/  IMAD R33, R33, UR58, RZ ;  /* 0x0000003a21217c24 */ /* 0x000fe2000f8e02ff */
[----:B------:R-:W-:Y:S01]  /*da10*/  LEA.HI.X.SX32 R50, R50, R3, 0x1, P1 ;  /* 0x0000000332327211 */ /* 0x000fe200008f0eff */
[----:B------:R-:W-:Y:S01]  /*da20*/  STL [R1+0x3b8], R4 ;  /* 0x0003b80401007387 */ /* 0x000fe20000100800 */
[----:B------:R-:W-:-:S03]  /*da30*/  IADD3 R39, P1, PT, R34, R6, RZ ;  /* 0x0000000622277210 */ /* 0x000fc60007f3e0ff */
[----:B------:R-:W-:Y:S01]  /*da40*/  STL [R1+0x3b0], R76 ;  /* 0x0003b04c01007387 */ /* 0x000fe20000100800 */
[----:B-1----:R-:W-:Y:S01]  /*da50*/  VIADD R75, R47, 0x7f ;  /* 0x0000007f2f4b7836 */ /* 0x002fe20000000000 */
[----:B0-----:R-:W-:Y:S02]  /*da60*/  LOP3.LUT R10, R10, 0x7f, RZ, 0xc0, !PT ;  /* 0x0000007f0a0a7812 */ /* 0x001fe400078ec0ff */
[----:B------:R-:W-:Y:S02]  /*da70*/  STL [R1+0x3c0], R59 ;  /* 0x0003c03b01007387 */ /* 0x000fe40000100800 */
[----:B------:R-:W-:Y:S02]  /*da80*/  ISETP.GT.AND P0, PT, R75, 0x7f, PT ;  /* 0x0000007f4b00780c */ /* 0x000fe40003f04270 */
[----:B------:R-:W-:Y:S01]  /*da90*/  STL [R1+0x3ac], R77 ;  /* 0x0003ac4d01007387 */ /* 0x000fe20000100800 */
[-C--:B------:R-:W-:Y:S02]  /*daa0*/  IADD3 R40, P2, PT, R33, R6.reuse, RZ ;  /* 0x0000000621287210 */ /* 0x080fe40007f5e0ff */
[----:B------:R-:W-:Y:S01]  /*dab0*/  ISETP.LT.AND P0, PT, R10, R47, P0 ;  /* 0x0000002f0a00720c */ /* 0x000fe20000701270 */
[----:B------:R-:W-:Y:S01]  /*dac0*/  STL [R1+0x3b4], R50 ;  /* 0x0003b43201007387 */ /* 0x000fe20000100800 */
[----:B------:R-:W-:-:S02]  /*dad0*/  IADD3 R26, P4, PT, R72, R6, RZ ;  /* 0x00000006481a7210 */ /* 0x000fc40007f9e0ff */
[-C--:B------:R-:W-:Y:S01]  /*dae0*/  IADD3 R8, P6, PT, R74, R6.reuse, RZ ;  /* 0x000000064a087210 */ /* 0x080fe20007fde0ff */
[----:B------:R-:W-:Y:S01]  /*daf0*/  STL [R1+0x3bc], R58 ;  /* 0x0003bc3a01007387 */ /* 0x000fe20000100800 */
[----:B------:R-:W-:-:S03]  /*db00*/  IADD3 R11, P5, PT, R73, R6, RZ ;  /* 0x00000006490b7210 */ /* 0x000fc60007fbe0ff */
[----:B------:R-:W-:Y:S01]  /*db10*/  STL [R1+0x3c4], R38 ;  /* 0x0003c42601007387 */ /* 0x000fe20000100800 */
[----:B------:R-:W-:-:S03]  /*db20*/  LEA.HI.X.SX32 R54, R34, R3, 0x1, P1 ;  /* 0x0000000322367211 */ /* 0x000fc600008f0eff */
[----:B------:R-:W-:Y:S01]  /*db30*/  STL [R1+0x3c8], R39 ;  /* 0x0003c82701007387 */ /* 0x000fe20000100800 */
[----:B------:R-:W-:-:S03]  /*db40*/  LEA.HI.X.SX32 R41, R33, R3, 0x1, P2 ;  /* 0x0000000321297211 */ /* 0x000fc600010f0eff */
[----:B------:R-:W-:Y:S01]  /*db50*/  STL [R1+0x3cc], R40 ;  /* 0x0003cc2801007387 */ /* 0x000fe20000100800 */
[-C--:B------:R-:W-:Y:S02]  /*db60*/  LEA.HI.X.SX32 R27, R72, R3.reuse, 0x1, P4 ;  /* 0x00000003481b7211 */ /* 0x080fe400020f0eff */
[----:B------:R-:W-:Y:S01]  /*db70*/  PRMT R7, RZ, 0x7610, R7 ;  /* 0x00007610ff077816 */ /* 0x000fe20000000007 */
[----:B------:R-:W-:Y:S01]  /*db80*/  STL [R1+0x3d0], R26 ;  /* 0x0003d01a01007387 */ /* 0x000fe20000100800 */
[----:B------:R-:W-:-:S03]  /*db90*/  LEA.HI.X.SX32 R9, R74, R3, 0x1, P6 ;  /* 0x000000034a097211 */ /* 0x000fc600030f0eff */
[----:B------:R2:W-:Y:S04]  /*dba0*/  STL [R1+0x20c], R8 ;  /* 0x00020c0801007387 */ /* 0x0005e80000100800 */
[----:B------:R-:W-:Y:S01]  /*dbb0*/  STL [R1+0x3d4], R11 ;  /* 0x0003d40b01007387 */ /* 0x000fe20000100800 */
[----:B------:R-:W-:-:S03]  /*dbc0*/  LEA.HI.X.SX32 R12, R73, R3, 0x1, P5 ;  /* 0x00000003490c7211 */ /* 0x000fc600028f0eff */
[----:B------:R-:W-:Y:S01]  /*dbd0*/  STL [R1+0x1f4], R71 ;  /* 0x0001f44701007387 */ /* 0x000fe20000100800 */
[----:B------:R-:W-:-:S03]  /*dbe0*/  PRMT R3, RZ, 0x7610, R3 ;  /* 0x00007610ff037816 */ /* 0x000fc60000000003 */
[----:B------:R-:W-:Y:S04]  /*dbf0*/  STL [R1+0x1fc], R54 ;  /* 0x0001fc3601007387 */ /* 0x000fe80000100800 */
[----:B------:R-:W-:Y:S04]  /*dc00*/  STL [R1+0x200], R41 ;  /* 0x0002002901007387 */ /* 0x000fe80000100800 */
[----:B------:R-:W-:Y:S04]  /*dc10*/  STL [R1+0x204], R27 ;  /* 0x0002041b01007387 */ /* 0x000fe80000100800 */
[----:B------:R3:W-:Y:S04]  /*dc20*/  STL [R1+0x1f8], R9 ;  /* 0x0001f80901007387 */ /* 0x0007e80000100800 */
[----:B------:R2:W4:Y:S02]  /*dc30*/  @P0 LDG.E.U8 R7, desc[UR18][R8.64] ;  /* 0x0000001208070981 */ /* 0x000524000c1e1100 */
[----:B--2---:R-:W-:-:S02]  /*dc40*/  @P0 IMAD.MOV.U32 R8, RZ, RZ, R56 ;  /* 0x000000ffff080224 */ /* 0x004fc400078e0038 */
[----:B---3--:R-:W-:-:S05]  /*dc50*/  @P0 IMAD.MOV.U32 R9, RZ, RZ, R52 ;  /* 0x000000ffff090224 */ /* 0x008fca00078e0034 */
[----:B------:R0:W2:Y:S04]  /*dc60*/  @P0 LDG.E.U8 R3, desc[UR18][R8.64] ;  /* 0x0000001208030981 */ /* 0x0000a8000c1e1100 */
[----:B------:R-:W-:Y:S04]  /*dc70*/  STS.U8 [R93+UR9+0x3780], R28 ;  /* 0x0037801c5d007988 */ /* 0x000fe80008000009 */
[----:B------:R-:W-:Y:S04]  /*dc80*/  STS.U8 [R93+UR9+0x3b80], R24 ;  /* 0x003b80185d007988 */ /* 0x000fe80008000009 */
[----:B------:R-:W-:Y:S01]  /*dc90*/  STS.U8 [R93+UR9+0x3f80], R23 ;  /* 0x003f80175d007988 */ /* 0x000fe20008000009 */
[----:B0-----:R-:W-:-:S02]  /*dca0*/  @P0 IMAD.MOV.U32 R8, RZ, RZ, R63 ;  /* 0x000000ffff080224 */ /* 0x001fc400078e003f */
[----:B------:R-:W-:Y:S01]  /*dcb0*/  @P0 IMAD.MOV.U32 R9, RZ, RZ, R62 ;  /* 0x000000ffff090224 */ /* 0x000fe200078e003e */
[----:B--2---:R0:W-:Y:S02]  /*dcc0*/  STS.U8 [R10+UR9+0x8000], R3 ;  /* 0x008000030a007988 */ /* 0x0041e40008000009 */
[----:B0-----:R-:W-:-:S06]  /*dcd0*/  PRMT R3, RZ, 0x7610, R3 ;  /* 0x00007610ff037816 */ /* 0x001fcc0000000003 */
[----:B------:R0:W2:Y:S02]  /*dce0*/  @P0 LDG.E.U8 R3, desc[UR18][R8.64] ;  /* 0x0000001208030981 */ /* 0x0000a4000c1e1100 */
[----:B0-----:R-:W-:Y:S02]  /*dcf0*/  @P0 IMAD.MOV.U32 R8, RZ, RZ, R65 ;  /* 0x000000ffff080224 */ /* 0x001fe400078e0041 */
[----:B------:R-:W-:Y:S01]  /*dd00*/  @P0 IMAD.MOV.U32 R9, RZ, RZ, R66 ;  /* 0x000000ffff090224 */ /* 0x000fe200078e0042 */
[----:B--2---:R0:W-:Y:S02]  /*dd10*/  STS.U8 [R10+UR9+0x8400], R3 ;  /* 0x008400030a007988 */ /* 0x0041e40008000009 */
[----:B0-----:R-:W-:-:S06]  /*dd20*/  PRMT R3, RZ, 0x7610, R3 ;  /* 0x00007610ff037816 */ /* 0x001fcc0000000003 */
[----:B------:R0:W2:Y:S02]  /*dd30*/  @P0 LDG.E.U8 R3, desc[UR18][R8.64] ;  /* 0x0000001208030981 */ /* 0x0000a4000c1e1100 */
[----:B0-----:R-:W-:Y:S02]  /*dd40*/  @P0 IMAD.MOV.U32 R8, RZ, RZ, R49 ;  /* 0x000000ffff080224 */ /* 0x001fe400078e0031 */
[----:B----4-:R-:W-:Y:S01]  /*dd50*/  @P0 IMAD.MOV.U32 R9, RZ, RZ, R53 ;  /* 0x000000ffff090224 */ /* 0x010fe200078e0035 */
        /* <DEDUP_REMOVED lines=17> */
[----:B------:R0:W2:Y:S04]  /*de70*/  @P0 LDG.E.U8 R3, desc[UR18][R8.64] ;  /* 0x0000001208030981 */ /* 0x0000a8000c1e1100 */
[----:B------:R-:W-:Y:S04]  /*de80*/  STL [R1+0x208], R12 ;  /* 0x0002080c01007387 */ /* 0x000fe80000100800 */
[----:B------:R-:W3:Y:S01]  /*de90*/  LDL R56, [R1+0x1e0] ;  /* 0x0001e00001387983 */ /* 0x000ee20000100800 */
[----:B0-----:R-:W-:Y:S02]  /*dea0*/  @P0 IMAD.MOV.U32 R8, RZ, RZ, R4 ;  /* 0x000000ffff080224 */ /* 0x001fe400078e0004 */
[----:B------:R-:W-:Y:S01]  /*deb0*/  @P0 IMAD.MOV.U32 R9, RZ, RZ, R50 ;  /* 0x000000ffff090224 */ /* 0x000fe200078e0032 */
[----:B------:R-:W4:Y:S04]  /*dec0*/  LDL R63, [R1+0x1e4] ;  /* 0x0001e400013f7983 */ /* 0x000f280000100800 */
[----:B------:R-:W3:Y:S04]  /*ded0*/  LDL R66, [R1+0x23c] ;  /* 0x00023c0001427983 */ /* 0x000ee80000100800 */
[----:B------:R-:W3:Y:S01]  /*dee0*/  LDL R65, [R1+0x240] ;  /* 0x0002400001417983 */ /* 0x000ee20000100800 */
[----:B------:R-:W-:-:S03]  /*def0*/  PRMT R6, RZ, 0x7610, R6 ;  /* 0x00007610ff067816 */ /* 0x000fc60000000006 */
[----:B------:R-:W3:Y:S04]  /*df00*/  LDL R53, [R1+0x27c] ;  /* 0x00027c0001357983 */ /* 0x000ee80000100800 */
[----:B------:R-:W3:Y:S01]  /*df10*/  LDL R49, [R1+0x280] ;  /* 0x0002800001317983 */ /* 0x000ee20000100800 */
[----:B------:R-:W0:Y:S03]  /*df20*/  S2R R62, SR_TID.X ;  /* 0x00000000003e7919 */ /* 0x000e260000002100 */
[----:B------:R-:W3:Y:S04]  /*df30*/  LDL R64, [R1+0x2bc] ;  /* 0x0002bc0001407983 */ /* 0x000ee80000100800 */
[----:B------:R-:W3:Y:S04]  /*df40*/  LDL R48, [R1+0x2c0] ;  /* 0x0002c00001307983 */ /* 0x000ee80000100800 */
[----:B------:R-:W3:Y:S04]  /*df50*/  LDL.LU R84, [R1+0x880] ;  /* 0x0008800001547983 */ /* 0x000ee80000300800 */
[----:B------:R-:W3:Y:S04]  /*df60*/  LDL.LU R83, [R1+0x87c] ;  /* 0x00087c0001537983 */ /* 0x000ee80000300800 */
[----:B------:R-:W3:Y:S04]  /*df70*/  LDL.LU R19, [R1+0x878] ;  /* 0x0008780001137983 */ /* 0x000ee80000300800 */
[----:B------:R-:W3:Y:S04]  /*df80*/  LDL.LU R88, [R1+0x874] ;  /* 0x0008740001587983 */ /* 0x000ee80000300800 */
[----:B------:R-:W3:Y:S04]  /*df90*/  LDL.LU R4, [R1+0x870] ;  /* 0x0008700001047983 */ /* 0x000ee80000300800 */
[----:B--2---:R1:W-:Y:S02]  /*dfa0*/  STS.U8 [R10+UR9+0x9800], R3 ;  /* 0x009800030a007988 */ /* 0x0043e40008000009 */
[----:B-1----:R-:W-:-:S06]  /*dfb0*/  PRMT R3, RZ, 0x7610, R3 ;  /* 0x00007610ff037816 */ /* 0x002fcc0000000003 */
[----:B------:R4:W2:Y:S02]  /*dfc0*/  @P0 LDG.E.U8 R3, desc[UR18][R8.64] ;  /* 0x0000001208030981 */ /* 0x0008a4000c1e1100 */
[----:B----4-:R-:W-:Y:S02]  /*dfd0*/  @P0 IMAD.MOV.U32 R8, RZ, RZ, R63 ;  /* 0x000000ffff080224 */ /* 0x010fe400078e003f */
[----:B---3--:R-:W-:Y:S01]  /*dfe0*/  @P0 IMAD.MOV.U32 R9, RZ, RZ, R56 ;  /* 0x000000ffff090224 */ /* 0x008fe200078e0038 */
[----:B0-----:R-:W-:Y:S01]  /*dff0*/  LOP3.LUT R62, R62, 0x7f, RZ, 0xc0, !PT ;  /* 0x0000007f3e3e7812 */ /* 0x001fe200078ec0ff */
[----:B------:R-:W3:Y:S04]  /*e000*/  LDL R63, [R1+0x1e8] ;  /* 0x0001e800013f7983 */ /* 0x000ee80000100800 */
[----:B------:R0:W4:Y:S02]  /*e010*/  @P0 LDG.E.U8 R6, desc[UR18][R8.64] ;  /* 0x0000001208060981 */ /* 0x000124000c1e1100 */
[----:B0-----:R-:W-:-:S02]  /*e020*/  @P0 IMAD.MOV.U32 R8, RZ, RZ, R65 ;  /* 0x000000ffff080224 */ /* 0x001fc400078e0041 */
[----:B------:R-:W-:Y:S01]  /*e030*/  @P0 IMAD.MOV.U32 R9, RZ, RZ, R66 ;  /* 0x000000ffff090224 */ /* 0x000fe200078e0042 */
[----:B--2---:R0:W-:Y:S01]  /*e040*/  STS.U8 [R10+UR9+0x9c00], R3 ;  /* 0x009c00030a007988 */ /* 0x0041e20008000009 */
[----:B------:R-:W-:-:S03]  /*e050*/  LOP3.LUT R62, R62, 0x10, RZ, 0x3c, !PT ;  /* 0x000000103e3e7812 */ /* 0x000fc600078e3cff */
[----:B------:R-:W2:Y:S04]  /*e060*/  LDL R66, [R1+0x1ec] ;  /* 0x0001ec0001427983 */ /* 0x000ea80000100800 */
[----:B------:R-:W2:Y:S01]  /*e070*/  LDL R65, [R1+0x284] ;  /* 0x0002840001417983 */ /* 0x000ea20000100800 */
[----:B0-----:R-:W-:-:S06]  /*e080*/  PRMT R3, RZ, 0x7610, R3 ;  /* 0x00007610ff037816 */ /* 0x001fcc0000000003 */
[----:B------:R0:W2:Y:S04]  /*e090*/  @P0 LDG.E.U8 R3, desc[UR18][R8.64] ;  /* 0x0000001208030981 */ /* 0x0000a8000c1e1100 */
[----:B----4-:R-:W-:Y:S01]  /*e0a0*/  STS.U8 [R62+UR9+0x8080], R6 ;  /* 0x008080063e007988 */ /* 0x010fe20008000009 */
[----:B0-----:R-:W-:Y:S02]  /*e0b0*/  @P0 IMAD.MOV.U32 R8, RZ, RZ, R49 ;  /* 0x000000ffff080224 */ /* 0x001fe400078e0031 */
[----:B------:R-:W-:Y:S01]  /*e0c0*/  @P0 IMAD.MOV.U32 R9, RZ, RZ, R53 ;  /* 0x000000ffff090224 */ /* 0x000fe200078e0035 */
[----:B------:R-:W4:Y:S04]  /*e0d0*/  LDL R49, [R1+0x248] ;  /* 0x0002480001317983 */ /* 0x000f280000100800 */
[----:B------:R-:W3:Y:S04]  /*e0e0*/  LDL R53, [R1+0x244] ;  /* 0x0002440001357983 */ /* 0x000ee80000100800 */
[----:B--2---:R0:W-:Y:S02]  /*e0f0*/  STS.U8 [R62+UR9+0x8480], R3 ;  /* 0x008480033e007988 */ /* 0x0041e40008000009 */
[----:B0-----:R-:W-:-:S06]  /*e100*/  PRMT R3, RZ, 0x7610, R3 ;  /* 0x00007610ff037816 */ /* 0x001fcc0000000003 */
[----:B------:R0:W2:Y:S02]  /*e110*/  @P0 LDG.E.U8 R3, desc[UR18][R8.64] ;  /* 0x0000001208030981 */ /* 0x0000a4000c1e1100 */
[----:B0-----:R-:W-:Y:S02]  /*e120*/  @P0 IMAD.MOV.U32 R8, RZ, RZ, R48 ;  /* 0x000000ffff080224 */ /* 0x001fe400078e0030 */
[----:B------:R-:W-:Y:S01]  /*e130*/  @P0 IMAD.MOV.U32 R9, RZ, RZ, R64 ;  /* 0x000000ffff090224 */ /* 0x000fe200078e0040 */
[----:B------:R-:W-:Y:S01]  /*e140*/  PRMT R6, RZ, 0x7610, R6 ;  /* 0x00007610ff067816 */ /* 0x000fe20000000006 */
[----:B------:R-:W3:Y:S04]  /*e150*/  LDL R48, [R1+0x288] ;  /* 0x0002880001307983 */ /* 0x000ee80000100800 */
[----:B--2---:R0:W-:Y:S02]  /*e160*/  STS.U8 [R62+UR9+0x8880], R3 ;  /* 0x008880033e007988 */ /* 0x0041e40008000009 */
[----:B0-----:R-:W-:-:S06]  /*e170*/  PRMT R3, RZ, 0x7610, R3 ;  /* 0x00007610ff037816 */ /* 0x001fcc0000000003 */
[----:B------:R0:W2:Y:S02]  /*e180*/  @P0 LDG.E.U8 R3, desc[UR18][R8.64] ;  /* 0x0000001208030981 */ /* 0x0000a4000c1e1100 */
[----:B0-----:R-:W-:Y:S02]  /*e190*/  @P0 IMAD.MOV.U32 R8, RZ, RZ, R91 ;  /* 0x000000ffff080224 */ /* 0x001fe400078e005b */
[----:B------:R-:W-:Y:S02]  /*e1a0*/  @P0 IMAD.MOV.U32 R9, RZ, RZ, R22 ;  /* 0x000000ffff090224 */ /* 0x000fe400078e0016 */
[----:B------:R-:W3:Y:S04]  /*e1b0*/  LDL.LU R22, [R1+0x86c] ;  /* 0x00086c0001167983 */ /* 0x000ee80000300800 */
[----:B------:R-:W3:Y:S04]  /*e1c0*/  LDL.LU R91, [R1+0x868] ;  /* 0x00086800015b7983 */ /* 0x000ee80000300800 */
        /* <DEDUP_REMOVED lines=8> */
[----:B--2---:R0:W-:Y:S02]  /*e250*/  STS.U8 [R62+UR9+0x9080], R3 ;  /* 0x009080033e007988 */ /* 0x0041e40008000009 */
[----:B0-----:R-:W-:-:S06]  /*e260*/  PRMT R3, RZ, 0x7610, R3 ;  /* 0x00007610ff037816 */ /* 0x001fcc0000000003 */
[----:B------:R0:W2:Y:S02]  /*e270*/  @P0 LDG.E.U8 R3, desc[UR18][R8.64] ;  /* 0x0000001208030981 */ /* 0x0000a4000c1e1100 */
[----:B0-----:R-:W-:Y:S02]  /*e280*/  @P0 IMAD.MOV.U32 R8, RZ, RZ, R67 ;  /* 0x000000ffff080224 */ /* 0x001fe400078e0043 */
[----:B------:R-:W-:Y:S01]  /*e290*/  @P0 IMAD.MOV.U32 R9, RZ, RZ, R92 ;  /* 0x000000ffff090224 */ /* 0x000fe200078e005c */
[----:B--2---:R0:W-:Y:S01]  /*e2a0*/  STS.U8 [R62+UR9+0x9480], R3 ;  /* 0x009480033e007988 */ /* 0x0041e20008000009 */
[----:B------:R-:W1:Y:S03]  /*e2b0*/  S2R R67, SR_TID.X ;  /* 0x0000000000437919 */ /* 0x000e660000002100 */
[----:B------:R-:W2:Y:S01]  /*e2c0*/  LDL.LU R92, [R1+0x85c] ;  /* 0x00085c00015c7983 */ /* 0x000ea20000300800 */
        /* <DEDUP_REMOVED lines=8> */
[----:B---3--:R-:W-:-:S05]  /*e350*/  @P0 IMAD.MOV.U32 R9, RZ, RZ, R63 ;  /* 0x000000ffff090224 */ /* 0x008fca00078e003f */
[----:B------:R4:W3:Y:S02]  /*e360*/  @P0 LDG.E.U8 R6, desc[UR18][R8.64] ;  /* 0x0000001208060981 */ /* 0x0008e4000c1e1100 */
[----:B----4-:R-:W-:Y:S02]  /*e370*/  @P0 IMAD.MOV.U32 R8, RZ, RZ, R49 ;  /* 0x000000ffff080224 */ /* 0x010fe400078e0031 */
[----:B------:R-:W-:Y:S01]  /*e380*/  @P0 IMAD.MOV.U32 R9, RZ, RZ, R53 ;  /* 0x000000ffff090224 */ /* 0x000fe200078e0035 */
[----:B-1----:R-:W-:Y:S01]  /*e390*/  LOP3.LUT R67, R67, 0x7f, RZ, 0xc0, !PT ;  /* 0x0000007f43437812 */ /* 0x002fe200078ec0ff */
[----:B------:R-:W4:Y:S04]  /*e3a0*/  LDL R53, [R1+0x1f0] ;  /* 0x0001f00001357983 */ /* 0x000f280000100800 */
[----:B--2---:R0:W-:Y:S04]  /*e3b0*/  STS.U8 [R62+UR9+0x9c80], R3 ;  /* 0x009c80033e007988 */ /* 0x0041e80008000009 */
[----:B------:R-:W2:Y:S01]  /*e3c0*/  LDL R49, [R1+0x210] ;  /* 0x0002100001317983 */ /* 0x000ea20000100800 */
[----:B0-----:R-:W-:-:S06]  /*e3d0*/  PRMT R3, RZ, 0x7610, R3 ;  /* 0x00007610ff037816 */ /* 0x001fcc0000000003 */
[----:B------:R0:W2:Y:S01]  /*e3e0*/  @P0 LDG.E.U8 R3, desc[UR18][R8.64] ;  /* 0x0000001208030981 */ /* 0x0000a2000c1e1100 */
[----:B------:R-:W-:-:S05]  /*e3f0*/  LOP3.LUT R67, R67, 0x20, RZ, 0x3c, !PT ;  /* 0x0000002043437812 */ /* 0x000fca00078e3cff */
[----:B---3--:R-:W-:Y:S01]  /*e400*/  STS.U8 [R67+UR9+0x8100], R6 ;  /* 0x0081000643007988 */ /* 0x008fe20008000009 */
[----:B0-----:R-:W-:Y:S02]  /*e410*/  @P0 IMAD.MOV.U32 R8, RZ, RZ, R48 ;  /* 0x000000ffff080224 */ /* 0x001fe400078e0030 */
[----:B------:R-:W-:Y:S01]  /*e420*/  @P0 IMAD.MOV.U32 R9, RZ, RZ, R65 ;  /* 0x000000ffff090224 */ /* 0x000fe200078e0041 */
[----:B------:R-:W3:Y:S04]  /*e430*/  LDL R48, [R1+0x250] ;  /* 0x0002500001307983 */ /* 0x000ee80000100800 */
[----:B------:R-:W3:Y:S04]  /*e440*/  LDL R65, [R1+0x24c] ;  /* 0x00024c0001417983 */ /* 0x000ee80000100800 */
[----:B--2---:R0:W-:Y:S02]  /*e450*/  STS.U8 [R67+UR9+0x8500], R3 ;  /* 0x0085000343007988 */ /* 0x0041e40008000009 */
[----:B0-----:R-:W-:-:S06]  /*e460*/  PRMT R3, RZ, 0x7610, R3 ;  /* 0x00007610ff037816 */ /* 0x001fcc0000000003 */
[----:B------:R0:W2:Y:S02]  /*e470*/  @P0 LDG.E.U8 R3, desc[UR18][R8.64] ;  /* 0x0000001208030981 */ /* 0x0000a4000c1e1100 */
[----:B0-----:R-:W-:Y:S02]  /*e480*/  @P0 IMAD.MOV.U32 R8, RZ, RZ, R64 ;  /* 0x000000ffff080224 */ /* 0x001fe400078e0040 */
[----:B------:R-:W-:Y:S01]  /*e490*/  @P0 IMAD.MOV.U32 R9, RZ, RZ, R84 ;  /* 0x000000ffff090224 */ /* 0x000fe200078e0054 */
[----:B------:R-:W-:Y:S01]  /*e4a0*/  PRMT R6, RZ, 0x7610, R6 ;  /* 0x00007610ff067816 */ /* 0x000fe20000000006 */
        /* <DEDUP_REMOVED lines=31> */
[----:B------:R-:W0:Y:S04]  /*e6a0*/  S2R R38, SR_TID.X ;  /* 0x0000000000267919 */ /* 0x000e280000002100 */
[----:B------:R3:W4:Y:S04]  /*e6b0*/  @P0 LDG.E.U8 R6, desc[UR18][R8.64] ;  /* 0x0000001208060981 */ /* 0x000728000c1e1100 */
[----:B------:R-:W4:Y:S01]  /*e6c0*/  LDL R49, [R1+0x214] ;  /* 0x0002140001317983 */ /* 0x000f220000100800 */
[----:B---3--:R-:W-:-:S02]  /*e6d0*/  @P0 IMAD.MOV.U32 R8, RZ, RZ, R48 ;  /* 0x000000ffff080224 */ /* 0x008fc400078e0030 */
[----:B------:R-:W-:Y:S01]  /*e6e0*/  @P0 IMAD.MOV.U32 R9, RZ, RZ, R65 ;  /* 0x000000ffff090224 */ /* 0x000fe200078e0041 */
[----:B------:R-:W3:Y:S04]  /*e6f0*/  LDL R48, [R1+0x258] ;  /* 0x0002580001307983 */ /* 0x000ee80000100800 */
[----:B--2---:R1:W-:Y:S02]  /*e700*/  STS.U8 [R67+UR9+0x9d00], R3 ;  /* 0x009d000343007988 */ /* 0x0043e40008000009 */
[----:B-1----:R-:W-:-:S06]  /*e710*/  PRMT R3, RZ, 0x7610, R3 ;  /* 0x00007610ff037816 */ /* 0x002fcc0000000003 */
[----:B------:R1:W2:Y:S01]  /*e720*/  @P0 LDG.E.U8 R3, desc[UR18][R8.64] ;  /* 0x0000001208030981 */ /* 0x0002a2000c1e1100 */
[----:B0-----:R-:W-:-:S04]  /*e730*/  LOP3.LUT R38, R38, 0x7f, RZ, 0xc0, !PT ;  /* 0x0000007f26267812 */ /* 0x001fc800078ec0ff */
[----:B------:R-:W-:Y:S02]  /*e740*/  LOP3.LUT R53, R38, 0x30, RZ, 0x3c, !PT ;  /* 0x0000003026357812 */ /* 0x000fe400078e3cff */
[----:B------:R-:W3:Y:S04]  /*e750*/  LDL R38, [R1+0x218] ;  /* 0x0002180001267983 */ /* 0x000ee80000100800 */
[----:B----4-:R-:W-:Y:S01]  /*e760*/  STS.U8 [R53+UR9+0x8180], R6 ;  /* 0x0081800635007988 */ /* 0x010fe20008000009 */
[----:B-1----:R-:W-:Y:S02]  /*e770*/  @P0 IMAD.MOV.U32 R8, RZ, RZ, R64 ;  /* 0x000000ffff080224 */ /* 0x002fe400078e0040 */
[----:B------:R-:W-:Y:S02]  /*e780*/  @P0 IMAD.MOV.U32 R9, RZ, RZ, R84 ;  /* 0x000000ffff090224 */ /* 0x000fe400078e0054 */
[----:B------:R-:W4:Y:S04]  /*e790*/  LDL.LU R84, [R1+0x844] ;  /* 0x0008440001547983 */ /* 0x000f280000300800 */
        /* <DEDUP_REMOVED lines=12> */
[----:B------:R-:W3:Y:S01]  /*e860*/  LDL.LU R82, [R1+0x838] ;  /* 0x0008380001527983 */ /* 0x000ee20000300800 */
[----:B------:R-:W-:-:S03]  /*e870*/  PRMT R6, RZ, 0x7610, R6 ;  /* 0x00007610ff067816 */ /* 0x000fc60000000006 */
        /* <DEDUP_REMOVED lines=19> */
[----:B---3--:R-:W-:Y:S02]  /*e9b0*/  @P0 IMAD.MOV.U32 R8, RZ, RZ, R38 ;  /* 0x000000ffff080224 */ /* 0x008fe400078e0026 */
[----:B------:R-:W-:Y:S01]  /*e9c0*/  @P0 IMAD.MOV.U32 R9, RZ, RZ, R49 ;  /* 0x000000ffff090224 */ /* 0x000fe200078e0031 */
[----:B------:R-:W0:Y:S04]  /*e9d0*/  S2R R39, SR_TID.X ;  /* 0x0000000000277919 */ /* 0x000e280000002100 */
[----:B------:R1:W3:Y:S04]  /*e9e0*/  @P0 LDG.E.U8 R6, desc[UR18][R8.64] ;  /* 0x0000001208060981 */ /* 0x0002e8000c1e1100 */
[----:B------:R-:W3:Y:S01]  /*e9f0*/  LDL R38, [R1+0x220] ;  /* 0x0002200001267983 */ /* 0x000ee20000100800 */
[----:B-1----:R-:W-:-:S02]  /*ea00*/  @P0 IMAD.MOV.U32 R8, RZ, RZ, R48 ;  /* 0x000000ffff080224 */ /* 0x002fc400078e0030 */
[----:B------:R-:W-:Y:S02]  /*ea10*/  @P0 IMAD.MOV.U32 R9, RZ, RZ, R82 ;  /* 0x000000ffff090224 */ /* 0x000fe400078e0052 */
[----:B------:R-:W4:Y:S04]  /*ea20*/  LDL.LU R82, [R1+0x830] ;  /* 0x0008300001527983 */ /* 0x000f280000300800 */
[----:B--2---:R1:W-:Y:S02]  /*ea30*/  STS.U8 [R53+UR9+0x9d80], R3 ;  /* 0x009d800335007988 */ /* 0x0043e40008000009 */
[----:B-1----:R-:W-:-:S06]  /*ea40*/  PRMT R3, RZ, 0x7610, R3 ;  /* 0x00007610ff037816 */ /* 0x002fcc0000000003 */
[----:B------:R1:W2:Y:S01]  /*ea50*/  @P0 LDG.E.U8 R3, desc[UR18][R8.64] ;  /* 0x0000001208030981 */ /* 0x0002a2000c1e1100 */
[----:B0-----:R-:W-:-:S04]  /*ea60*/  LOP3.LUT R39, R39, 0x7f, RZ, 0xc0, !PT ;  /* 0x0000007f27277812 */ /* 0x001fc800078ec0ff */
[----:B------:R-:W-:-:S05]  /*ea70*/  LOP3.LUT R39, R39, 0x40, RZ, 0x3c, !PT ;  /* 0x0000004027277812 */ /* 0x000fca00078e3cff */
[----:B---3--:R-:W-:Y:S01]  /*ea80*/  STS.U8 [R39+UR9+0x8200], R6 ;  /* 0x0082000627007988 */ /* 0x008fe20008000009 */
[----:B-1----:R-:W-:Y:S02]  /*ea90*/  @P0 IMAD.MOV.U32 R8, RZ, RZ, R5 ;  /* 0x000000ffff080224 */ /* 0x002fe400078e0005 */
        /* <DEDUP_REMOVED lines=32> */
[----:B------:R0:W2:Y:S01]  /*eca0*/  @P0 LDG.E.U8 R3, desc[UR18][R8.64] ;  /* 0x0000001208030981 */ /* 0x0000a2000c1e1100 */
[----:B------:R-:W-:Y:S01]  /*ecb0*/  PRMT R6, RZ, 0x7610, R6 ;  /* 0x00007610ff067816 */ /* 0x000fe20000000006 */
[----:B0-----:R-:W-:Y:S02]  /*ecc0*/  @P0 IMAD.MOV.U32 R8, RZ, RZ, R38 ;  /* 0x000000ffff080224 */ /* 0x001fe400078e0026 */
[----:B---3--:R-:W-:Y:S01]  /*ecd0*/  @P0 IMAD.MOV.U32 R9, RZ, RZ, R91 ;  /* 0x000000ffff090224 */ /* 0x008fe200078e005b */
[----:B------:R-:W0:Y:S04]  /*ece0*/  S2R R25, SR_TID.X ;  /* 0x0000000000197919 */ /* 0x000e280000002100 */
[----:B------:R1:W3:Y:S04]  /*ecf0*/  @P0 LDG.E.U8 R6, desc[UR18][R8.64] ;  /* 0x0000001208060981 */ /* 0x0002e8000c1e1100 */
[----:B------:R-:W3:Y:S01]  /*ed00*/  LDL.LU R91, [R1+0x81c] ;  /* 0x00081c00015b7983 */ /* 0x000ee20000300800 */
[----:B-1----:R-:W-:-:S02]  /*ed10*/  @P0 IMAD.MOV.U32 R8, RZ, RZ, R5 ;  /* 0x000000ffff080224 */ /* 0x002fc400078e0005 */
[----:B------:R-:W-:Y:S02]  /*ed20*/  @P0 IMAD.MOV.U32 R9, RZ, RZ, R86 ;  /* 0x000000ffff090224 */ /* 0x000fe400078e0056 */
[----:B------:R-:W4:Y:S01]  /*ed30*/  LDL.LU R86, [R1+0x818] ;  /* 0x0008180001567983 */ /* 0x000f220000300800 */
[----:B------:R-:W-:-:S03]  /*ed40*/  LOP3.LUT R10, R10, 0x60, RZ, 0x3c, !PT ;  /* 0x000000600a0a7812 */ /* 0x000fc600078e3cff */
[----:B------:R-:W5:Y:S04]  /*ed50*/  LDL.LU R5, [R1+0x814] ;  /* 0x0008140001057983 */ /* 0x000f680000300800 */
        /* <DEDUP_REMOVED lines=8> */
[----:B------:R-:W5:Y:S04]  /*ede0*/  LDL.LU R2, [R1+0x810] ;  /* 0x0008100001027983 */ /* 0x000f680000300800 */
[----:B------:R-:W5:Y:S04]  /*edf0*/  LDL.LU R0, [R1+0x80c] ;  /* 0x00080c0001007983 */ /* 0x000f680000300800 */
[----:B--2---:R0:W-:Y:S02]  /*ee00*/  STS.U8 [R25+UR9+0x8680], R3 ;  /* 0x0086800319007988 */ /* 0x0041e40008000009 */
[----:B0-----:R-:W-:-:S06]  /*ee10*/  PRMT R3, RZ, 0x7610, R3 ;  /* 0x00007610ff037816 */ /* 0x001fcc0000000003 */
[----:B------:R0:W2:Y:S02]  /*ee20*/  @P0 LDG.E.U8 R3, desc[UR18][R8.64] ;  /* 0x0000001208030981 */ /* 0x0000a4000c1e1100 */
[----:B0-----:R-:W-:Y:S02]  /*ee30*/  @P0 IMAD.MOV.U32 R8, RZ, RZ, R4 ;  /* 0x000000ffff080224 */ /* 0x001fe400078e0004 */
[----:B------:R-:W-:Y:S01]  /*ee40*/  @P0 IMAD.MOV.U32 R9, RZ, RZ, R42 ;  /* 0x000000ffff090224 */ /* 0x000fe200078e002a */
[----:B------:R-:W-:Y:S01]  /*ee50*/  PRMT R6, RZ, 0x7610, R6 ;  /* 0x00007610ff067816 */ /* 0x000fe20000000006 */
[----:B------:R-:W5:Y:S04]  /*ee60*/  LDL.LU R4, [R1+0x808] ;  /* 0x0008080001047983 */ /* 0x000f680000300800 */
        /* <DEDUP_REMOVED lines=23> */
[----:B----4-:R-:W-:Y:S02]  /*efe0*/  @P0 IMAD.MOV.U32 R8, RZ, RZ, R86 ;  /* 0x000000ffff080224 */ /* 0x010fe400078e0056 */
[----:B------:R-:W-:Y:S02]  /*eff0*/  @P0 IMAD.MOV.U32 R9, RZ, RZ, R68 ;  /* 0x000000ffff090224 */ /* 0x000fe400078e0044 */
[----:B------:R-:W5:Y:S04]  /*f000*/  LDL.LU R68, [R1+0x804] ;  /* 0x0008040001447983 */ /* 0x000f680000300800 */
[----:B------:R0:W3:Y:S04]  /*f010*/  @P0 LDG.E.U8 R6, desc[UR18][R8.64] ;  /* 0x0000001208060981 */ /* 0x0000e8000c1e1100 */
[----:B------:R-:W5:Y:S01]  /*f020*/  LDL.LU R86, [R1+0x800] ;  /* 0x0008000001567983 */ /* 0x000f620000300800 */
[----:B0-----:R-:W-:-:S02]  /*f030*/  @P0 IMAD.MOV.U32 R8, RZ, RZ, R82 ;  /* 0x000000ffff080224 */ /* 0x001fc400078e0052 */
[----:B------:R-:W-:Y:S02]  /*f040*/  @P0 IMAD.MOV.U32 R9, RZ, RZ, R84 ;  /* 0x000000ffff090224 */ /* 0x000fe400078e0054 */
[----:B------:R-:W5:Y:S04]  /*f050*/  LDL.LU R84, [R1+0x7fc] ;  /* 0x0007fc0001547983 */ /* 0x000f680000300800 */
[----:B------:R-:W5:Y:S04]  /*f060*/  LDL.LU R82, [R1+0x7f8] ;  /* 0x0007f80001527983 */ /* 0x000f680000300800 */
[----:B--2---:R0:W-:Y:S02]  /*f070*/  STS.U8 [R25+UR9+0x9e80], R3 ;  /* 0x009e800319007988 */ /* 0x0041e40008000009 */
[----:B0-----:R-:W-:-:S06]  /*f080*/  PRMT R3, RZ, 0x7610, R3 ;  /* 0x00007610ff037816 */ /* 0x001fcc0000000003 */
[----:B------:R0:W2:Y:S04]  /*f090*/  @P0 LDG.E.U8 R3, desc[UR18][R8.64] ;  /* 0x0000001208030981 */ /* 0x0000a8000c1e1100 */
[----:B---3--:R-:W-:Y:S01]  /*f0a0*/  STS.U8 [R10+UR9+0x8300], R6 ;  /* 0x008300060a007988 */ /* 0x008fe20008000009 */
        /* <DEDUP_REMOVED lines=35> */
[----:B------:R-:W-:-:S03]  /*f2e0*/  PRMT R6, RZ, 0x7610, R6 ;  /* 0x00007610ff067816 */ /* 0x000fc60000000006 */
[----:B------:R-:W-:Y:S01]  /*f2f0*/  STS.U8 [R93+UR9+0x9f80], R7 ;  /* 0x009f80075d007988 */ /* 0x000fe20008000009 */
[----:B0-----:R-:W-:Y:S02]  /*f300*/  @P0 IMAD.MOV.U32 R8, RZ, RZ, R89 ;  /* 0x000000ffff080224 */ /* 0x001fe400078e0059 */
[----:B------:R-:W-:-:S05]  /*f310*/  @P0 IMAD.MOV.U32 R9, RZ, RZ, R90 ;  /* 0x000000ffff090224 */ /* 0x000fca00078e005a */
[----:B------:R0:W3:Y:S02]  /*f320*/  @P0 LDG.E.U8 R6, desc[UR18][R8.64] ;  /* 0x0000001208060981 */ /* 0x0000e4000c1e1100 */
[----:B0-----:R-:W-:Y:S02]  /*f330*/  @P0 IMAD.MOV.U32 R8, RZ, RZ, R87 ;  /* 0x000000ffff080224 */ /* 0x001fe400078e0057 */
[----:B------:R-:W-:Y:S01]  /*f340*/  @P0 IMAD.MOV.U32 R9, RZ, RZ, R88 ;  /* 0x000000ffff090224 */ /* 0x000fe200078e0058 */
[----:B--2---:R0:W-:Y:S02]  /*f350*/  STS.U8 [R93+UR9+0x8380], R3 ;  /* 0x008380035d007988 */ /* 0x0041e40008000009 */
[----:B0-----:R-:W-:-:S06]  /*f360*/  PRMT R3, RZ, 0x7610, R3 ;  /* 0x00007610ff037816 */ /* 0x001fcc0000000003 */
[----:B------:R0:W2:Y:S04]  /*f370*/  @P0 LDG.E.U8 R3, desc[UR18][R8.64] ;  /* 0x0000001208030981 */ /* 0x0000a8000c1e1100 */
[----:B---3--:R1:W-:Y:S01]  /*f380*/  STS.U8 [R93+UR9+0x8780], R6 ;  /* 0x008780065d007988 */ /* 0x0083e20008000009 */
[----:B0-----:R-:W-:Y:S02]  /*f390*/  @P0 IMAD.MOV.U32 R8, RZ, RZ, R83 ;  /* 0x000000ffff080224 */ /* 0x001fe400078e0053 */
[----:B------:R-:W-:Y:S01]  /*f3a0*/  @P0 IMAD.MOV.U32 R9, RZ, RZ, R85 ;  /* 0x000000ffff090224 */ /* 0x000fe200078e0055 */
[----:B-1----:R-:W-:-:S06]  /*f3b0*/  PRMT R6, RZ, 0x7610, R6 ;  /* 0x00007610ff067816 */ /* 0x002fcc0000000006 */
        /* <DEDUP_REMOVED lines=15> */
[----:B------:R-:W2:Y:S04]  /*f4b0*/  @P0 LDG.E.U8 R3, desc[UR18][R8.64] ;  /* 0x0000001208030981 */ /* 0x000ea8000c1e1100 */
[----:B---3--:R0:W-:Y:S01]  /*f4c0*/  STS.U8 [R93+UR9+0x9780], R6 ;  /* 0x009780065d007988 */ /* 0x0081e20008000009 */
[----:B------:R-:W-:-:S04]  /*f4d0*/  ISETP.NE.U32.AND P0, PT, RZ, UR11, PT ;  /* 0x0000000bff007c0c */ /* 0x000fc8000bf05070 */
[C---:B------:R-:W-:Y:S02]  /*f4e0*/  ISETP.LT.OR P1, PT, R75.reuse, 0x80, P0 ;  /* 0x000000804b00780c */ /* 0x040fe40000721670 */
[----:B------:R-:W-:Y:S01]  /*f4f0*/  ISETP.GE.AND P2, PT, R75, 0x100, PT ;  /* 0x000001004b00780c */ /* 0x000fe20003f46270 */
[----:B--2---:R0:W-:Y:S01]  /*f500*/  STS.U8 [R93+UR9+0x9b80], R3 ;  /* 0x009b80035d007988 */ /* 0x0041e20008000009 */
[----:B------:R1:W-:Y:S06]  /*f510*/  MEMBAR.ALL.CTA ;  /* 0x0000000000007992 */ /* 0x0003ec0000008000 */
[----:B-1----:R-:W1:Y:S02]  /*f520*/  FENCE.VIEW.ASYNC.S ;  /* 0x00000000000073c6 */ /* 0x002e640000000000 */
[----:B-1----:R-:W-:Y:S06]  /*f530*/  BAR.SYNC.DEFER_BLOCKING 0x0 ;  /* 0x0000000000007b1d */ /* 0x002fec0000010000 */
[----:B------:R-:W-:Y:S05]  /*f540*/  @P1 BRA `(.L_x_6) ;  /* 0x0000000000841947 */ /* 0x000fea0003800000 */
[----:B------:R-:W-:Y:S02]  /*f550*/  UIADD3 UR4, UPT, UPT, UR9, 0x8000, URZ ;  /* 0x0000800009047890 */ /* 0x000fe4000fffe0ff */
[----:B------:R-:W-:Y:S02]  /*f560*/  USHF.R.U32.HI UR12, URZ, 0x4, UR9 ;  /* 0x00000004ff0c7899 */ /* 0x000fe40008011609 */
[----:B------:R-:W-:Y:S02]  /*f570*/  USHF.R.U32.HI UR4, URZ, 0x4, UR4 ;  /* 0x00000004ff047899 */ /* 0x000fe40008011604 */
[----:B------:R-:W-:Y:S02]  /*f580*/  USGXT.U32 UR12, UR12, 0xe ;  /* 0x0000000e0c0c789a */ /* 0x000fe40008000000 */
[----:B------:R-:W-:Y:S02]  /*f590*/  USGXT.U32 UR14, UR4, 0xe ;  /* 0x0000000e040e789a */ /* 0x000fe40008000000 */
[----:B------:R-:W-:-:S02]  /*f5a0*/  UIADD3 UR28, UP1, UPT, UR12, 0x100, URZ ;  /* 0x000001000c1c7890 */ /* 0x000fc4000ff3e0ff */
[----:B------:R-:W-:Y:S01]  /*f5b0*/  UIADD3 UR26, UP2, UPT, UR14, 0x2, URZ ;  /* 0x000000020e1a7890 */ /* 0x000fe2000ff5e0ff */
[----:B------:R-:W-:Y:S01]  /*f5c0*/  UMOV UR4, URZ ;  /* 0x000000ff00047c82 */ /* 0x000fe20008000000 */
[----:B------:R-:W-:Y:S01]  /*f5d0*/  UMOV UR30, 0x0 ;  /* 0x00000000001e7882 */ /* 0x000fe20000000000 */
[----:B------:R-:W-:Y:S02]  /*f5e0*/  UIADD3.X UR29, UPT, UPT, UR4, 0x40004040, URZ, UP1, !UPT ;  /* 0x40004040041d7890 */ /* 0x000fe40008ffe4ff */
[----:B------:R-:W-:Y:S02]  /*f5f0*/  UIADD3.X UR27, UPT, UPT, UR4, 0x40004040, URZ, UP2, !UPT ;  /* 0x40004040041b7890 */ /* 0x000fe400097fe4ff */
[----:B------:R-:W-:Y:S02]  /*f600*/  UIADD3.64 UR16, UPT, UPT, UR28, 0x100, URZ ;  /* 0x000001001c107897 */ /* 0x000fe4000fffe0ff */
[----:B------:R-:W-:Y:S02]  /*f610*/  UIADD3.64 UR20, UPT, UPT, UR26, 0x2, URZ ;  /* 0x000000021a147897 */ /* 0x000fe4000fffe0ff */
[----:B------:R-:W-:-:S02]  /*f620*/  UIADD3.64 UR22, UPT, UPT, UR28, 0x200, URZ ;  /* 0x000002001c167897 */ /* 0x000fc4000fffe0ff */
[----:B------:R-:W-:Y:S01]  /*f630*/  UIADD3.64 UR24, UPT, UPT, UR26, 0x4, URZ ;  /* 0x000000041a187897 */ /* 0x000fe2000fffe0ff */
[----:B------:R-:W-:Y:S01]  /*f640*/  UMOV UR31, 0x8108490 ;  /* 0x08108490001f7882 */ /* 0x000fe20000000000 */
[----:B------:R-:W-:Y:S01]  /*f650*/  UMOV UR13, 0x40004040 ;  /* 0x40004040000d7882 */ /* 0x000fe20000000000 */
[----:B------:R-:W-:Y:S01]  /*f660*/  UMOV UR15, 0x40004040 ;  /* 0x40004040000f7882 */ /* 0x000fe20000000000 */
[----:B------:R-:W-:Y:S01]  /*f670*/  UMOV UR32, 0x0 ;  /* 0x0000000000207882 */ /* 0x000fe20000000000 */
[----:B------:R-:W-:Y:S01]  /*f680*/  UMOV UR33, 0x8108490 ;  /* 0x0810849000217882 */ /* 0x000fe20000000000 */
[----:B------:R-:W-:Y:S01]  /*f690*/  UMOV UR34, 0x0 ;  /* 0x0000000000227882 */ /* 0x000fe20000000000 */
[----:B------:R-:W-:Y:S01]  /*f6a0*/  UMOV UR35, 0x8108490 ;  /* 0x0810849000237882 */ /* 0x000fe20000000000 */
[----:B------:R-:W-:Y:S01]  /*f6b0*/  UMOV UR4, UR6 ;  /* 0x0000000600047c82 */ /* 0x000fe20008000000 */
[----:B------:R-:W-:Y:S01]  /*f6c0*/  UMOV UR5, URZ ;  /* 0x000000ff00057c82 */ /* 0x000fe20008000000 */
[----:B------:R1:W-:Y:S01]  /*f6d0*/  UTCQMMA gdesc[UR12], gdesc[UR14], tmem[UR8], tmem[UR30], idesc[UR31], !UPT ;  /* 0x00ff1e0e0c0075ea */ /* 0x0003e2000f800308 */
[----:B------:R-:W-:Y:S01]  /*f6e0*/  UMOV UR36, 0x0 ;  /* 0x0000000000247882 */ /* 0x000fe20000000000 */
[----:B------:R-:W-:Y:S01]  /*f6f0*/  UMOV UR37, 0x8108490 ;  /* 0x0810849000257882 */ /* 0x000fe20000000000 */
[----:B------:R1:W-:Y:S01]  /*f700*/  UTCQMMA gdesc[UR28], gdesc[UR26], tmem[UR8], tmem[UR32], idesc[UR33], UPT ;  /* 0x00ff201a1c0075ea */ /* 0x0003e2000b800308 */
[----:B------:R-:W-:Y:S01]  /*f710*/  UMOV UR4, UR4 ;  /* 0x0000000400047c82 */ /* 0x000fe20008000000 */
[----:B------:R1:W-:Y:S01]  /*f720*/  UTCQMMA gdesc[UR16], gdesc[UR20], tmem[UR8], tmem[UR34], idesc[UR35], UPT ;  /* 0x00ff2214100075ea */ /* 0x0003e2000b800308 */
[----:B------:R1:W-:Y:S01]  /*f730*/  UTCQMMA gdesc[UR22], gdesc[UR24], tmem[UR8], tmem[UR36], idesc[UR37], UPT ;  /* 0x00ff2418160075ea */ /* 0x0003e2000b800308 */
[----:B------:R1:W-:Y:S01]  /*f740*/  UTCBAR [UR4], URZ ;  /* 0x000000ff040073e9 */ /* 0x0003e200080000ff */
[----:B------:R-:W-:Y:S01]  /*f750*/  NOP ;  /* 0x0000000000007918 */ /* 0x000fe20000000000 */
.L_x_6:
[----:B-1----:R-:W-:Y:S01]  /*f760*/  UMOV UR4, URZ ;  /* 0x000000ff00047c82 */ /* 0x002fe20008000000 */
[----:B------:R-:W-:Y:S05]  /*f770*/  @!P2 BRA `(.L_x_7) ;  /* 0x000000a000cca947 */ /* 0x000fea0003800000 */
[----:B0-----:R-:W-:Y:S01]  /*f780*/  SHF.R.S32.HI R6, RZ, 0x1f, R75 ;  /* 0x0000001fff067819 */ /* 0x001fe2000001144b */
[----:B-----5:R-:W-:Y:S01]  /*f790*/  IMAD.SHL.U32 R3, R4, 0x80, RZ ;  /* 0x0000008004037824 */ /* 0x020fe200078e00ff */
[----:B------:R-:W-:Y:S02]  /*f7a0*/  UIADD3 UR4, UPT, UPT, UR9, 0x4000, URZ ;  /* 0x0000400009047890 */ /* 0x000fe4000fffe0ff */
[----:B------:R-:W-:Y:S01]  /*f7b0*/  LEA.HI R4, R6, R75, RZ, 0x7 ;  /* 0x0000004b06047211 */ /* 0x000fe200078f38ff */
[----:B------:R-:W-:Y:S02]  /*f7c0*/  UIADD3 UR5, UPT, UPT, UR9, 0xa000, URZ ;  /* 0x0000a00009057890 */ /* 0x000fe4000fffe0ff */
[----:B------:R-:W-:Y:S01]  /*f7d0*/  USHF.R.U32.HI UR4, URZ, 0x4, UR4 ;  /* 0x00000004ff047899 */ /* 0x000fe20008011604 */
[----:B------:R-:W-:Y:S01]  /*f7e0*/  SHF.R.S32.HI R4, RZ, 0x7, R4 ;  /* 0x00000007ff047819 */ /* 0x000fe20000011404 */
[----:B------:R-:W-:Y:S02]  /*f7f0*/  USHF.R.U32.HI UR5, URZ, 0x4, UR5 ;  /* 0x00000004ff057899 */ /* 0x000fe40008011605 */
[----:B------:R-:W-:Y:S01]  /*f800*/  USGXT.U32 UR12, UR4, 0xe ;  /* 0x0000000e040c789a */ /* 0x000fe20008000000 */
[----:B------:R-:W-:Y:S01]  /*f810*/  VIMNMX R6, PT, PT, R4, 0x2, !PT ;  /* 0x0000000204067848 */ /* 0x000fe20007fe0100 */
[----:B------:R-:W-:Y:S01]  /*f820*/  IMAD.SHL.U32 R4, R5, 0x80, RZ ;  /* 0x0000008005047824 */ /* 0x000fe200078e00ff */
[----:B------:R-:W-:-:S02]  /*f830*/  USGXT.U32 UR14, UR5, 0xe ;  /* 0x0000000e050e789a */ /* 0x000fc40008000000 */
[----:B------:R-:W-:Y:S01]  /*f840*/  UIADD3 UR30, UP1, UPT, UR12, 0x100, URZ ;  /* 0x000001000c1e7890 */ /* 0x000fe2000ff3e0ff */
[----:B------:R-:W-:Y:S01]  /*f850*/  VIADD R5, R6, 0xfffffffe ;  /* 0xfffffffe06057836 */ /* 0x000fe20000000000 */
[----:B------:R-:W-:Y:S01]  /*f860*/  UIADD3 UR28, UP2, UPT, UR14, 0x2, URZ ;  /* 0x000000020e1c7890 */ /* 0x000fe2000ff5e0ff */
[----:B------:R-:W-:Y:S01]  /*f870*/  IMAD.MOV.U32 R6, RZ, RZ, RZ ;  /* 0x000000ffff067224 */ /* 0x000fe200078e00ff */
[----:B------:R-:W-:Y:S01]  /*f880*/  UMOV UR4, URZ ;  /* 0x000000ff00047c82 */ /* 0x000fe20008000000 */
[----:B------:R-:W-:Y:S01]  /*f890*/  UMOV UR5, URZ ;  /* 0x000000ff00057c82 */ /* 0x000fe20008000000 */
[----:B------:R0:W-:Y:S01]  /*f8a0*/  STL [R1+0x6f4], R5 ;  /* 0x0006f40501007387 */ /* 0x0001e20000100800 */
[----:B------:R-:W-:Y:S01]  /*f8b0*/  UIADD3.X UR31, UPT, UPT, UR4, 0x40004040, URZ, UP1, !UPT ;  /* 0x40004040041f7890 */ /* 0x000fe20008ffe4ff */
[----:B------:R-:W-:Y:S01]  /*f8c0*/  SHF.R.S32.HI R7, RZ, 0x1f, R4 ;  /* 0x0000001fff077819 */ /* 0x000fe20000011404 */
[----:B------:R-:W-:Y:S01]  /*f8d0*/  UIADD3.X UR29, UPT, UPT, UR5, 0x40004040, URZ, UP2, !UPT ;  /* 0x40004040051d7890 */ /* 0x000fe200097fe4ff */
[----:B------:R1:W-:Y:S01]  /*f8e0*/  STL [R1+0x6b8], RZ ;  /* 0x0006b8ff01007387 */ /* 0x0003e20000100800 */
[----:B------:R-:W-:Y:S01]  /*f8f0*/  UMOV UR11, 0x1 ;  /* 0x00000001000b7882 */ /* 0x000fe20000000000 */
[----:B------:R-:W-:-:S02]  /*f900*/  UIADD3.64 UR20, UPT, UPT, UR30, 0x100, URZ ;  /* 0x000001001e147897 */ /* 0x000fc4000fffe0ff */
[----:B------:R-:W-:Y:S01]  /*f910*/  UIADD3.64 UR22, UPT, UPT, UR28, 0x2, URZ ;  /* 0x000000021c167897 */ /* 0x000fe2000fffe0ff */
[----:B0-----:R-:W-:Y:S01]  /*f920*/  SHF.R.S32.HI R5, RZ, 0x1f, R3 ;  /* 0x0000001fff057819 */ /* 0x001fe20000011403 */
[----:B------:R-:W-:Y:S02]  /*f930*/  UIADD3.64 UR24, UPT, UPT, UR30, 0x200, URZ ;  /* 0x000002001e187897 */ /* 0x000fe4000fffe0ff */
[----:B-1----:R-:W-:-:S12]  /*f940*/  UIADD3.64 UR26, UPT, UPT, UR28, 0x4, URZ ;  /* 0x000000041c1a7897 */ /* 0x002fd8000fffe0ff */
.L_x_10:
[----:B------:R-:W2:Y:S01]  /*f950*/  LDL R9, [R1+0x6b8] ;  /* 0x0006b80001097983 */ /* 0x000ea20000100800 */
[----:B------:R-:W-:Y:S01]  /*f960*/  IMAD.U32 R6, R6, -0x80000000, RZ ;  /* 0x8000000006067824 */ /* 0x000fe200078e00ff */
[----:B------:R-:W0:Y:S02]  /*f970*/  LDC R8, c[0x0][0x3a0] ;  /* 0x0000e800ff087b82 */ /* 0x000e240000000800 */
[----:B-1----:R-:W3:Y:S01]  /*f980*/  LDL.LU R7, [R1] ;  /* 0x0000000001077983 */ /* 0x002ee20000300800 */
[----:B-----5:R-:W-:Y:S01]  /*f990*/  IADD3 R84, P4, PT, R3, R84, RZ ;  /* 0x0000005403547210 */ /* 0x020fe20007f9e0ff */
[----:B------:R-:W1:Y:S01]  /*f9a0*/  SYNCS.PHASECHK.TRANS64.TRYWAIT P6, [UR6], R6 ;  /* 0x00000006ff0075a7 */ /* 0x000e6200080c1106 */
[----:B--2---:R-:W-:Y:S01]  /*f9b0*/  VIADD R9, R9, 0x1 ;  /* 0x0000000109097836 */ /* 0x004fe20000000000 */
[----:B---3--:R-:W-:-:S04]  /*f9c0*/  IADD3 R7, P5, PT, R3, R7, RZ ;  /* 0x0000000703077210 */ /* 0x008fc80007fbe0ff */
[----:B------:R2:W-:Y:S01]  /*f9d0*/  STL [R1+0x6cc], R9 ;  /* 0x0006cc0901007387 */ /* 0x0005e20000100800 */
[----:B0-----:R-:W-:-:S03]  /*f9e0*/  IMAD R8, R9, -0x80, R8 ;  /* 0xffffff8009087824 */ /* 0x001fc600078e0208 */
[----:B------:R2:W-:Y:S02]  /*f9f0*/  STL [R1], R7 ;  /* 0x0000000701007387 */ /* 0x0005e40000100800 */
[C---:B------:R-:W-:Y:S02]  /*fa00*/  ISETP.GT.AND P1, PT, R8.reuse, 0x1, PT ;  /* 0x000000010800780c */ /* 0x040fe40003f24270 */
[----:B------:R-:W-:Y:S01]  /*fa10*/  ISETP.GT.AND P2, PT, R8, 0x2, PT ;  /* 0x000000020800780c */ /* 0x000fe20003f44270 */
[----:B-1----:R-:W-:-:S12]  /*fa20*/  @!P6 BRA `(.L_x_8) ;  /* 0x000000c000c0e947 */ /* 0x002fd80003800000 */
.L_x_16:
[----:B------:R0:W-:Y:S04]  /*fa30*/  STL [R1+0x900], R15 ;  /* 0x0009000f01007387 */ /* 0x0001e80000100800 */
[----:B0-----:R-:W3:Y:S04]  /*fa40*/  LDL.LU R15, [R1+0x24] ;  /* 0x00002400010f7983 */ /* 0x001ee80000300800 */
[----:B------:R-:W-:Y:S04]  /*fa50*/  STL [R1+0x8fc], R27 ;  /* 0x0008fc1b01007387 */ /* 0x000fe80000100800 */
[----:B------:R0:W-:Y:S04]  /*fa60*/  STL [R1+0x8f8], R43 ;  /* 0x0008f82b01007387 */ /* 0x0001e80000100800 */
[----:B0-----:R-:W4:Y:S04]  /*fa70*/  LDL R43, [R1] ;  /* 0x00000000012b7983 */ /* 0x001f280000100800 */
[----:B------:R-:W-:Y:S04]  /*fa80*/  STL [R1+0x8f4], R62 ;  /* 0x0008f43e01007387 */ /* 0x000fe80000100800 */
[----:B------:R0:W-:Y:S04]  /*fa90*/  STL [R1+0x8f0], R11 ;  /* 0x0008f00b01007387 */ /* 0x0001e80000100800 */
[----:B0-2---:R-:W2:Y:S04]  /*faa0*/  LDL.LU R11, [R1+0x10] ;  /* 0x00001000010b7983 */ /* 0x005ea80000300800 */
[----:B------:R0:W-:Y:S04]  /*fab0*/  STL [R1+0x8ec], R14 ;  /* 0x0008ec0e01007387 */ /* 0x0001e80000100800 */
[----:B0-----:R-:W2:Y:S04]  /*fac0*/  LDL.LU R14, [R1+0xc] ;  /* 0x00000c00010e7983 */ /* 0x001ea80000300800 */
        /* <DEDUP_REMOVED lines=8> */
[----:B------:R0:W-:Y:S04]  /*fb50*/  STL [R1+0x8c8], R90 ;  /* 0x0008c85a01007387 */ /* 0x0001e80000100800 */
[----:B0-----:R-:W2:Y:S01]  /*fb60*/  LDL.LU R90, [R1+0x38] ;  /* 0x00003800015a7983 */ /* 0x001ea20000300800 */
[C---:B------:R-:W-:Y:S01]  /*fb70*/  IMAD.X R82, R5.reuse, 0x1, R82, P4 ;  /* 0x0000000105527824 */ /* 0x040fe200020e0652 */
[----:B------:R-:W-:Y:S01]  /*fb80*/  PRMT R33, RZ, 0x7610, R33 ;  /* 0x00007610ff217816 */ /* 0x000fe20000000021 */
[----:B------:R-:W-:Y:S01]  /*fb90*/  @P1 IMAD.MOV.U32 R6, RZ, RZ, R84 ;  /* 0x000000ffff061224 */ /* 0x000fe200078e0054 */
[----:B------:R-:W-:Y:S01]  /*fba0*/  STL [R1+0x8c4], R88 ;  /* 0x0008c45801007387 */ /* 0x000fe20000100800 */
[----:B------:R-:W-:Y:S01]  /*fbb0*/  @P1 IMAD.MOV.U32 R7, RZ, RZ, R82 ;  /* 0x000000ffff071224 */ /* 0x000fe200078e0052 */
[----:B------:R-:W-:Y:S01]  /*fbc0*/  ISETP.GT.AND P4, PT, R8, 0x3, PT ;  /* 0x000000030800780c */ /* 0x000fe20003f84270 */
[----:B------:R-:W-:Y:S01]  /*fbd0*/  IMAD.X R86, R5, 0x1, R86, P5 ;  /* 0x0000000105567824 */ /* 0x000fe200028e0656 */
[----:B------:R-:W-:Y:S01]  /*fbe0*/  STL [R1+0x8c0], R28 ;  /* 0x0008c01c01007387 */ /* 0x000fe20000100800 */
[----:B------:R-:W-:-:S03]  /*fbf0*/  PRMT R59, RZ, 0x7610, R59 ;  /* 0x00007610ff3b7816 */ /* 0x000fc6000000003b */
[----:B------:R-:W-:Y:S04]  /*fc00*/  STL [R1+0x8bc], R44 ;  /* 0x0008bc2c01007387 */ /* 0x000fe80000100800 */
[----:B------:R-:W-:Y:S04]  /*fc10*/  STL [R1+0x8b8], R73 ;  /* 0x0008b84901007387 */ /* 0x000fe80000100800 */
[----:B------:R-:W-:Y:S04]  /*fc20*/  STL [R1+0x8b4], R80 ;  /* 0x0008b45001007387 */ /* 0x000fe80000100800 */
[----:B------:R0:W-:Y:S04]  /*fc30*/  STL [R1+0x8b0], R79 ;  /* 0x0008b04f01007387 */ /* 0x0001e80000100800 */
        /* <DEDUP_REMOVED lines=20> */
[----:B------:R1:W2:Y:S04]  /*fd80*/  @P1 LDG.E.U8 R33, desc[UR18][R6.64] ;  /* 0x0000001206211981 */ /* 0x0002a8000c1e1100 */
[----:B------:R-:W-:Y:S04]  /*fd90*/  STL [R1+0x85c], R61 ;  /* 0x00085c3d01007387 */ /* 0x000fe80000100800 */
[----:B------:R-:W-:Y:S01]  /*fda0*/  STL [R1+0x858], R60 ;  /* 0x0008583c01007387 */ /* 0x000fe20000100800 */
[----:B-1----:R-:W-:-:S03]  /*fdb0*/  @P2 IMAD.MOV.U32 R7, RZ, RZ, R86 ;  /* 0x000000ffff072224 */ /* 0x002fc600078e0056 */
[----:B------:R-:W-:Y:S04]  /*fdc0*/  STL [R1+0x854], R4 ;  /* 0x0008540401007387 */ /* 0x000fe80000100800 */
[----:B------:R-:W-:Y:S04]  /*fdd0*/  STL [R1+0x850], R48 ;  /* 0x0008503001007387 */ /* 0x000fe80000100800 */
[----:B------:R-:W-:Y:S01]  /*fde0*/  STL [R1+0x7f8], R68 ;  /* 0x0007f84401007387 */ /* 0x000fe20000100800 */
[----:B------:R-:W-:-:S03]  /*fdf0*/  PRMT R13, RZ, 0x7610, R13 ;  /* 0x00007610ff0d7816 */ /* 0x000fc6000000000d */
[----:B------:R-:W-:Y:S04]  /*fe00*/  STL [R1+0x800], R84 ;  /* 0x0008005401007387 */ /* 0x000fe80000100800 */
[----:B------:R-:W-:Y:S01]  /*fe10*/  STL [R1+0x7fc], R82 ;  /* 0x0007fc5201007387 */ /* 0x000fe20000100800 */
[C---:B---3--:R-:W-:Y:S01]  /*fe20*/  IADD3 R15, P6, PT, R3.reuse, R15, RZ ;  /* 0x0000000f030f7210 */ /* 0x048fe20007fde0ff */
[----:B----4-:R-:W-:Y:S02]  /*fe30*/  @P2 IMAD.MOV.U32 R6, RZ, RZ, R43 ;  /* 0x000000ffff062224 */ /* 0x010fe400078e002b */
[----:B------:R-:W3:Y:S04]  /*fe40*/  LDL.LU R43, [R1+0x30] ;  /* 0x00003000012b7983 */ /* 0x000ee80000300800 */
[----:B0-----:R-:W4:Y:S04]  /*fe50*/  LDL.LU R79, [R1+0x48] ;  /* 0x00004800014f7983 */ /* 0x001f280000300800 */
[----:B------:R0:W3:Y:S01]  /*fe60*/  @P2 LDG.E.U8 R59, desc[UR18][R6.64] ;  /* 0x00000012063b2981 */ /* 0x0000e2000c1e1100 */
[----:B--2---:R-:W-:-:S05]  /*fe70*/  IADD3 R11, P1, PT, R3, R11, RZ ;  /* 0x0000000b030b7210 */ /* 0x004fca0007f3e0ff */
[----:B------:R1:W-:Y:S01]  /*fe80*/  STL [R1+0x10], R11 ;  /* 0x0000100b01007387 */ /* 0x0003e20000100800 */
[----:B0-----:R-:W-:-:S03]  /*fe90*/  @P4 IMAD.MOV.U32 R6, RZ, RZ, R11 ;  /* 0x000000ffff064224 */ /* 0x001fc600078e000b */
[----:B------:R-:W-:Y:S01]  /*fea0*/  STL [R1+0x804], R86 ;  /* 0x0008045601007387 */ /* 0x000fe20000100800 */
[----:B------:R-:W-:-:S04]  /*feb0*/  IMAD.X R14, R5, 0x1, R14, P1 ;  /* 0x00000001050e7824 */ /* 0x000fc800008e060e */
[----:B------:R-:W-:Y:S01]  /*fec0*/  @P4 IMAD.MOV.U32 R7, RZ, RZ, R14 ;  /* 0x000000ffff074224 */ /* 0x000fe200078e000e */
[----:B------:R0:W-:Y:S04]  /*fed0*/  STL [R1+0xc], R14 ;  /* 0x00000c0e01007387 */ /* 0x0001e80000100800 */
[----:B-1----:R-:W2:Y:S04]  /*fee0*/  LDL.LU R11, [R1+0x60] ;  /* 0x00006000010b7983 */ /* 0x002ea80000300800 */
[----:B------:R1:W-:Y:S04]  /*fef0*/  STL [R1+0x24], R15 ;  /* 0x0000240f01007387 */ /* 0x0003e80000100800 */
[----:B0-----:R-:W2:Y:S04]  /*ff00*/  LDL.LU R14, [R1+0x74] ;  /* 0x00007400010e7983 */ /* 0x001ea80000300800 */
[----:B------:R0:W2:Y:S02]  /*ff10*/  @P4 LDG.E.U8 R13, desc[UR18][R6.64] ;  /* 0x00000012060d4981 */ /* 0x0000a4000c1e1100 */
[----:B0-----:R-:W-:Y:S01]  /*ff20*/  IMAD.MOV.U32 R7, RZ, RZ, R15 ;  /* 0x000000ffff077224 */ /* 0x001fe200078e000f */
[----:B------:R-:W-:-:S05]  /*ff30*/  IADD3 R90, P2, PT, R3, R90, RZ ;  /* 0x0000005a035a7210 */ /* 0x000fca0007f5e0ff */
[----:B------:R-:W-:Y:S04]  /*ff40*/  STL [R1+0x38], R90 ;  /* 0x0000385a01007387 */ /* 0x000fe80000100800 */
[----:B-1----:R-:W2:Y:S04]  /*ff50*/  LDL.LU R15, [R1+0x900] ;  /* 0x00090000010f7983 */ /* 0x002ea80000300800 */
[----:B------:R-:W2:Y:S01]  /*ff60*/  LDL.LU R6, [R1+0x1c] ;  /* 0x00001c0001067983 */ /* 0x000ea20000300800 */
[----:B------:R-:W-:Y:S02]  /*ff70*/  ISETP.GT.AND P5, PT, R8, 0x4, PT ;  /* 0x000000040800780c */ /* 0x000fe40003fa4270 */
[----:B------:R-:W-:Y:S01]  /*ff80*/  PRMT R27, RZ, 0x7610, R27 ;  /* 0x00007610ff1b7816 */ /* 0x000fe2000000001b */
[----:B--2---:R-:W-:-:S10]  /*ff90*/  IMAD.X R6, R5, 0x1, R6, P6 ;  /* 0x0000000105067824 */ /* 0x004fd400030e0606 */
[-C--:B------:R-:W-:Y:S01]  /*ffa0*/  @P5 LOP3.LUT R7, R7, R6.reuse, RZ, 0x3c, !PT ;  /* 0x0000000607075212 */ /* 0x080fe200078e3cff */
[----:B------:R0:W-:Y:S03]  /*ffb0*/  STL [R1+0x1c], R6 ;  /* 0x00001c0601007387 */ /* 0x0001e60000100800 */
[----:B0-----:R-:W-:-:S04]  /*ffc0*/  @P5 LOP3.LUT R6, R7, R6, RZ, 0x3c, !PT ;  /* 0x0000000607065212 */ /* 0x001fc800078e3cff */
[----:B------:R-:W-:-:S05]  /*ffd0*/  @P5 LOP3.LUT R7, R7, R6, RZ, 0x3c, !PT ;  /* 0x0000000607075212 */ /* 0x000fca00078e3cff */
[----:B------:R0:W2:Y:S01]  /*ffe0*/  @P5 LDG.E.U8 R27, desc[UR18][R6.64] ;  /* 0x00000012061b5981 */ /* 0x0000a2000c1e1100 */
[----:B------:R-:W-:Y:S01]  /*fff0*/  ISETP.GT.AND P1, PT, R8, 0x5, PT ;  /* 0x000000050800780c */ /* 0x000fe20003f24270 */
[----:B---3--:R-:W-:Y:S01]  /*10000*/  IMAD.X R43, R5, 0x1, R43, P2 ;  /* 0x00000001052b7824 */ /* 0x008fe200010e062b */
[----:B------:R-:W-:-:S04]  /*10010*/  PRMT R29, RZ, 0x7610, R29 ;  /* 0x00007610ff1d7816 */ /* 0x000fc8000000001d */
[----:B------:R-:W-:Y:S01]  /*10020*/  STL [R1+0x30], R43 ;  /* 0x0000302b01007387 */ /* 0x000fe20000100800 */
[----:B0-----:R-:W-:-:S06]  /*10030*/  IMAD.MOV.U32 R7, RZ, RZ, R43 ;  /* 0x000000ffff077224 */ /* 0x001fcc00078e002b */
[----:B------:R-:W-:-:S05]  /*10040*/  @P1 IMAD.MOV.U32 R6, RZ, RZ, R90 ;  /* 0x000000ffff061224 */ /* 0x000fca00078e005a */
[----:B------:R-:W3:Y:S04]  /*10050*/  @P1 LDG.E.U8 R29, desc[UR18][R6.64] ;  /* 0x00000012061d1981 */ /* 0x000ee8000c1e1100 */
[----:B--2---:R0:W-:Y:S04]  /*10060*/  STL [R1+0x6c8], R27 ;  /* 0x0006c81b01007387 */ /* 0x0041e80000100800 */
[----:B0-----:R-:W2:Y:S04]  /*10070*/  LDL.LU R27, [R1+0x8fc] ;  /* 0x0008fc00011b7983 */ /* 0x001ea80000300800 */
[----:B------:R-:W2:Y:S04]  /*10080*/  LDL.LU R43, [R1+0x8f8] ;  /* 0x0008f800012b7983 */ /* 0x000ea80000300800 */
[----:B------:R-:W2:Y:S01]  /*10090*/  LDL.LU R7, [R1+0x3c] ;  /* 0x00003c0001077983 */ /* 0x000ea20000300800 */
[----:B------:R-:W-:-:S02]  /*100a0*/  ISETP.GT.AND P2, PT, R8, 0x6, PT ;  /* 0x000000060800780c */ /* 0x000fc40003f44270 */
[C---:B----4-:R-:W-:Y:S01]  /*100b0*/  IADD3 R79, P5, PT, R3.reuse, R79, RZ ;  /* 0x0000004f034f7210 */ /* 0x050fe20007fbe0ff */
[----:B------:R-:W4:Y:S01]  /*100c0*/  LDL.LU R90, [R1+0x64] ;  /* 0x00006400015a7983 */ /* 0x000f220000300800 */
[----:B------:R-:W-:Y:S02]  /*100d0*/  PRMT R42, RZ, 0x7610, R42 ;  /* 0x00007610ff2a7816 */ /* 0x000fe4000000002a */
[----:B------:R-:W-:Y:S01]  /*100e0*/  IADD3 R11, P6, PT, R3, R11, RZ ;  /* 0x0000000b030b7210 */ /* 0x000fe20007fde0ff */
[----:B------:R-:W-:Y:S04]  /*100f0*/  STL [R1+0x48], R79 ;  /* 0x0000484f01007387 */ /* 0x000fe80000100800 */
[----:B---3--:R0:W-:Y:S02]  /*10100*/  STL [R1+0x6c4], R29 ;  /* 0x0006c41d01007387 */ /* 0x0081e40000100800 */
[----:B------:R-:W-:-:S02]  /*10110*/  @P2 IMAD.MOV.U32 R6, RZ, RZ, R79 ;  /* 0x000000ffff062224 */ /* 0x000fc400078e004f */
[----:B0-----:R-:W3:Y:S01]  /*10120*/  LDL.LU R29, [R1+0x88] ;  /* 0x00008800011d7983 */ /* 0x001ee20000300800 */
[----:B--2---:R-:W-:-:S05]  /*10130*/  IMAD.X R7, R5, 0x1, R7, P5 ;  /* 0x0000000105077824 */ /* 0x004fca00028e0607 */
[----:B------:R0:W-:Y:S04]  /*10140*/  STL [R1+0x3c], R7 ;  /* 0x00003c0701007387 */ /* 0x0001e80000100800 */
[----:B------:R0:W2:Y:S04]  /*10150*/  @P2 LDG.E.U8 R42, desc[UR18][R6.64] ;  /* 0x00000012062a2981 */ /* 0x0000a8000c1e1100 */
[----:B------:R1:W-:Y:S04]  /*10160*/  STL [R1+0x60], R11 ;  /* 0x0000600b01007387 */ /* 0x0003e80000100800 */
[----:B------:R-:W3:Y:S01]  /*10170*/  LDL.LU R6, [R1+0x58] ;  /* 0x0000580001067983 */ /* 0x000ee20000300800 */
[----:B------:R-:W-:Y:S01]  /*10180*/  ISETP.GT.AND P4, PT, R8, 0x7, PT ;  /* 0x000000070800780c */ /* 0x000fe20003f84270 */
[----:B0-----:R-:W-:Y:S01]  /*10190*/  IMAD.MOV.U32 R7, RZ, RZ, R11 ;  /* 0x000000ffff077224 */ /* 0x001fe200078e000b */
[----:B------:R-:W-:Y:S01]  /*101a0*/  IADD3 R14, P5, PT, R3, R14, RZ ;  /* 0x0000000e030e7210 */ /* 0x000fe20007fbe0ff */
[----:B------:R-:W4:Y:S04]  /*101b0*/  LDL.LU R79, [R1+0x78] ;  /* 0x00007800014f7983 */ /* 0x000f280000300800 */
[----:B------:R-:W-:Y:S04]  /*101c0*/  STL [R1+0x74], R14 ;  /* 0x0000740e01007387 */ /* 0x000fe80000100800 */
[----:B-1----:R-:W4:Y:S01]  /*101d0*/  LDL.LU R11, [R1+0x98] ;  /* 0x00009800010b7983 */ /* 0x002f220000300800 */
[----:B------:R-:W-:-:S03]  /*101e0*/  PRMT R62, RZ, 0x7610, R62 ;  /* 0x00007610ff3e7816 */ /* 0x000fc6000000003e */
[----:B--2---:R0:W-:Y:S01]  /*101f0*/  STL [R1+0x6c0], R42 ;  /* 0x0006c02a01007387 */ /* 0x0041e20000100800 */
[----:B---3--:R-:W-:-:S03]  /*10200*/  IMAD.X R6, R5, 0x1, R6, P6 ;  /* 0x0000000105067824 */ /* 0x008fc600030e0606 */
[----:B0-----:R-:W2:Y:S02]  /*10210*/  LDL.LU R42, [R1+0xb0] ;  /* 0x0000b000012a7983 */ /* 0x001ea40000300800 */
[-C--:B------:R-:W-:Y:S02]  /*10220*/  @P4 LOP3.LUT R7, R7, R6.reuse, RZ, 0x3c, !PT ;  /* 0x0000000607074212 */ /* 0x080fe400078e3cff */
[----:B------:R0:W-:Y:S02]  /*10230*/  STL [R1+0x58], R6 ;  /* 0x0000580601007387 */ /* 0x0001e40000100800 */
[----:B0-----:R-:W-:-:S04]  /*10240*/  @P4 LOP3.LUT R6, R7, R6, RZ, 0x3c, !PT ;  /* 0x0000000607064212 */ /* 0x001fc800078e3cff */
[----:B------:R-:W-:-:S05]  /*10250*/  @P4 LOP3.LUT R7, R7, R6, RZ, 0x3c, !PT ;  /* 0x0000000607074212 */ /* 0x000fca00078e3cff */
[----:B------:R0:W3:Y:S01]  /*10260*/  @P4 LDG.E.U8 R62, desc[UR18][R6.64] ;  /* 0x00000012063e4981 */ /* 0x0000e2000c1e1100 */
[C---:B------:R-:W-:Y:S02]  /*10270*/  ISETP.GT.AND P1, PT, R8.reuse, 0x8, PT ;  /* 0x000000080800780c */ /* 0x040fe40003f24270 */
[----:B------:R-:W-:Y:S01]  /*10280*/  ISETP.GT.AND P2, PT, R8, 0x9, PT ;  /* 0x000000090800780c */ /* 0x000fe20003f44270 */
[----:B----4-:R-:W-:Y:S01]  /*10290*/  IMAD.X R90, R5, 0x1, R90, P5 ;  /* 0x00000001055a7824 */ /* 0x010fe200028e065a */
[----:B------:R-:W-:Y:S02]  /*102a0*/  IADD3 R29, P5, PT, R3, R29, RZ ;  /* 0x0000001d031d7210 */ /* 0x000fe40007fbe0ff */
[----:B------:R-:W-:Y:S02]  /*102b0*/  PRMT R16, RZ, 0x7610, R16 ;  /* 0x00007610ff107816 */ /* 0x000fe40000000010 */
[----:B------:R-:W-:Y:S01]  /*102c0*/  STL [R1+0x64], R90 ;  /* 0x0000645a01007387 */ /* 0x000fe20000100800 */
[----:B------:R-:W-:-:S04]  /*102d0*/  IMAD.X R79, R5, 0x1, R79, P5 ;  /* 0x00000001054f7824 */ /* 0x000fc800028e064f */
[----:B0-----:R-:W-:Y:S02]  /*102e0*/  @P1 IMAD.MOV.U32 R6, RZ, RZ, R14 ;  /* 0x000000ffff061224 */ /* 0x001fe400078e000e */
[----:B------:R-:W-:Y:S01]  /*102f0*/  @P1 IMAD.MOV.U32 R7, RZ, RZ, R90 ;  /* 0x000000ffff071224 */ /* 0x000fe200078e005a */
[----:B------:R-:W-:Y:S02]  /*10300*/  PRMT R32, RZ, 0x7610, R32 ;  /* 0x00007610ff207816 */ /* 0x000fe40000000020 */
[----:B------:R-:W-:Y:S02]  /*10310*/  IADD3 R11, P6, PT, R3, R11, RZ ;  /* 0x0000000b030b7210 */ /* 0x000fe40007fde0ff */
[----:B------:R0:W4:Y:S02]  /*10320*/  @P1 LDG.E.U8 R16, desc[UR18][R6.64] ;  /* 0x0000001206101981 */ /* 0x000124000c1e1100 */
[----:B0-----:R-:W-:Y:S02]  /*10330*/  @P2 IMAD.MOV.U32 R6, RZ, RZ, R29 ;  /* 0x000000ffff062224 */ /* 0x001fe400078e001d */
[----:B------:R-:W-:-:S05]  /*10340*/  @P2 IMAD.MOV.U32 R7, RZ, RZ, R79 ;  /* 0x000000ffff072224 */ /* 0x000fca00078e004f */
[----:B------:R0:W4:Y:S02]  /*10350*/  @P2 LDG.E.U8 R32, desc[UR18][R6.64] ;  /* 0x0000001206202981 */ /* 0x000124000c1e1100 */
[----:B0-----:R-:W-:Y:S01]  /*10360*/  IMAD.MOV.U32 R7, RZ, RZ, R11 ;  /* 0x000000ffff077224 */ /* 0x001fe200078e000b */
[----:B--2---:R-:W-:Y:S01]  /*10370*/  IADD3 R42, P5, PT, R3, R42, RZ ;  /* 0x0000002a032a7210 */ /* 0x004fe20007fbe0ff */
[----:B---3--:R0:W-:Y:S04]  /*10380*/  STL [R1+0x6bc], R62 ;  /* 0x0006bc3e01007387 */ /* 0x0081e80000100800 */
[----:B0-----:R-:W2:Y:S04]  /*10390*/  LDL.LU R62, [R1+0x8f4] ;  /* 0x0008f400013e7983 */ /* 0x001ea80000300800 */
[----:B------:R-:W3:Y:S04]  /*103a0*/  LDL.LU R90, [R1+0xa0] ;  /* 0x0000a000015a7983 */ /* 0x000ee80000300800 */
[----:B------:R-:W2:Y:S04]  /*103b0*/  LDL.LU R14, [R1+0xb8] ;  /* 0x0000b800010e7983 */ /* 0x000ea80000300800 */
[----:B------:R0:W-:Y:S04]  /*103c0*/  STL [R1+0x88], R29 ;  /* 0x0000881d01007387 */ /* 0x0001e80000100800 */
[----:B------:R1:W-:Y:S04]  /*103d0*/  STL [R1+0x78], R79 ;  /* 0x0000784f01007387 */ /* 0x0003e80000100800 */
[----:B0-----:R-:W4:Y:S04]  /*103e0*/  LDL.LU R29, [R1+0xd0] ;  /* 0x0000d000011d7983 */ /* 0x001f280000300800 */
[----:B------:R0:W-:Y:S04]  /*103f0*/  STL [R1+0x98], R11 ;  /* 0x0000980b01007387 */ /* 0x0001e80000100800 */
[----:B-1----:R-:W4:Y:S04]  /*10400*/  LDL.LU R79, [R1+0xe8] ;  /* 0x0000e800014f7983 */ /* 0x002f280000300800 */
[----:B------:R-:W-:Y:S04]  /*10410*/  STL [R1+0xb0], R42 ;  /* 0x0000b02a01007387 */ /* 0x000fe80000100800 */
[----:B0-----:R-:W4:Y:S04]  /*10420*/  LDL.LU R11, [R1+0x8f0] ;  /* 0x0008f000010b7983 */ /* 0x001f280000300800 */
[----:B------:R-:W4:Y:S01]  /*10430*/  LDL.LU R6, [R1+0x94] ;  /* 0x0000940001067983 */ /* 0x000f220000300800 */
[----:B------:R-:W-:-:S02]  /*10440*/  ISETP.GT.AND P4, PT, R8, 0xa, PT ;  /* 0x0000000a0800780c */ /* 0x000fc40003f84270 */
[----:B------:R-:W-:Y:S02]  /*10450*/  ISETP.GT.AND P1, PT, R8, 0xb, PT ;  /* 0x0000000b0800780c */ /* 0x000fe40003f24270 */
[----:B------:R-:W-:Y:S02]  /*10460*/  PRMT R49, RZ, 0x7610, R49 ;  /* 0x00007610ff317816 */ /* 0x000fe40000000031 */
[----:B------:R-:W-:Y:S01]  /*10470*/  PRMT R81, RZ, 0x7610, R81 ;  /* 0x00007610ff517816 */ /* 0x000fe20000000051 */
[----:B---3--:R-:W-:Y:S01]  /*10480*/  IMAD.X R90, R5, 0x1, R90, P5 ;  /* 0x00000001055a7824 */ /* 0x008fe200028e065a */
[----:B--2---:R-:W-:Y:S01]  /*10490*/  IADD3 R14, P5, PT, R3, R14, RZ ;  /* 0x0000000e030e7210 */ /* 0x004fe20007fbe0ff */
[----:B----4-:R-:W-:-:S05]  /*104a0*/  IMAD.X R6, R5, 0x1, R6, P6 ;  /* 0x0000000105067824 */ /* 0x010fca00030e0606 */
[-C--:B------:R-:W-:Y:S01]  /*104b0*/  @P4 LOP3.LUT R7, R7, R6.reuse, RZ, 0x3c, !PT ;  /* 0x0000000607074212 */ /* 0x080fe200078e3cff */
[----:B------:R0:W-:Y:S03]  /*104c0*/  STL [R1+0x94], R6 ;  /* 0x0000940601007387 */ /* 0x0001e60000100800 */
[----:B0-----:R-:W-:-:S04]  /*104d0*/  @P4 LOP3.LUT R6, R7, R6, RZ, 0x3c, !PT ;  /* 0x0000000607064212 */ /* 0x001fc800078e3cff */
[----:B------:R-:W-:Y:S01]  /*104e0*/  @P4 LOP3.LUT R7, R7, R6, RZ, 0x3c, !PT ;  /* 0x0000000607074212 */ /* 0x000fe200078e3cff */
[----:B------:R0:W-:Y:S04]  /*104f0*/  STL [R1+0xa0], R90 ;  /* 0x0000a05a01007387 */ /* 0x0001e80000100800 */
[----:B------:R1:W2:Y:S02]  /*10500*/  @P4 LDG.E.U8 R49, desc[UR18][R6.64] ;  /* 0x0000001206314981 */ /* 0x0002a4000c1e1100 */
[----:B-1----:R-:W-:Y:S02]  /*10510*/  @P1 IMAD.MOV.U32 R6, RZ, RZ, R42 ;  /* 0x000000ffff061224 */ /* 0x002fe400078e002a */
[----:B------:R-:W-:Y:S01]  /*10520*/  @P1 IMAD.MOV.U32 R7, RZ, RZ, R90 ;  /* 0x000000ffff071224 */ /* 0x000fe200078e005a */
[----:B------:R-:W3:Y:S04]  /*10530*/  LDL.LU R42, [R1+0xd4] ;  /* 0x0000d400012a7983 */ /* 0x000ee80000300800 */
[----:B0-----:R-:W4:Y:S04]  /*10540*/  LDL.LU R90, [R1+0xf0] ;  /* 0x0000f000015a7983 */ /* 0x001f280000300800 */
[----:B------:R0:W2:Y:S04]  /*10550*/  @P1 LDG.E.U8 R81, desc[UR18][R6.64] ;  /* 0x0000001206511981 */ /* 0x0000a8000c1e1100 */
[----:B------:R1:W-:Y:S01]  /*10560*/  STL [R1+0xb8], R14 ;  /* 0x0000b80e01007387 */ /* 0x0003e20000100800 */
[----:B0-----:R-:W-:-:S03]  /*10570*/  IMAD.MOV.U32 R7, RZ, RZ, R14 ;  /* 0x000000ffff077224 */ /* 0x001fc600078e000e */
[----:B-1----:R-:W2:Y:S04]  /*10580*/  LDL.LU R14, [R1+0x8ec] ;  /* 0x0008ec00010e7983 */ /* 0x002ea80000300800 */
[----:B------:R-:W2:Y:S01]  /*10590*/  LDL.LU R6, [R1+0xb4] ;  /* 0x0000b40001067983 */ /* 0x000ea20000300800 */
[----:B------:R-:W-:Y:S02]  /*105a0*/  ISETP.GT.AND P2, PT, R8, 0xc, PT ;  /* 0x0000000c0800780c */ /* 0x000fe40003f44270 */
[----:B------:R-:W-:Y:S02]  /*105b0*/  PRMT R70, RZ, 0x7610, R70 ;  /* 0x00007610ff467816 */ /* 0x000fe40000000046 */
[----:B------:R-:W-:Y:S01]  /*105c0*/  IADD3 R29, P6, PT, R3, R29, RZ ;  /* 0x0000001d031d7210 */ /* 0x000fe20007fde0ff */
[----:B--2---:R-:W-:-:S08]  /*105d0*/  IMAD.X R6, R5, 0x1, R6, P5 ;  /* 0x0000000105067824 */ /* 0x004fd000028e0606 */
[-C--:B------:R-:W-:Y:S01]  /*105e0*/  @P2 LOP3.LUT R7, R7, R6.reuse, RZ, 0x3c, !PT ;  /* 0x0000000607072212 */ /* 0x080fe200078e3cff */
[----:B------:R0:W-:Y:S03]  /*105f0*/  STL [R1+0xb4], R6 ;  /* 0x0000b40601007387 */ /* 0x0001e60000100800 */
[----:B0-----:R-:W-:-:S04]  /*10600*/  @P2 LOP3.LUT R6, R7, R6, RZ, 0x3c, !PT ;  /* 0x0000000607062212 */ /* 0x001fc800078e3cff */
[----:B------:R-:W-:Y:S01]  /*10610*/  @P2 LOP3.LUT R7, R7, R6, RZ, 0x3c, !PT ;  /* 0x0000000607072212 */ /* 0x000fe200078e3cff */
[----:B------:R-:W-:Y:S04]  /*10620*/  STL [R1+0xd0], R29 ;  /* 0x0000d01d01007387 */ /* 0x000fe80000100800 */
[----:B------:R0:W2:Y:S04]  /*10630*/  @P2 LDG.E.U8 R70, desc[UR18][R6.64] ;  /* 0x0000001206462981 */ /* 0x0000a8000c1e1100 */
[----:B------:R-:W3:Y:S01]  /*10640*/  LDL.LU R6, [R1+0xcc] ;  /* 0x0000cc0001067983 */ /* 0x000ee20000300800 */
[----:B------:R-:W-:Y:S01]  /*10650*/  ISETP.GT.AND P4, PT, R8, 0xd, PT ;  /* 0x0000000d0800780c */ /* 0x000fe20003f84270 */
[----:B0-----:R-:W-:Y:S01]  /*10660*/  IMAD.MOV.U32 R7, RZ, RZ, R29 ;  /* 0x000000ffff077224 */ /* 0x001fe200078e001d */
[----:B------:R-:W-:-:S02]  /*10670*/  IADD3 R79, P5, PT, R3, R79, RZ ;  /* 0x0000004f034f7210 */ /* 0x000fc40007fbe0ff */
[----:B------:R-:W-:Y:S01]  /*10680*/  PRMT R26, RZ, 0x7610, R26 ;  /* 0x00007610ff1a7816 */ /* 0x000fe2000000001a */
[----:B--2---:R0:W-:Y:S01]  /*10690*/  STL [R1+0x6b4], R70 ;  /* 0x0006b44601007387 */ /* 0x0041e20000100800 */
[----:B---3--:R-:W-:-:S03]  /*106a0*/  IMAD.X R6, R5, 0x1, R6, P6 ;  /* 0x0000000105067824 */ /* 0x008fc600030e0606 */
[----:B0-----:R-:W2:Y:S04]  /*106b0*/  LDL.LU R70, [R1+0x108] ;  /* 0x0001080001467983 */ /* 0x001ea80000300800 */
[-C--:B------:R-:W-:Y:S01]  /*106c0*/  @P4 LOP3.LUT R7, R7, R6.reuse, RZ, 0x3c, !PT ;  /* 0x0000000607074212 */ /* 0x080fe200078e3cff */
[----:B------:R-:W-:Y:S04]  /*106d0*/  STL [R1+0xe8], R79 ;  /* 0x0000e84f01007387 */ /* 0x000fe80000100800 */
[----:B------:R-:W3:Y:S04]  /*106e0*/  LDL.LU R29, [R1+0x120] ;  /* 0x00012000011d7983 */ /* 0x000ee80000300800 */
[----:B------:R0:W-:Y:S02]  /*106f0*/  STL [R1+0xcc], R6 ;  /* 0x0000cc0601007387 */ /* 0x0001e40000100800 */
[----:B0-----:R-:W-:-:S04]  /*10700*/  @P4 LOP3.LUT R6, R7, R6, RZ, 0x3c, !PT ;  /* 0x0000000607064212 */ /* 0x001fc800078e3cff */
[----:B------:R-:W-:-:S05]  /*10710*/  @P4 LOP3.LUT R7, R7, R6, RZ, 0x3c, !PT ;  /* 0x0000000607074212 */ /* 0x000fca00078e3cff */
[----:B------:R0:W2:Y:S01]  /*10720*/  @P4 LDG.E.U8 R26, desc[UR18][R6.64] ;  /* 0x00000012061a4981 */ /* 0x0000a2000c1e1100 */
[----:B------:R-:W-:Y:S01]  /*10730*/  ISETP.GT.AND P1, PT, R8, 0xe, PT ;  /* 0x0000000e0800780c */ /* 0x000fe20003f24270 */
[----:B------:R-:W-:Y:S01]  /*10740*/  IMAD.X R42, R5, 0x1, R42, P5 ;  /* 0x00000001052a7824 */ /* 0x000fe200028e062a */
[----:B------:R-:W-:-:S04]  /*10750*/  PRMT R44, RZ, 0x7610, R44 ;  /* 0x00007610ff2c7816 */ /* 0x000fc8000000002c */
[----:B------:R-:W-:Y:S01]  /*10760*/  STL [R1+0xd4], R42 ;  /* 0x0000d42a01007387 */ /* 0x000fe20000100800 */
[----:B0-----:R-:W-:-:S06]  /*10770*/  IMAD.MOV.U32 R7, RZ, RZ, R42 ;  /* 0x000000ffff077224 */ /* 0x001fcc00078e002a */
[----:B------:R-:W-:-:S05]  /*10780*/  @P1 IMAD.MOV.U32 R6, RZ, RZ, R79 ;  /* 0x000000ffff061224 */ /* 0x000fca00078e004f */
[----:B------:R0:W3:Y:S04]  /*10790*/  @P1 LDG.E.U8 R44, desc[UR18][R6.64] ;  /* 0x00000012062c1981 */ /* 0x0000e8000c1e1100 */
[----:B--2---:R1:W-:Y:S04]  /*107a0*/  STL [R1+0x6b0], R26 ;  /* 0x0006b01a01007387 */ /* 0x0043e80000100800 */
[----:B-1----:R-:W2:Y:S04]  /*107b0*/  LDL.LU R26, [R1+0x8e8] ;  /* 0x0008e800011a7983 */ /* 0x002ea80000300800 */
[----:B------:R-:W2:Y:S04]  /*107c0*/  LDL.LU R42, [R1+0x8e4] ;  /* 0x0008e400012a7983 */ /* 0x000ea80000300800 */
[----:B------:R-:W2:Y:S01]  /*107d0*/  LDL.LU R7, [R1+0xec] ;  /* 0x0000ec0001077983 */ /* 0x000ea20000300800 */
[----:B------:R-:W-:-:S02]  /*107e0*/  ISETP.GT.AND P2, PT, R8, 0xf, PT ;  /* 0x0000000f0800780c */ /* 0x000fc40003f44270 */
[----:B----4-:R-:W-:Y:S01]  /*107f0*/  IADD3 R90, P5, PT, R3, R90, RZ ;  /* 0x0000005a035a7210 */ /* 0x010fe20007fbe0ff */
[----:B------:R-:W4:Y:S01]  /*10800*/  LDL.LU R79, [R1+0x10c] ;  /* 0x00010c00014f7983 */ /* 0x000f220000300800 */
[----:B------:R-:W-:-:S09]  /*10810*/  PRMT R80, RZ, 0x7610, R80 ;  /* 0x00007610ff507816 */ /* 0x000fd20000000050 */
[----:B0-----:R-:W-:Y:S01]  /*10820*/  @P2 IMAD.MOV.U32 R6, RZ, RZ, R90 ;  /* 0x000000ffff062224 */ /* 0x001fe200078e005a */
[----:B------:R-:W-:Y:S01]  /*10830*/  IADD3 R70, P6, PT, R3, R70, RZ ;  /* 0x0000004603467210 */ /* 0x000fe20007fde0ff */
[----:B------:R-:W-:Y:S01]  /*10840*/  STL [R1+0xf0], R90 ;  /* 0x0000f05a01007387 */ /* 0x000fe20000100800 */
[----:B--2---:R-:W-:-:S05]  /*10850*/  IMAD.X R7, R5, 0x1, R7, P5 ;  /* 0x0000000105077824 */ /* 0x004fca00028e0607 */
[----:B------:R0:W2:Y:S04]  /*10860*/  @P2 LDG.E.U8 R80, desc[UR18][R6.64] ;  /* 0x0000001206502981 */ /* 0x0000a8000c1e1100 */
[----:B---3--:R1:W-:Y:S04]  /*10870*/  STL [R1+0x6ac], R44 ;  /* 0x0006ac2c01007387 */ /* 0x0083e80000100800 */
[----:B-1----:R-:W3:Y:S04]  /*10880*/  LDL.LU R44, [R1+0x128] ;  /* 0x00012800012c7983 */ /* 0x002ee80000300800 */
[----:B------:R0:W-:Y:S04]  /*10890*/  STL [R1+0xec], R7 ;  /* 0x0000ec0701007387 */ /* 0x0001e80000100800 */
[----:B------:R-:W-:Y:S04]  /*108a0*/  STL [R1+0x108], R70 ;  /* 0x0001084601007387 */ /* 0x000fe80000100800 */
[----:B------:R-:W3:Y:S01]  /*108b0*/  LDL.LU R6, [R1+0x104] ;  /* 0x0001040001067983 */ /* 0x000ee20000300800 */
[----:B------:R-:W-:Y:S01]  /*108c0*/  IADD3 R29, P5, PT, R3, R29, RZ ;  /* 0x0000001d031d7210 */ /* 0x000fe20007fbe0ff */
[----:B0-----:R-:W-:-:S02]  /*108d0*/  IMAD.MOV.U32 R7, RZ, RZ, R70 ;  /* 0x000000ffff077224 */ /* 0x001fc400078e0046 */
[----:B--2---:R0:W-:Y:S04]  /*108e0*/  STL [R1+0x6a4], R80 ;  /* 0x0006a45001007387 */ /* 0x0041e80000100800 */
[----:B0-----:R-:W2:Y:S04]  /*108f0*/  LDL.LU R80, [R1+0x124] ;  /* 0x0001240001507983 */ /* 0x001ea80000300800 */
[----:B------:R-:W-:Y:S04]  /*10900*/  STL [R1+0x120], R29 ;  /* 0x0001201d01007387 */ /* 0x000fe80000100800 */
[----:B------:R-:W2:Y:S04]  /*10910*/  LDL.LU R70, [R1+0x130] ;  /* 0x0001300001467983 */ /* 0x000ea80000300800 */
[----:B------:R-:W2:Y:S01]  /*10920*/  LDL.LU R90, [R1+0x138] ;  /* 0x00013800015a7983 */ /* 0x000ea20000300800 */
[C---:B------:R-:W-:Y:S01]  /*10930*/  ISETP.GT.AND P4, PT, R8.reuse, 0x10, PT ;  /* 0x000000100800780c */ /* 0x040fe20003f84270 */
[----:B---3--:R-:W-:Y:S01]  /*10940*/  IMAD.X R6, R5, 0x1, R6, P6 ;  /* 0x0000000105067824 */ /* 0x008fe200030e0606 */
[----:B------:R-:W-:-:S04]  /*10950*/  ISETP.GT.AND P1, PT, R8, 0x11, PT ;  /* 0x000000110800780c */ /* 0x000fc80003f24270 */
[----:B------:R0:W-:Y:S07]  /*10960*/  STL [R1+0x104], R6 ;  /* 0x0001040601007387 */ /* 0x0001ee0000100800 */
[-C--:B------:R-:W-:Y:S02]  /*10970*/  @P4 LOP3.LUT R7, R7, R6.reuse, RZ, 0x3c, !PT ;  /* 0x0000000607074212 */ /* 0x080fe400078e3cff */
[----:B------:R-:W-:Y:S02]  /*10980*/  PRMT R19, RZ, 0x7610, R19 ;  /* 0x00007610ff137816 */ /* 0x000fe40000000013 */
[----:B0-----:R-:W-:-:S02]  /*10990*/  @P4 LOP3.LUT R6, R7, R6, RZ, 0x3c, !PT ;  /* 0x0000000607064212 */ /* 0x001fc400078e3cff */
[----:B------:R-:W-:Y:S02]  /*109a0*/  ISETP.GT.AND P2, PT, R8, 0x12, PT ;  /* 0x000000120800780c */ /* 0x000fe40003f44270 */
[----:B------:R-:W-:Y:S01]  /*109b0*/  @P4 LOP3.LUT R7, R7, R6, RZ, 0x3c, !PT ;  /* 0x0000000607074212 */ /* 0x000fe200078e3cff */
[----:B----4-:R-:W-:Y:S01]  /*109c0*/  IMAD.X R79, R5, 0x1, R79, P5 ;  /* 0x00000001054f7824 */ /* 0x010fe200028e064f */
[----:B------:R-:W-:Y:S02]  /*109d0*/  IADD3 R44, P5, PT, R3, R44, RZ ;  /* 0x0000002c032c7210 */ /* 0x000fe40007fbe0ff */
[----:B------:R-:W-:Y:S01]  /*109e0*/  PRMT R35, RZ, 0x7610, R35 ;  /* 0x00007610ff237816 */ /* 0x000fe20000000023 */
[----:B------:R0:W3:Y:S01]  /*109f0*/  @P4 LDG.E.U8 R19, desc[UR18][R6.64] ;  /* 0x0000001206134981 */ /* 0x0000e2000c1e1100 */
[----:B------:R-:W-:-:S03]  /*10a00*/  PRMT R50, RZ, 0x7610, R50 ;  /* 0x00007610ff327816 */ /* 0x000fc60000000032 */
[----:B------:R1:W-:Y:S01]  /*10a10*/  STL [R1+0x10c], R79 ;  /* 0x00010c4f01007387 */ /* 0x0003e20000100800 */
[----:B0-----:R-:W-:Y:S02]  /*10a20*/  @P1 IMAD.MOV.U32 R6, RZ, RZ, R29 ;  /* 0x000000ffff061224 */ /* 0x001fe400078e001d */
[----:B------:R-:W-:Y:S01]  /*10a30*/  @P1 IMAD.MOV.U32 R7, RZ, RZ, R79 ;  /* 0x000000ffff071224 */ /* 0x000fe200078e004f */
[----:B------:R-:W4:Y:S04]  /*10a40*/  LDL.LU R29, [R1+0x134] ;  /* 0x00013400011d7983 */ /* 0x000f280000300800 */
[----:B------:R0:W3:Y:S04]  /*10a50*/  @P1 LDG.E.U8 R35, desc[UR18][R6.64] ;  /* 0x0000001206231981 */ /* 0x0000e8000c1e1100 */
[----:B-1----:R-:W3:Y:S04]  /*10a60*/  LDL.LU R79, [R1+0x140] ;  /* 0x00014000014f7983 */ /* 0x002ee80000300800 */
[----:B------:R1:W-:Y:S01]  /*10a70*/  STL [R1+0x128], R44 ;  /* 0x0001282c01007387 */ /* 0x0003e20000100800 */
[----:B0-----:R-:W-:-:S02]  /*10a80*/  @P2 IMAD.MOV.U32 R6, RZ, RZ, R44 ;  /* 0x000000ffff062224 */ /* 0x001fc400078e002c */
[----:B--2---:R-:W-:-:S04]  /*10a90*/  IMAD.X R80, R5, 0x1, R80, P5 ;  /* 0x0000000105507824 */ /* 0x004fc800028e0650 */
[----:B------:R-:W-:Y:S01]  /*10aa0*/  @P2 IMAD.MOV.U32 R7, RZ, RZ, R80 ;  /* 0x000000ffff072224 */ /* 0x000fe200078e0050 */
[----:B------:R0:W-:Y:S01]  /*10ab0*/  STL [R1+0x124], R80 ;  /* 0x0001245001007387 */ /* 0x0001e20000100800 */
[----:B------:R-:W-:-:S03]  /*10ac0*/  IADD3 R70, P6, PT, R3, R70, RZ ;  /* 0x0000004603467210 */ /* 0x000fc60007fde0ff */
[----:B-1----:R-:W2:Y:S01]  /*10ad0*/  LDL.LU R44, [R1+0x148] ;  /* 0x00014800012c7983 */ /* 0x002ea20000300800 */
[----:B------:R-:W-:-:S03]  /*10ae0*/  IADD3 R90, P5, PT, R3, R90, RZ ;  /* 0x0000005a035a7210 */ /* 0x000fc60007fbe0ff */
[----:B------:R1:W-:Y:S04]  /*10af0*/  STL [R1+0x130], R70 ;  /* 0x0001304601007387 */ /* 0x0003e80000100800 */
[----:B0-----:R-:W2:Y:S04]  /*10b00*/  LDL.LU R80, [R1+0x150] ;  /* 0x0001500001507983 */ /* 0x001ea80000300800 */
[----:B------:R0:W2:Y:S04]  /*10b10*/  @P2 LDG.E.U8 R50, desc[UR18][R6.64] ;  /* 0x0000001206322981 */ /* 0x0000a8000c1e1100 */
[----:B------:R-:W-:Y:S01]  /*10b20*/  STL [R1+0x138], R90 ;  /* 0x0001385a01007387 */ /* 0x000fe20000100800 */
[----:B0-----:R-:W-:-:S03]  /*10b30*/  IMAD.MOV.U32 R7, RZ, RZ, R70 ;  /* 0x000000ffff077224 */ /* 0x001fc600078e0046 */
[----:B-1----:R-:W2:Y:S04]  /*10b40*/  LDL.LU R70, [R1+0x8e0] ;  /* 0x0008e00001467983 */ /* 0x002ea80000300800 */
[----:B------:R-:W2:Y:S01]  /*10b50*/  LDL.LU R6, [R1+0x12c] ;  /* 0x00012c0001067983 */ /* 0x000ea20000300800 */
[C---:B------:R-:W-:Y:S02]  /*10b60*/  ISETP.GT.AND P4, PT, R8.reuse, 0x13, PT ;  /* 0x000000130800780c */ /* 0x040fe40003f84270 */
[----:B------:R-:W-:Y:S02]  /*10b70*/  ISETP.GT.AND P1, PT, R8, 0x14, PT ;  /* 0x000000140800780c */ /* 0x000fe40003f24270 */
[----:B------:R-:W-:Y:S02]  /*10b80*/  PRMT R83, RZ, 0x7610, R83 ;  /* 0x00007610ff537816 */ /* 0x000fe40000000053 */
[----:B------:R-:W-:Y:S01]  /*10b90*/  PRMT R9, RZ, 0x7610, R9 ;  /* 0x00007610ff097816 */ /* 0x000fe20000000009 */
[----:B----4-:R-:W-:-:S02]  /*10ba0*/  IMAD.X R29, R5, 0x1, R29, P5 ;  /* 0x00000001051d7824 */ /* 0x010fc400028e061d */
[----:B--2---:R-:W-:-:S05]  /*10bb0*/  IMAD.X R6, R5, 0x1, R6, P6 ;  /* 0x0000000105067824 */ /* 0x004fca00030e0606 */
[-C--:B------:R-:W-:Y:S01]  /*10bc0*/  @P4 LOP3.LUT R7, R7, R6.reuse, RZ, 0x3c, !PT ;  /* 0x0000000607074212 */ /* 0x080fe200078e3cff */
[----:B------:R0:W-:Y:S03]  /*10bd0*/  STL [R1+0x12c], R6 ;  /* 0x00012c0601007387 */ /* 0x0001e60000100800 */
[----:B0-----:R-:W-:-:S04]  /*10be0*/  @P4 LOP3.LUT R6, R7, R6, RZ, 0x3c, !PT ;  /* 0x0000000607064212 */ /* 0x001fc800078e3cff */
[----:B------:R-:W-:-:S05]  /*10bf0*/  @P4 LOP3.LUT R7, R7, R6, RZ, 0x3c, !PT ;  /* 0x0000000607074212 */ /* 0x000fca00078e3cff */
[----:B------:R0:W2:Y:S04]  /*10c00*/  @P4 LDG.E.U8 R83, desc[UR18][R6.64] ;  /* 0x0000001206534981 */ /* 0x0000a8000c1e1100 */
[----:B------:R1:W-:Y:S01]  /*10c10*/  STL [R1+0x134], R29 ;  /* 0x0001341d01007387 */ /* 0x0003e20000100800 */
[----:B0-----:R-:W-:Y:S02]  /*10c20*/  IMAD.MOV.U32 R7, RZ, RZ, R29 ;  /* 0x000000ffff077224 */ /* 0x001fe400078e001d */
[----:B------:R-:W-:Y:S01]  /*10c30*/  @P1 IMAD.MOV.U32 R6, RZ, RZ, R90 ;  /* 0x000000ffff061224 */ /* 0x000fe200078e005a */
[----:B-1----:R-:W4:Y:S04]  /*10c40*/  LDL.LU R29, [R1+0x8dc] ;  /* 0x0008dc00011d7983 */ /* 0x002f280000300800 */
[----:B------:R0:W2:Y:S04]  /*10c50*/  @P1 LDG.E.U8 R9, desc[UR18][R6.64] ;  /* 0x0000001206091981 */ /* 0x0000a8000c1e1100 */
[----:B------:R-:W4:Y:S01]  /*10c60*/  LDL.LU R7, [R1+0x13c] ;  /* 0x00013c0001077983 */ /* 0x000f220000300800 */
[----:B------:R-:W-:-:S02]  /*10c70*/  ISETP.GT.AND P2, PT, R8, 0x15, PT ;  /* 0x000000150800780c */ /* 0x000fc40003f44270 */
[C---:B---3--:R-:W-:Y:S01]  /*10c80*/  IADD3 R79, P5, PT, R3.reuse, R79, RZ ;  /* 0x0000004f034f7210 */ /* 0x048fe20007fbe0ff */
[----:B------:R-:W3:Y:S01]  /*10c90*/  LDL.LU R90, [R1+0x14c] ;  /* 0x00014c00015a7983 */ /* 0x000ee20000300800 */
[----:B------:R-:W-:Y:S02]  /*10ca0*/  PRMT R74, RZ, 0x7610, R74 ;  /* 0x00007610ff4a7816 */ /* 0x000fe4000000004a */
[----:B------:R-:W-:Y:S01]  /*10cb0*/  IADD3 R44, P6, PT, R3, R44, RZ ;  /* 0x0000002c032c7210 */ /* 0x000fe20007fde0ff */
[----:B------:R-:W-:Y:S06]  /*10cc0*/  STL [R1+0x140], R79 ;  /* 0x0001404f01007387 */ /* 0x000fec0000100800 */
[----:B0-----:R-:W-:Y:S01]  /*10cd0*/  @P2 IMAD.MOV.U32 R6, RZ, RZ, R79 ;  /* 0x000000ffff062224 */ /* 0x001fe200078e004f */
[----:B--2---:R0:W-:Y:S01]  /*10ce0*/  STL [R1+0x6a0], R9 ;  /* 0x0006a00901007387 */ /* 0x0041e20000100800 */
[----:B----4-:R-:W-:-:S03]  /*10cf0*/  IMAD.X R7, R5, 0x1, R7, P5 ;  /* 0x0000000105077824 */ /* 0x010fc600028e0607 */
[----:B0-----:R-:W2:Y:S04]  /*10d00*/  LDL.LU R9, [R1+0x3d8] ;  /* 0x0003d80001097983 */ /* 0x001ea80000300800 */
[----:B------:R0:W-:Y:S04]  /*10d10*/  STL [R1+0x13c], R7 ;  /* 0x00013c0701007387 */ /* 0x0001e80000100800 */
[----:B------:R0:W4:Y:S04]  /*10d20*/  @P2 LDG.E.U8 R74, desc[UR18][R6.64] ;  /* 0x00000012064a2981 */ /* 0x000128000c1e1100 */
[----:B------:R1:W-:Y:S04]  /*10d30*/  STL [R1+0x148], R44 ;  /* 0x0001482c01007387 */ /* 0x0003e80000100800 */
[----:B------:R-:W2:Y:S01]  /*10d40*/  LDL.LU R6, [R1+0x144] ;  /* 0x0001440001067983 */ /* 0x000ea20000300800 */
[C---:B------:R-:W-:Y:S01]  /*10d50*/  ISETP.GT.AND P4, PT, R8.reuse, 0x16, PT ;  /* 0x000000160800780c */ /* 0x040fe20003f84270 */
[----:B0-----:R-:W-:Y:S01]  /*10d60*/  IMAD.MOV.U32 R7, RZ, RZ, R44 ;  /* 0x000000ffff077224 */ /* 0x001fe200078e002c */
[----:B------:R-:W-:Y:S01]  /*10d70*/  IADD3 R80, P5, PT, R3, R80, RZ ;  /* 0x0000005003507210 */ /* 0x000fe20007fbe0ff */
[----:B-1----:R-:W2:Y:S01]  /*10d80*/  LDL.LU R44, [R1+0x154] ;  /* 0x00015400012c7983 */ /* 0x002ea20000300800 */
[----:B------:R-:W-:-:S03]  /*10d90*/  ISETP.GT.AND P1, PT, R8, 0x17, PT ;  /* 0x000000170800780c */ /* 0x000fc60003f24270 */
[----:B------:R-:W-:Y:S01]  /*10da0*/  STL [R1+0x150], R80 ;  /* 0x0001505001007387 */ /* 0x000fe20000100800 */
[----:B------:R-:W-:Y:S01]  /*10db0*/  PRMT R45, RZ, 0x7610, R45 ;  /* 0x00007610ff2d7816 */ /* 0x000fe2000000002d */
[C---:B---3--:R-:W-:Y:S01]  /*10dc0*/  IMAD.X R90, R5.reuse, 0x1, R90, P5 ;  /* 0x00000001055a7824 */ /* 0x048fe200028e065a */
[----:B------:R-:W-:Y:S01]  /*10dd0*/  PRMT R28, RZ, 0x7610, R28 ;  /* 0x00007610ff1c7816 */ /* 0x000fe2000000001c */
[----:B----4-:R0:W-:Y:S01]  /*10de0*/  STL [R1+0x69c], R74 ;  /* 0x00069c4a01007387 */ /* 0x0101e20000100800 */
[----:B--2---:R-:W-:-:S03]  /*10df0*/  IMAD.X R6, R5, 0x1, R6, P6 ;  /* 0x0000000105067824 */ /* 0x004fc600030e0606 */
[----:B0-----:R-:W2:Y:S02]  /*10e00*/  LDL.LU R74, [R1+0x3e0] ;  /* 0x0003e000014a7983 */ /* 0x001ea40000300800 */
[-C--:B------:R-:W-:Y:S02]  /*10e10*/  @P4 LOP3.LUT R7, R7, R6.reuse, RZ, 0x3c, !PT ;  /* 0x0000000607074212 */ /* 0x080fe400078e3cff */
[----:B------:R-:W3:Y:S04]  /*10e20*/  LDL.LU R79, [R1+0x3e8] ;  /* 0x0003e800014f7983 */ /* 0x000ee80000300800 */
[----:B------:R0:W-:Y:S02]  /*10e30*/  STL [R1+0x144], R6 ;  /* 0x0001440601007387 */ /* 0x0001e40000100800 */
[----:B0-----:R-:W-:-:S04]  /*10e40*/  @P4 LOP3.LUT R6, R7, R6, RZ, 0x3c, !PT ;  /* 0x0000000607064212 */ /* 0x001fc800078e3cff */
[----:B------:R-:W-:-:S05]  /*10e50*/  @P4 LOP3.LUT R7, R7, R6, RZ, 0x3c, !PT ;  /* 0x0000000607074212 */ /* 0x000fca00078e3cff */
[----:B------:R0:W4:Y:S02]  /*10e60*/  @P4 LDG.E.U8 R45, desc[UR18][R6.64] ;  /* 0x00000012062d4981 */ /* 0x000124000c1e1100 */
[----:B0-----:R-:W-:Y:S02]  /*10e70*/  @P1 IMAD.MOV.U32 R6, RZ, RZ, R80 ;  /* 0x000000ffff061224 */ /* 0x001fe400078e0050 */
[----:B------:R-:W-:-:S05]  /*10e80*/  @P1 IMAD.MOV.U32 R7, RZ, RZ, R90 ;  /* 0x000000ffff071224 */ /* 0x000fca00078e005a */
[----:B------:R0:W4:Y:S01]  /*10e90*/  @P1 LDG.E.U8 R28, desc[UR18][R6.64] ;  /* 0x00000012061c1981 */ /* 0x000122000c1e1100 */
[----:B------:R-:W-:Y:S02]  /*10ea0*/  ISETP.GT.AND P2, PT, R8, 0x18, PT ;  /* 0x000000180800780c */ /* 0x000fe40003f44270 */
[----:B------:R-:W-:Y:S01]  /*10eb0*/  IADD3 R9, P5, PT, R3, R9, RZ ;  /* 0x0000000903097210 */ /* 0x000fe20007fbe0ff */
[----:B------:R-:W-:Y:S01]  /*10ec0*/  STL [R1+0x14c], R90 ;  /* 0x00014c5a01007387 */ /* 0x000fe20000100800 */
[----:B------:R-:W-:-:S03]  /*10ed0*/  PRMT R18, RZ, 0x7610, R18 ;  /* 0x00007610ff127816 */ /* 0x000fc60000000012 */
[----:B------:R-:W-:-:S06]  /*10ee0*/  IMAD.X R44, R5, 0x1, R44, P5 ;  /* 0x00000001052c7824 */ /* 0x000fcc00028e062c */
[----:B0-----:R-:W-:Y:S02]  /*10ef0*/  @P2 IMAD.MOV.U32 R6, RZ, RZ, R9 ;  /* 0x000000ffff062224 */ /* 0x001fe400078e0009 */
[----:B------:R-:W-:-:S05]  /*10f00*/  @P2 IMAD.MOV.U32 R7, RZ, RZ, R44 ;  /* 0x000000ffff072224 */ /* 0x000fca00078e002c */
[----:B------:R0:W4:Y:S01]  /*10f10*/  @P2 LDG.E.U8 R18, desc[UR18][R6.64] ;  /* 0x0000001206122981 */ /* 0x000122000c1e1100 */
[C---:B--2---:R-:W-:Y:S02]  /*10f20*/  IADD3 R74, P6, PT, R3.reuse, R74, RZ ;  /* 0x0000004a034a7210 */ /* 0x044fe40007fde0ff */
[----:B---3--:R-:W-:-:S03]  /*10f30*/  IADD3 R79, P5, PT, R3, R79, RZ ;  /* 0x0000004f034f7210 */ /* 0x008fc60007fbe0ff */
[----:B0-----:R-:W-:Y:S01]  /*10f40*/  IMAD.MOV.U32 R7, RZ, RZ, R74 ;  /* 0x000000ffff077224 */ /* 0x001fe200078e004a */
[----:B----4-:R0:W-:Y:S04]  /*10f50*/  STL [R1+0x698], R45 ;  /* 0x0006982d01007387 */ /* 0x0101e80000100800 */
[----:B0-----:R-:W2:Y:S04]  /*10f60*/  LDL.LU R45, [R1+0x8d8] ;  /* 0x0008d800012d7983 */ /* 0x001ea80000300800 */
[----:B------:R-:W3:Y:S04]  /*10f70*/  LDL.LU R90, [R1+0x3e4] ;  /* 0x0003e400015a7983 */ /* 0x000ee80000300800 */
[----:B------:R-:W-:Y:S04]  /*10f80*/  STL [R1+0x3d8], R9 ;  /* 0x0003d80901007387 */ /* 0x000fe80000100800 */
[----:B------:R0:W-:Y:S04]  /*10f90*/  STL [R1+0x694], R28 ;  /* 0x0006941c01007387 */ /* 0x0001e80000100800 */
[----:B0-----:R-:W4:Y:S04]  /*10fa0*/  LDL.LU R28, [R1+0x3f0] ;  /* 0x0003f000011c7983 */ /* 0x001f280000300800 */
[----:B------:R0:W-:Y:S04]  /*10fb0*/  STL [R1+0x154], R44 ;  /* 0x0001542c01007387 */ /* 0x0001e80000100800 */
[----:B0-----:R-:W2:Y:S04]  /*10fc0*/  LDL.LU R44, [R1+0x3ec] ;  /* 0x0003ec00012c7983 */ /* 0x001ea80000300800 */
[----:B------:R0:W-:Y:S04]  /*10fd0*/  STL [R1+0x3e0], R74 ;  /* 0x0003e04a01007387 */ /* 0x0001e80000100800 */
[----:B------:R-:W2:Y:S04]  /*10fe0*/  LDL.LU R9, [R1+0x3f8] ;  /* 0x0003f80001097983 */ /* 0x000ea80000300800 */
[----:B------:R-:W-:Y:S04]  /*10ff0*/  STL [R1+0x3e8], R79 ;  /* 0x0003e84f01007387 */ /* 0x000fe80000100800 */
[----:B------:R-:W2:Y:S04]  /*11000*/  LDL.LU R80, [R1+0x400] ;  /* 0x0004000001507983 */ /* 0x000ea80000300800 */
[----:B0-----:R-:W2:Y:S04]  /*11010*/  LDL.LU R74, [R1+0x8d4] ;  /* 0x0008d400014a7983 */ /* 0x001ea80000300800 */
[----:B------:R-:W2:Y:S01]  /*11020*/  LDL.LU R6, [R1+0x3dc] ;  /* 0x0003dc0001067983 */ /* 0x000ea20000300800 */
[----:B------:R-:W-:-:S02]  /*11030*/  ISETP.GT.AND P4, PT, R8, 0x19, PT ;  /* 0x000000190800780c */ /* 0x000fc40003f84270 */
[C---:B------:R-:W-:Y:S02]  /*11040*/  ISETP.GT.AND P1, PT, R8.reuse, 0x1a, PT ;  /* 0x0000001a0800780c */ /* 0x040fe40003f24270 */
[----:B------:R-:W-:Y:S02]  /*11050*/  PRMT R34, RZ, 0x7610, R34 ;  /* 0x00007610ff227816 */ /* 0x000fe40000000022 */
[----:B------:R-:W-:Y:S02]  /*11060*/  ISETP.GT.AND P2, PT, R8, 0x1b, PT ;  /* 0x0000001b0800780c */ /* 0x000fe40003f44270 */
[----:B------:R-:W-:Y:S02]  /*11070*/  PRMT R51, RZ, 0x7610, R51 ;  /* 0x00007610ff337816 */ /* 0x000fe40000000033 */
[----:B------:R-:W-:Y:S01]  /*11080*/  PRMT R85, RZ, 0x7610, R85 ;  /* 0x00007610ff557816 */ /* 0x000fe20000000055 */
[----:B---3--:R-:W-:Y:S01]  /*11090*/  IMAD.X R90, R5, 0x1, R90, P5 ;  /* 0x00000001055a7824 */ /* 0x008fe200028e065a */
[----:B----4-:R-:W-:-:S05]  /*110a0*/  IADD3 R28, P5, PT, R3, R28, RZ ;  /* 0x0000001c031c7210 */ /* 0x010fca0007fbe0ff */
[C---:B--2---:R-:W-:Y:S02]  /*110b0*/  IMAD.X R44, R5.reuse, 0x1, R44, P5 ;  /* 0x00000001052c7824 */ /* 0x044fe400028e062c */
[----:B------:R-:W-:-:S05]  /*110c0*/  IMAD.X R6, R5, 0x1, R6, P6 ;  /* 0x0000000105067824 */ /* 0x000fca00030e0606 */
[-C--:B------:R-:W-:Y:S01]  /*110d0*/  @P4 LOP3.LUT R7, R7, R6.reuse, RZ, 0x3c, !PT ;  /* 0x0000000607074212 */ /* 0x080fe200078e3cff */
[----:B------:R0:W-:Y:S03]  /*110e0*/  STL [R1+0x3dc], R6 ;  /* 0x0003dc0601007387 */ /* 0x0001e60000100800 */
[----:B0-----:R-:W-:-:S04]  /*110f0*/  @P4 LOP3.LUT R6, R7, R6, RZ, 0x3c, !PT ;  /* 0x0000000607064212 */ /* 0x001fc800078e3cff */
[----:B------:R-:W-:-:S05]  /*11100*/  @P4 LOP3.LUT R7, R7, R6, RZ, 0x3c, !PT ;  /* 0x0000000607074212 */ /* 0x000fca00078e3cff */
[----:B------:R0:W2:Y:S01]  /*11110*/  @P4 LDG.E.U8 R34, desc[UR18][R6.64] ;  /* 0x0000001206224981 */ /* 0x0000a2000c1e1100 */
[----:B------:R-:W-:-:S03]  /*11120*/  IADD3 R9, P6, PT, R3, R9, RZ ;  /* 0x0000000903097210 */ /* 0x000fc60007fde0ff */
[----:B------:R1:W-:Y:S01]  /*11130*/  STL [R1+0x3e4], R90 ;  /* 0x0003e45a01007387 */ /* 0x0003e20000100800 */
[----:B0-----:R-:W-:Y:S02]  /*11140*/  @P1 IMAD.MOV.U32 R6, RZ, RZ, R79 ;  /* 0x000000ffff061224 */ /* 0x001fe400078e004f */
[----:B------:R-:W-:Y:S02]  /*11150*/  @P1 IMAD.MOV.U32 R7, RZ, RZ, R90 ;  /* 0x000000ffff071224 */ /* 0x000fe400078e005a */
[----:B-1----:R-:W3:Y:S01]  /*11160*/  LDL.LU R90, [R1+0x3fc] ;  /* 0x0003fc00015a7983 */ /* 0x002ee20000300800 */
[----:B------:R-:W-:-:S03]  /*11170*/  IADD3 R80, P5, PT, R3, R80, RZ ;  /* 0x0000005003507210 */ /* 0x000fc60007fbe0ff */
[----:B------:R0:W4:Y:S04]  /*11180*/  @P1 LDG.E.U8 R51, desc[UR18][R6.64] ;  /* 0x0000001206331981 */ /* 0x000128000c1e1100 */
[----:B------:R-:W2:Y:S04]  /*11190*/  LDL.LU R79, [R1+0x408] ;  /* 0x00040800014f7983 */ /* 0x000ea80000300800 */
[----:B------:R1:W-:Y:S01]  /*111a0*/  STL [R1+0x3f0], R28 ;  /* 0x0003f01c01007387 */ /* 0x0003e20000100800 */
[----:B0-----:R-:W-:Y:S02]  /*111b0*/  @P2 IMAD.MOV.U32 R6, RZ, RZ, R28 ;  /* 0x000000ffff062224 */ /* 0x001fe400078e001c */
[----:B------:R-:W-:Y:S01]  /*111c0*/  @P2 IMAD.MOV.U32 R7, RZ, RZ, R44 ;  /* 0x000000ffff072224 */ /* 0x000fe200078e002c */
[----:B------:R0:W-:Y:S04]  /*111d0*/  STL [R1+0x3ec], R44 ;  /* 0x0003ec2c01007387 */ /* 0x0001e80000100800 */
[----:B------:R0:W2:Y:S04]  /*111e0*/  @P2 LDG.E.U8 R85, desc[UR18][R6.64] ;  /* 0x0000001206552981 */ /* 0x0000a8000c1e1100 */
[----:B-1----:R-:W2:Y:S04]  /*111f0*/  LDL.LU R28, [R1+0x15c] ;  /* 0x00015c00011c7983 */ /* 0x002ea80000300800 */
[----:B------:R1:W-:Y:S01]  /*11200*/  STL [R1+0x3f8], R9 ;  /* 0x0003f80901007387 */ /* 0x0003e20000100800 */
[----:B0-----:R-:W-:-:S03]  /*11210*/  IMAD.MOV.U32 R7, RZ, RZ, R9 ;  /* 0x000000ffff077224 */ /* 0x001fc600078e0009 */
[----:B------:R-:W2:Y:S04]  /*11220*/  LDL.LU R44, [R1+0x410] ;  /* 0x00041000012c7983 */ /* 0x000ea80000300800 */
[----:B------:R-:W-:Y:S04]  /*11230*/  STL [R1+0x400], R80 ;  /* 0x0004005001007387 */ /* 0x000fe80000100800 */
[----:B-1----:R-:W2:Y:S04]  /*11240*/  LDL.LU R9, [R1+0x8d0] ;  /* 0x0008d00001097983 */ /* 0x002ea80000300800 */
[----:B------:R-:W2:Y:S01]  /*11250*/  LDL.LU R6, [R1+0x3f4] ;  /* 0x0003f40001067983 */ /* 0x000ea20000300800 */
[----:B------:R-:W-:-:S02]  /*11260*/  ISETP.GT.AND P4, PT, R8, 0x1c, PT ;  /* 0x0000001c0800780c */ /* 0x000fc40003f84270 */
        /* <DEDUP_REMOVED lines=19> */
[C---:B------:R-:W-:Y:S01]  /*113a0*/  IADD3 R79, P5, PT, R3.reuse, R79, RZ ;  /* 0x0000004f034f7210 */ /* 0x040fe20007fbe0ff */
        /* <DEDUP_REMOVED lines=10> */
[----:B------:R-:W-:Y:S04]  /*11450*/  STL [R1+0x15c], R28 ;  /* 0x00015c1c01007387 */ /* 0x000fe80000100800 */
        /* <DEDUP_REMOVED lines=8> */
[----:B------:R-:W-:Y:S01]  /*114e0*/  STL [R1+0x410], R44 ;  /* 0x0004102c01007387 */ /* 0x000fe20000100800 */
[----:B------:R-:W-:-:S03]  /*114f0*/  @P4 LOP3.LUT R7, R7, R6, RZ, 0x3c, !PT ;  /* 0x0000000607074212 */ /* 0x000fc600078e3cff */
[----:B------:R-:W3:Y:S04]  /*11500*/  LDL.LU R28, [R1+0x420] ;  /* 0x00042000011c7983 */ /* 0x000ee80000300800 */
[----:B------:R-:W3:Y:S04]  /*11510*/  LDL.LU R79, [R1+0x428] ;  /* 0x00042800014f7983 */ /* 0x000ee80000300800 */
        /* <DEDUP_REMOVED lines=9> */
[----:B------:R-:W-:Y:S05]  /*115b0*/  STL [R1+0x40c], R80 ;  /* 0x00040c5001007387 */ /* 0x000fea0000100800 */
[----:B0-----:R-:W-:-:S02]  /*115c0*/  @P1 IMAD.MOV.U32 R6, RZ, RZ, R44 ;  /* 0x000000ffff061224 */ /* 0x001fc400078e002c */
[----:B------:R-:W-:Y:S01]  /*115d0*/  @P1 IMAD.MOV.U32 R7, RZ, RZ, R80 ;  /* 0x000000ffff071224 */ /* 0x000fe200078e0050 */
[----:B------:R-:W-:-:S04]  /*115e0*/  PRMT R37, RZ, 0x7610, R37 ;  /* 0x00007610ff257816 */ /* 0x000fc80000000025 */
[----:B------:R0:W4:Y:S02]  /*115f0*/  @P1 LDG.E.U8 R21, desc[UR18][R6.64] ;  /* 0x0000001206151981 */ /* 0x000124000c1e1100 */
[----:B0-----:R-:W-:Y:S02]  /*11600*/  @P2 IMAD.MOV.U32 R6, RZ, RZ, R71 ;  /* 0x000000ffff062224 */ /* 0x001fe400078e0047 */
[----:B--2---:R-:W-:-:S04]  /*11610*/  IMAD.X R78, R5, 0x1, R78, P5 ;  /* 0x00000001054e7824 */ /* 0x004fc800028e064e */
[----:B------:R-:W-:Y:S01]  /*11620*/  @P2 IMAD.MOV.U32 R7, RZ, RZ, R78 ;  /* 0x000000ffff072224 */ /* 0x000fe200078e004e */
[----:B---3--:R-:W-:-:S04]  /*11630*/  IADD3 R28, P6, PT, R3, R28, RZ ;  /* 0x0000001c031c7210 */ /* 0x008fc80007fde0ff */
[----:B------:R0:W2:Y:S01]  /*11640*/  @P2 LDG.E.U8 R37, desc[UR18][R6.64] ;  /* 0x0000001206252981 */ /* 0x0000a2000c1e1100 */
[----:B------:R-:W-:Y:S01]  /*11650*/  IADD3 R79, P5, PT, R3, R79, RZ ;  /* 0x0000004f034f7210 */ /* 0x000fe20007fbe0ff */
[----:B0-----:R-:W-:Y:S02]  /*11660*/  IMAD.MOV.U32 R7, RZ, RZ, R28 ;  /* 0x000000ffff077224 */ /* 0x001fe400078e001c */
[----:B------:R0:W-:Y:S04]  /*11670*/  STL [R1+0x110], R88 ;  /* 0x0001105801007387 */ /* 0x0001e80000100800 */
[----:B0-----:R-:W3:Y:S04]  /*11680*/  LDL.LU R88, [R1+0x8c4] ;  /* 0x0008c40001587983 */ /* 0x001ee80000300800 */
[----:B------:R-:W2:Y:S04]  /*11690*/  LDL.LU R80, [R1+0x424] ;  /* 0x0004240001507983 */ /* 0x000ea80000300800 */
[----:B------:R-:W3:Y:S04]  /*116a0*/  LDL.LU R44, [R1+0x430] ;  /* 0x00043000012c7983 */ /* 0x000ee80000300800 */
        /* <DEDUP_REMOVED lines=12> */
[----:B--2---:R-:W-:Y:S01]  /*11770*/  IMAD.X R80, R5, 0x1, R80, P5 ;  /* 0x0000000105507824 */ /* 0x004fe200028e0650 */
[----:B---3--:R-:W-:Y:S01]  /*11780*/  IADD3 R44, P5, PT, R3, R44, RZ ;  /* 0x0000002c032c7210 */ /* 0x008fe20007fbe0ff */
        /* <DEDUP_REMOVED lines=8> */
[----:B------:R-:W-:Y:S02]  /*11810*/  @P1 IMAD.MOV.U32 R7, RZ, RZ, R80 ;  /* 0x000000ffff071224 */ /* 0x000fe400078e0050 */
[----:B0-----:R-:W3:Y:S04]  /*11820*/  LDL.LU R80, [R1+0x43c] ;  /* 0x00043c0001507983 */ /* 0x001ee80000300800 */
[----:B------:R-:W4:Y:S04]  /*11830*/  LDL.LU R79, [R1+0x164] ;  /* 0x00016400014f7983 */ /* 0x000f280000300800 */
        /* <DEDUP_REMOVED lines=13> */
[----:B------:R0:W-:Y:S04]  /*11910*/  STL [R1+0x438], R71 ;  /* 0x0004384701007387 */ /* 0x0001e80000100800 */
[----:B------:R1:W2:Y:S04]  /*11920*/  @P2 LDG.E.U8 R76, desc[UR18][R6.64] ;  /* 0x00000012064c2981 */ /* 0x0002a8000c1e1100 */
[----:B------:R-:W3:Y:S01]  /*11930*/  LDL.LU R6, [R1+0x434] ;  /* 0x0004340001067983 */ /* 0x000ee20000300800 */
[----:B------:R-:W-:Y:S01]  /*11940*/  ISETP.GT.AND P4, PT, R8, 0x25, PT ;  /* 0x000000250800780c */ /* 0x000fe20003f84270 */
[----:B-1----:R-:W-:Y:S01]  /*11950*/  IMAD.MOV.U32 R7, RZ, RZ, R71 ;  /* 0x000000ffff077224 */ /* 0x002fe200078e0047 */
[----:B------:R-:W-:Y:S01]  /*11960*/  IADD3 R78, P5, PT, R3, R78, RZ ;  /* 0x0000004e034e7210 */ /* 0x000fe20007fbe0ff */
[----:B0-----:R-:W4:Y:S04]  /*11970*/  LDL.LU R71, [R1+0x448] ;  /* 0x0004480001477983 */ /* 0x001f280000300800 */
[----:B------:R-:W-:Y:S01]  /*11980*/  STL [R1+0x440], R78 ;  /* 0x0004404e01007387 */ /* 0x000fe20000100800 */
        /* <DEDUP_REMOVED lines=9> */
[----:B------:R-:W-:Y:S01]  /*11a20*/  ISETP.GT.AND P1, PT, R8, 0x26, PT ;  /* 0x000000260800780c */ /* 0x000fe20003f24270 */
[----:B------:R-:W-:Y:S01]  /*11a30*/  IMAD.X R80, R5, 0x1, R80, P5 ;  /* 0x0000000105507824 */ /* 0x000fe200028e0650 */
[----:B------:R-:W-:-:S04]  /*11a40*/  PRMT R0, RZ, 0x7610, R0 ;  /* 0x00007610ff007816 */ /* 0x000fc80000000000 */
[----:B------:R-:W-:Y:S01]  /*11a50*/  STL [R1+0x43c], R80 ;  /* 0x00043c5001007387 */ /* 0x000fe20000100800 */
[----:B0-----:R-:W-:-:S06]  /*11a60*/  IMAD.MOV.U32 R7, RZ, RZ, R80 ;  /* 0x000000ffff077224 */ /* 0x001fcc00078e0050 */
[----:B------:R-:W-:-:S05]  /*11a70*/  @P1 IMAD.MOV.U32 R6, RZ, RZ, R78 ;  /* 0x000000ffff061224 */ /* 0x000fca00078e004e */
[----:B------:R0:W2:Y:S04]  /*11a80*/  @P1 LDG.E.U8 R0, desc[UR18][R6.64] ;  /* 0x0000001206001981 */ /* 0x0000a8000c1e1100 */
[----:B---3--:R1:W-:Y:S04]  /*11a90*/  STL [R1+0xfc], R73 ;  /* 0x0000fc4901007387 */ /* 0x0083e80000100800 */
[----:B-1----:R-:W3:Y:S04]  /*11aa0*/  LDL.LU R73, [R1+0x8b8] ;  /* 0x0008b80001497983 */ /* 0x002ee80000300800 */
[----:B------:R-:W3:Y:S04]  /*11ab0*/  LDL.LU R80, [R1+0x8b4] ;  /* 0x0008b40001507983 */ /* 0x000ee80000300800 */
[----:B------:R-:W3:Y:S01]  /*11ac0*/  LDL.LU R7, [R1+0x160] ;  /* 0x0001600001077983 */ /* 0x000ee20000300800 */
[----:B------:R-:W-:-:S02]  /*11ad0*/  ISETP.GT.AND P2, PT, R8, 0x27, PT ;  /* 0x000000270800780c */ /* 0x000fc40003f44270 */
[----:B----4-:R-:W-:Y:S01]  /*11ae0*/  IADD3 R79, P5, PT, R3, R79, RZ ;  /* 0x0000004f034f7210 */ /* 0x010fe20007fbe0ff */
[----:B------:R-:W4:Y:S01]  /*11af0*/  LDL.LU R78, [R1+0x44c] ;  /* 0x00044c00014e7983 */ /* 0x000f220000300800 */
[----:B------:R-:W-:-:S09]  /*11b00*/  PRMT R72, RZ, 0x7610, R72 ;  /* 0x00007610ff487816 */ /* 0x000fd20000000048 */
[----:B0-----:R-:W-:Y:S01]  /*11b10*/  @P2 IMAD.MOV.U32 R6, RZ, RZ, R79 ;  /* 0x000000ffff062224 */ /* 0x001fe200078e004f */
[----:B------:R-:W-:Y:S01]  /*11b20*/  IADD3 R71, P6, PT, R3, R71, RZ ;  /* 0x0000004703477210 */ /* 0x000fe20007fde0ff */
[----:B------:R-:W-:Y:S04]  /*11b30*/  STL [R1+0x164], R79 ;  /* 0x0001644f01007387 */ /* 0x000fe80000100800 */
[----:B--2---:R0:W-:Y:S04]  /*11b40*/  STL [R1+0xf8], R0 ;  /* 0x0000f80001007387 */ /* 0x0041e80000100800 */
[----:B0-----:R-:W2:Y:S01]  /*11b50*/  LDL.LU R0, [R1+0x458] ;  /* 0x0004580001007983 */ /* 0x001ea20000300800 */
[----:B---3--:R-:W-:-:S05]  /*11b60*/  IMAD.X R7, R5, 0x1, R7, P5 ;  /* 0x0000000105077824 */ /* 0x008fca00028e0607 */
[----:B------:R0:W3:Y:S04]  /*11b70*/  @P2 LDG.E.U8 R72, desc[UR18][R6.64] ;  /* 0x0000001206482981 */ /* 0x0000e8000c1e1100 */
[----:B------:R0:W-:Y:S04]  /*11b80*/  STL [R1+0x160], R7 ;  /* 0x0001600701007387 */ /* 0x0001e80000100800 */
[----:B------:R1:W-:Y:S04]  /*11b90*/  STL [R1+0x448], R71 ;  /* 0x0004484701007387 */ /* 0x0003e80000100800 */
[----:B------:R-:W2:Y:S01]  /*11ba0*/  LDL.LU R6, [R1+0x444] ;  /* 0x0004440001067983 */ /* 0x000ea20000300800 */
[----:B------:R-:W-:Y:S01]  /*11bb0*/  IADD3 R76, P5, PT, R3, R76, RZ ;  /* 0x0000004c034c7210 */ /* 0x000fe20007fbe0ff */
[----:B0-----:R-:W-:-:S02]  /*11bc0*/  IMAD.MOV.U32 R7, RZ, RZ, R71 ;  /* 0x000000ffff077224 */ /* 0x001fc400078e0047 */
[----:B-1----:R-:W4:Y:S04]  /*11bd0*/  LDL.LU R71, [R1+0x454] ;  /* 0x0004540001477983 */ /* 0x002f280000300800 */
[----:B------:R-:W-:Y:S04]  /*11be0*/  STL [R1+0x450], R76 ;  /* 0x0004504c01007387 */ /* 0x000fe80000100800 */
[----:B------:R-:W4:Y:S01]  /*11bf0*/  LDL.LU R79, [R1+0x460] ;  /* 0x00046000014f7983 */ /* 0x000f220000300800 */
[----:B------:R-:W-:-:S03]  /*11c00*/  ISETP.GT.AND P4, PT, R8, 0x28, PT ;  /* 0x000000280800780c */ /* 0x000fc60003f84270 */
[----:B---3--:R0:W-:Y:S04]  /*11c10*/  STL [R1+0xf4], R72 ;  /* 0x0000f44801007387 */ /* 0x0081e80000100800 */
[----:B0-----:R-:W3:Y:S01]  /*11c20*/  LDL.LU R72, [R1+0x468] ;  /* 0x0004680001487983 */ /* 0x001ee20000300800 */
[----:B--2---:R-:W-:Y:S01]  /*11c30*/  IMAD.X R6, R5, 0x1, R6, P6 ;  /* 0x0000000105067824 */ /* 0x004fe200030e0606 */
[----:B------:R-:W-:-:S04]  /*11c40*/  ISETP.GT.AND P1, PT, R8, 0x29, PT ;  /* 0x000000290800780c */ /* 0x000fc80003f24270 */
[-C--:B------:R-:W-:Y:S01]  /*11c50*/  @P4 LOP3.LUT R7, R7, R6.reuse, RZ, 0x3c, !PT ;  /* 0x0000000607074212 */ /* 0x080fe200078e3cff */
[----:B------:R0:W-:Y:S01]  /*11c60*/  STL [R1+0x444], R6 ;  /* 0x0004440601007387 */ /* 0x0001e20000100800 */
[----:B------:R-:W-:Y:S02]  /*11c70*/  PRMT R20, RZ, 0x7610, R20 ;  /* 0x00007610ff147816 */ /* 0x000fe40000000014 */
[----:B------:R-:W-:Y:S01]  /*11c80*/  ISETP.GT.AND P2, PT, R8, 0x2a, PT ;  /* 0x0000002a0800780c */ /* 0x000fe20003f44270 */
[----:B----4-:R-:W-:Y:S01]  /*11c90*/  IMAD.X R78, R5, 0x1, R78, P5 ;  /* 0x00000001054e7824 */ /* 0x010fe200028e064e */
[----:B0-----:R-:W-:-:S04]  /*11ca0*/  @P4 LOP3.LUT R6, R7, R6, RZ, 0x3c, !PT ;  /* 0x0000000607064212 */ /* 0x001fc800078e3cff */
[----:B------:R-:W-:Y:S02]  /*11cb0*/  @P4 LOP3.LUT R7, R7, R6, RZ, 0x3c, !PT ;  /* 0x0000000607074212 */ /* 0x000fe400078e3cff */
[----:B------:R-:W-:Y:S02]  /*11cc0*/  IADD3 R0, P5, PT, R3, R0, RZ ;  /* 0x0000000003007210 */ /* 0x000fe40007fbe0ff */
[----:B------:R-:W-:Y:S01]  /*11cd0*/  PRMT R36, RZ, 0x7610, R36 ;  /* 0x00007610ff247816 */ /* 0x000fe20000000024 */
[----:B------:R0:W2:Y:S02]  /*11ce0*/  @P4 LDG.E.U8 R20, desc[UR18][R6.64] ;  /* 0x0000001206144981 */ /* 0x0000a4000c1e1100 */
[----:B------:R-:W-:Y:S01]  /*11cf0*/  IMAD.X R71, R5, 0x1, R71, P5 ;  /* 0x0000000105477824 */ /* 0x000fe200028e0647 */
[----:B------:R-:W-:Y:S01]  /*11d00*/  PRMT R53, RZ, 0x7610, R53 ;  /* 0x00007610ff357816 */ /* 0x000fe20000000035 */
[----:B------:R1:W-:Y:S01]  /*11d10*/  STL [R1+0x44c], R78 ;  /* 0x00044c4e01007387 */ /* 0x0003e20000100800 */
[----:B------:R-:W-:Y:S01]  /*11d20*/  IADD3 R79, P6, PT, R3, R79, RZ ;  /* 0x0000004f034f7210 */ /* 0x000fe20007fde0ff */
[----:B0-----:R-:W-:-:S02]  /*11d30*/  @P1 IMAD.MOV.U32 R6, RZ, RZ, R76 ;  /* 0x000000ffff061224 */ /* 0x001fc400078e004c */
[----:B------:R-:W-:Y:S02]  /*11d40*/  @P1 IMAD.MOV.U32 R7, RZ, RZ, R78 ;  /* 0x000000ffff071224 */ /* 0x000fe400078e004e */
[----:B-1----:R-:W4:Y:S04]  /*11d50*/  LDL.LU R78, [R1+0x464] ;  /* 0x00046400014e7983 */ /* 0x002f280000300800 */
[----:B------:R0:W2:Y:S04]  /*11d60*/  @P1 LDG.E.U8 R36, desc[UR18][R6.64] ;  /* 0x0000001206241981 */ /* 0x0000a8000c1e1100 */
[----:B------:R-:W2:Y:S04]  /*11d70*/  LDL.LU R76, [R1+0x470] ;  /* 0x00047000014c7983 */ /* 0x000ea80000300800 */
[----:B------:R1:W-:Y:S01]  /*11d80*/  STL [R1+0x458], R0 ;  /* 0x0004580001007387 */ /* 0x0003e20000100800 */
[----:B0-----:R-:W-:-:S02]  /*11d90*/  @P2 IMAD.MOV.U32 R6, RZ, RZ, R0 ;  /* 0x000000ffff062224 */ /* 0x001fc400078e0000 */
[----:B------:R-:W-:Y:S01]  /*11da0*/  @P2 IMAD.MOV.U32 R7, RZ, RZ, R71 ;  /* 0x000000ffff072224 */ /* 0x000fe200078e0047 */
[----:B------:R0:W-:Y:S04]  /*11db0*/  STL [R1+0x454], R71 ;  /* 0x0004544701007387 */ /* 0x0001e80000100800 */
[----:B------:R0:W2:Y:S04]  /*11dc0*/  @P2 LDG.E.U8 R53, desc[UR18][R6.64] ;  /* 0x0000001206352981 */ /* 0x0000a8000c1e1100 */
[----:B-1----:R-:W2:Y:S04]  /*11dd0*/  LDL.LU R0, [R1+0x478] ;  /* 0x0004780001007983 */ /* 0x002ea80000300800 */
[----:B------:R1:W-:Y:S01]  /*11de0*/  STL [R1+0x460], R79 ;  /* 0x0004604f01007387 */ /* 0x0003e20000100800 */
[----:B0-----:R-:W-:-:S03]  /*11df0*/  IMAD.MOV.U32 R7, RZ, RZ, R79 ;  /* 0x000000ffff077224 */ /* 0x001fc600078e004f */
[----:B------:R-:W2:Y:S01]  /*11e00*/  LDL.LU R71, [R1+0x16c] ;  /* 0x00016c0001477983 */ /* 0x000ea20000300800 */
[----:B---3--:R-:W-:-:S05]  /*11e10*/  IADD3 R72, P5, PT, R3, R72, RZ ;  /* 0x0000004803487210 */ /* 0x008fca0007fbe0ff */
[----:B------:R-:W-:Y:S04]  /*11e20*/  STL [R1+0x468], R72 ;  /* 0x0004684801007387 */ /* 0x000fe80000100800 */
[----:B-1----:R-:W3:Y:S04]  /*11e30*/  LDL.LU R79, [R1+0x8b0] ;  /* 0x0008b000014f7983 */ /* 0x002ee80000300800 */
[----:B------:R-:W2:Y:S01]  /*11e40*/  LDL.LU R6, [R1+0x45c] ;  /* 0x00045c0001067983 */ /* 0x000ea20000300800 */
[C---:B------:R-:W-:Y:S02]  /*11e50*/  ISETP.GT.AND P4, PT, R8.reuse, 0x2b, PT ;  /* 0x0000002b0800780c */ /* 0x040fe40003f84270 */
[----:B------:R-:W-:-:S02]  /*11e60*/  ISETP.GT.AND P1, PT, R8, 0x2c, PT ;  /* 0x0000002c0800780c */ /* 0x000fc40003f24270 */
[----:B------:R-:W-:Y:S02]  /*11e70*/  PRMT R89, RZ, 0x7610, R89 ;  /* 0x00007610ff597816 */ /* 0x000fe40000000059 */
[----:B------:R-:W-:Y:S01]  /*11e80*/  PRMT R31, RZ, 0x7610, R31 ;  /* 0x00007610ff1f7816 */ /* 0x000fe2000000001f */
[C---:B----4-:R-:W-:Y:S02]  /*11e90*/  IMAD.X R78, R5.reuse, 0x1, R78, P5 ;  /* 0x00000001054e7824 */ /* 0x050fe400028e064e */
        /* <DEDUP_REMOVED lines=11> */
[----:B------:R-:W3:Y:S01]  /*11f50*/  LDL.LU R7, [R1+0x46c] ;  /* 0x00046c0001077983 */ /* 0x000ee20000300800 */
[----:B------:R-:W-:-:S02]  /*11f60*/  ISETP.GT.AND P2, PT, R8, 0x2d, PT ;  /* 0x0000002d0800780c */ /* 0x000fc40003f44270 */
[C---:B------:R-:W-:Y:S01]  /*11f70*/  IADD3 R76, P5, PT, R3.reuse, R76, RZ ;  /* 0x0000004c034c7210 */ /* 0x040fe20007fbe0ff */
[----:B------:R-:W4:Y:S01]  /*11f80*/  LDL.LU R72, [R1+0x168] ;  /* 0x0001680001487983 */ /* 0x000f220000300800 */
[----:B------:R-:W-:Y:S02]  /*11f90*/  PRMT R65, RZ, 0x7610, R65 ;  /* 0x00007610ff417816 */ /* 0x000fe40000000041 */
[----:B------:R-:W-:Y:S01]  /*11fa0*/  IADD3 R0, P6, PT, R3, R0, RZ ;  /* 0x0000000003007210 */ /* 0x000fe20007fde0ff */
[----:B------:R-:W-:Y:S06]  /*11fb0*/  STL [R1+0x470], R76 ;  /* 0x0004704c01007387 */ /* 0x000fec0000100800 */
[----:B0-----:R-:W-:Y:S01]  /*11fc0*/  @P2 IMAD.MOV.U32 R6, RZ, RZ, R76 ;  /* 0x000000ffff062224 */ /* 0x001fe200078e004c */
[----:B--2---:R0:W-:Y:S01]  /*11fd0*/  STL [R1+0xe4], R31 ;  /* 0x0000e41f01007387 */ /* 0x0041e20000100800 */
[----:B---3--:R-:W-:-:S03]  /*11fe0*/  IMAD.X R7, R5, 0x1, R7, P5 ;  /* 0x0000000105077824 */ /* 0x008fc600028e0607 */
[----:B0-----:R-:W2:Y:S04]  /*11ff0*/  LDL.LU R31, [R1+0x480] ;  /* 0x00048000011f7983 */ /* 0x001ea80000300800 */
[----:B------:R0:W-:Y:S04]  /*12000*/  STL [R1+0x46c], R7 ;  /* 0x00046c0701007387 */ /* 0x0001e80000100800 */
[----:B------:R0:W3:Y:S04]  /*12010*/  @P2 LDG.E.U8 R65, desc[UR18][R6.64] ;  /* 0x0000001206412981 */ /* 0x0000e8000c1e1100 */
[----:B------:R-:W-:Y:S04]  /*12020*/  STL [R1+0x478], R0 ;  /* 0x0004780001007387 */ /* 0x000fe80000100800 */
[----:B------:R-:W2:Y:S01]  /*12030*/  LDL.LU R6, [R1+0x474] ;  /* 0x0004740001067983 */ /* 0x000ea20000300800 */
[----:B------:R-:W-:Y:S01]  /*12040*/  ISETP.GT.AND P4, PT, R8, 0x2e, PT ;  /* 0x0000002e0800780c */ /* 0x000fe20003f84270 */
[----:B0-----:R-:W-:Y:S01]  /*12050*/  IMAD.MOV.U32 R7, RZ, RZ, R0 ;  /* 0x000000ffff077224 */ /* 0x001fe200078e0000 */
[----:B------:R-:W-:-:S02]  /*12060*/  IADD3 R71, P5, PT, R3, R71, RZ ;  /* 0x0000004703477210 */ /* 0x000fc40007fbe0ff */
[----:B------:R-:W-:Y:S02]  /*12070*/  ISETP.GT.AND P1, PT, R8, 0x2f, PT ;  /* 0x0000002f0800780c */ /* 0x000fe40003f24270 */
[----:B------:R-:W-:Y:S01]  /*12080*/  PRMT R77, RZ, 0x7610, R77 ;  /* 0x00007610ff4d7816 */ /* 0x000fe2000000004d */
[C---:B----4-:R-:W-:Y:S01]  /*12090*/  IMAD.X R72, R5.reuse, 0x1, R72, P5 ;  /* 0x0000000105487824 */ /* 0x050fe200028e0648 */
[----:B------:R-:W-:Y:S01]  /*120a0*/  PRMT R17, RZ, 0x7610, R17 ;  /* 0x00007610ff117816 */ /* 0x000fe20000000011 */
[----:B---3--:R0:W-:Y:S01]  /*120b0*/  STL [R1+0xe0], R65 ;  /* 0x0000e04101007387 */ /* 0x0081e20000100800 */
[----:B--2---:R-:W-:-:S03]  /*120c0*/  IMAD.X R6, R5, 0x1, R6, P6 ;  /* 0x0000000105067824 */ /* 0x004fc600030e0606 */
[----:B0-----:R-:W2:Y:S04]  /*120d0*/  LDL.LU R65, [R1+0x47c] ;  /* 0x00047c0001417983 */ /* 0x001ea80000300800 */
[----:B------:R-:W-:Y:S01]  /*120e0*/  STL [R1+0x16c], R71 ;  /* 0x00016c4701007387 */ /* 0x000fe20000100800 */
[----:B------:R-:W-:-:S03]  /*120f0*/  @P4 LOP3.LUT R7, R7, R6, RZ, 0x3c, !PT ;  /* 0x0000000607074212 */ /* 0x000fc600078e3cff */
[----:B------:R-:W3:Y:S04]  /*12100*/  LDL.LU R76, [R1+0x490] ;  /* 0x00049000014c7983 */ /* 0x000ee80000300800 */
[----:B------:R-:W4:Y:S04]  /*12110*/  LDL.LU R0, [R1+0x498] ;  /* 0x0004980001007983 */ /* 0x000f280000300800 */
        /* <DEDUP_REMOVED lines=10> */
[----:B------:R-:W-:-:S09]  /*121c0*/  PRMT R23, RZ, 0x7610, R23 ;  /* 0x00007610ff177816 */ /* 0x000fd20000000017 */
[----:B0-----:R-:W-:Y:S02]  /*121d0*/  @P2 IMAD.MOV.U32 R6, RZ, RZ, R31 ;  /* 0x000000ffff062224 */ /* 0x001fe400078e001f */
[----:B--2---:R-:W-:-:S04]  /*121e0*/  IMAD.X R65, R5, 0x1, R65, P5 ;  /* 0x0000000105417824 */ /* 0x004fc800028e0641 */
[----:B------:R-:W-:Y:S01]  /*121f0*/  @P2 IMAD.MOV.U32 R7, RZ, RZ, R65 ;  /* 0x000000ffff072224 */ /* 0x000fe200078e0041 */
[----:B---3--:R-:W-:-:S04]  /*12200*/  IADD3 R76, P6, PT, R3, R76, RZ ;  /* 0x0000004c034c7210 */ /* 0x008fc80007fde0ff */
[----:B------:R0:W2:Y:S01]  /*12210*/  @P2 LDG.E.U8 R23, desc[UR18][R6.64] ;  /* 0x0000001206172981 */ /* 0x0000a2000c1e1100 */
[----:B----4-:R-:W-:Y:S01]  /*12220*/  IADD3 R0, P5, PT, R3, R0, RZ ;  /* 0x0000000003007210 */ /* 0x010fe20007fbe0ff */
[----:B0-----:R-:W-:Y:S02]  /*12230*/  IMAD.MOV.U32 R7, RZ, RZ, R76 ;  /* 0x000000ffff077224 */ /* 0x001fe400078e004c */
[----:B------:R0:W-:Y:S04]  /*12240*/  STL [R1+0xdc], R77 ;  /* 0x0000dc4d01007387 */ /* 0x0001e80000100800 */
[----:B0-----:R-:W3:Y:S04]  /*12250*/  LDL.LU R77, [R1+0x8a8] ;  /* 0x0008a800014d7983 */ /* 0x001ee80000300800 */
[----:B------:R-:W4:Y:S04]  /*12260*/  LDL.LU R71, [R1+0x494] ;  /* 0x0004940001477983 */ /* 0x000f280000300800 */
[----:B------:R-:W-:Y:S04]  /*12270*/  STL [R1+0x480], R31 ;  /* 0x0004801f01007387 */ /* 0x000fe80000100800 */
[----:B------:R0:W-:Y:S04]  /*12280*/  STL [R1+0xd8], R17 ;  /* 0x0000d81101007387 */ /* 0x0001e80000100800 */
[----:B0-----:R-:W2:Y:S04]  /*12290*/  LDL.LU R17, [R1+0x4a0] ;  /* 0x0004a00001117983 */ /* 0x001ea80000300800 */
[----:B------:R0:W-:Y:S04]  /*122a0*/  STL [R1+0x47c], R65 ;  /* 0x00047c4101007387 */ /* 0x0001e80000100800 */
[----:B0-----:R-:W3:Y:S04]  /*122b0*/  LDL.LU R65, [R1+0x49c] ;  /* 0x00049c0001417983 */ /* 0x001ee80000300800 */
[----:B------:R0:W-:Y:S04]  /*122c0*/  STL [R1+0x490], R76 ;  /* 0x0004904c01007387 */ /* 0x0001e80000100800 */
[----:B------:R-:W3:Y:S04]  /*122d0*/  LDL.LU R31, [R1+0x4a8] ;  /* 0x0004a800011f7983 */ /* 0x000ee80000300800 */
[----:B------:R-:W-:Y:S04]  /*122e0*/  STL [R1+0x498], R0 ;  /* 0x0004980001007387 */ /* 0x000fe80000100800 */
[----:B------:R-:W3:Y:S04]  /*122f0*/  LDL.LU R72, [R1+0x4b0] ;  /* 0x0004b00001487983 */ /* 0x000ee80000300800 */
[----:B0-----:R-:W3:Y:S04]  /*12300*/  LDL.LU R76, [R1+0x8a4] ;  /* 0x0008a400014c7983 */ /* 0x001ee80000300800 */
[----:B------:R-:W3:Y:S01]  /*12310*/  LDL.LU R6, [R1+0x48c] ;  /* 0x00048c0001067983 */ /* 0x000ee20000300800 */
[----:B------:R-:W-:-:S02]  /*12320*/  ISETP.GT.AND P4, PT, R8, 0x31, PT ;  /* 0x000000310800780c */ /* 0x000fc40003f84270 */
[C---:B------:R-:W-:Y:S02]  /*12330*/  ISETP.GT.AND P1, PT, R8.reuse, 0x32, PT ;  /* 0x000000320800780c */ /* 0x040fe40003f24270 */
[----:B------:R-:W-:Y:S02]  /*12340*/  PRMT R39, RZ, 0x7610, R39 ;  /* 0x00007610ff277816 */ /* 0x000fe40000000027 */
[----:B------:R-:W-:Y:S02]  /*12350*/  ISETP.GT.AND P2, PT, R8, 0x33, PT ;  /* 0x000000330800780c */ /* 0x000fe40003f44270 */
[----:B------:R-:W-:Y:S02]  /*12360*/  PRMT R58, RZ, 0x7610, R58 ;  /* 0x00007610ff3a7816 */ /* 0x000fe4000000003a */
[----:B------:R-:W-:Y:S01]  /*12370*/  PRMT R91, RZ, 0x7610, R91 ;  /* 0x00007610ff5b7816 */ /* 0x000fe2000000005b */
[----:B----4-:R-:W-:Y:S01]  /*12380*/  IMAD.X R71, R5, 0x1, R71, P5 ;  /* 0x0000000105477824 */ /* 0x010fe200028e0647 */
[----:B--2---:R-:W-:-:S05]  /*12390*/  IADD3 R17, P5, PT, R3, R17, RZ ;  /* 0x0000001103117210 */ /* 0x004fca0007fbe0ff */
[C---:B---3--:R-:W-:Y:S02]  /*123a0*/  IMAD.X R65, R5.reuse, 0x1, R65, P5 ;  /* 0x0000000105417824 */ /* 0x048fe400028e0641 */
        /* <DEDUP_REMOVED lines=9> */
[----:B------:R-:W-:Y:S01]  /*12440*/  @P1 IMAD.MOV.U32 R7, RZ, RZ, R71 ;  /* 0x000000ffff071224 */ /* 0x000fe200078e0047 */
[----:B------:R-:W3:Y:S01]  /*12450*/  LDL.LU R0, [R1+0x4ac] ;  /* 0x0004ac0001007983 */ /* 0x000ee20000300800 */
[----:B------:R-:W-:-:S03]  /*12460*/  IADD3 R72, P5, PT, R3, R72, RZ ;  /* 0x0000004803487210 */ /* 0x000fc60007fbe0ff */
[----:B------:R0:W4:Y:S04]  /*12470*/  @P1 LDG.E.U8 R58, desc[UR18][R6.64] ;  /* 0x00000012063a1981 */ /* 0x000128000c1e1100 */
[----:B-1----:R-:W2:Y:S04]  /*12480*/  LDL.LU R71, [R1+0x4b8] ;  /* 0x0004b80001477983 */ /* 0x002ea80000300800 */
        /* <DEDUP_REMOVED lines=269> */
[----:B------:R-:W2:Y:S04]  /*13560*/  LDL.LU R46, [R1+0x548] ;  /* 0x00054800012e7983 */ /* 0x000ea80000300800 */
[----:B------:R0:W-:Y:S04]  /*13570*/  STL [R1+0x530], R10 ;  /* 0x0005300a01007387 */ /* 0x0001e80000100800 */
[----:B------:R-:W-:Y:S04]  /*13580*/  STL [R1+0x808], R86 ;  /* 0x0008085601007387 */ /* 0x000fe80000100800 */
[----:B------:R1:W-:Y:S04]  /*13590*/  STL [R1+0x52c], R63 ;  /* 0x00052c3f01007387 */ /* 0x0003e80000100800 */
[----:B0-----:R-:W3:Y:S04]  /*135a0*/  LDL.LU R10, [R1+0x550] ;  /* 0x00055000010a7983 */ /* 0x001ee80000300800 */
[----:B------:R0:W-:Y:S04]  /*135b0*/  STL [R1+0x538], R30 ;  /* 0x0005381e01007387 */ /* 0x0001e80000100800 */
[----:B-1----:R-:W3:Y:S04]  /*135c0*/  LDL.LU R63, [R1+0x558] ;  /* 0x00055800013f7983 */ /* 0x002ee80000300800 */
[----:B------:R-:W-:Y:S04]  /*135d0*/  STL [R1+0x540], R64 ;  /* 0x0005404001007387 */ /* 0x000fe80000100800 */
[----:B0-----:R-:W3:Y:S04]  /*135e0*/  LDL.LU R30, [R1+0x874] ;  /* 0x00087400011e7983 */ /* 0x001ee80000300800 */
[----:B------:R-:W3:Y:S01]  /*135f0*/  LDL.LU R6, [R1+0x534] ;  /* 0x0005340001067983 */ /* 0x000ee20000300800 */
[----:B------:R-:W-:-:S02]  /*13600*/  ISETP.GT.AND P4, PT, R8, 0x49, PT ;  /* 0x000000490800780c */ /* 0x000fc40003f84270 */
[----:B------:R-:W-:Y:S02]  /*13610*/  ISETP.GT.AND P1, PT, R8, 0x4a, PT ;  /* 0x0000004a0800780c */ /* 0x000fe40003f24270 */
[----:B------:R-:W-:Y:S02]  /*13620*/  PRMT R40, RZ, 0x7610, R40 ;  /* 0x00007610ff287816 */ /* 0x000fe40000000028 */
[----:B------:R-:W-:Y:S01]  /*13630*/  PRMT R55, RZ, 0x7610, R55 ;  /* 0x00007610ff377816 */ /* 0x000fe20000000037 */
[----:B----4-:R-:W-:Y:S01]  /*13640*/  IMAD.X R66, R5, 0x1, R66, P5 ;  /* 0x0000000105427824 */ /* 0x010fe200028e0642 */
[----:B--2---:R-:W-:Y:S01]  /*13650*/  IADD3 R46, P5, PT, R3, R46, RZ ;  /* 0x0000002e032e7210 */ /* 0x004fe20007fbe0ff */
[----:B---3--:R-:W-:-:S05]  /*13660*/  IMAD.X R6, R5, 0x1, R6, P6 ;  /* 0x0000000105067824 */ /* 0x008fca00030e0606 */
        /* <DEDUP_REMOVED lines=46> */
[----:B------:R-:W2:Y:S04]  /*13950*/  @P1 LDG.E.U8 R4, desc[UR18][R6.64] ;  /* 0x0000001206041981 */ /* 0x000ea8000c1e1100 */
[----:B---3--:R0:W-:Y:S04]  /*13960*/  STL [R1+0x6c], R54 ;  /* 0x00006c3601007387 */ /* 0x0081e80000100800 */
[----:B0-----:R-:W3:Y:S04]  /*13970*/  LDL.LU R54, [R1+0x86c] ;  /* 0x00086c0001367983 */ /* 0x001ee80000300800 */
[----:B------:R-:W3:Y:S04]  /*13980*/  LDL.LU R66, [R1+0x868] ;  /* 0x0008680001427983 */ /* 0x000ee80000300800 */
[----:B------:R-:W3:Y:S01]  /*13990*/  LDL.LU R7, [R1+0x55c] ;  /* 0x00055c0001077983 */ /* 0x000ee20000300800 */
[----:B------:R-:W-:-:S02]  /*139a0*/  ISETP.GT.AND P2, PT, R8, 0x4e, PT ;  /* 0x0000004e0800780c */ /* 0x000fc40003f44270 */
[C---:B----4-:R-:W-:Y:S01]  /*139b0*/  IADD3 R64, P5, PT, R3.reuse, R64, RZ ;  /* 0x0000004003407210 */ /* 0x050fe20007fbe0ff */
[----:B------:R-:W4:Y:S01]  /*139c0*/  LDL.LU R63, [R1+0x564] ;  /* 0x00056400013f7983 */ /* 0x000f220000300800 */
[----:B------:R-:W-:Y:S02]  /*139d0*/  PRMT R15, RZ, 0x7610, R15 ;  /* 0x00007610ff0f7816 */ /* 0x000fe4000000000f */
[----:B------:R-:W-:Y:S01]  /*139e0*/  IADD3 R10, P6, PT, R3, R10, RZ ;  /* 0x0000000a030a7210 */ /* 0x000fe20007fde0ff */
[----:B------:R-:W-:Y:S04]  /*139f0*/  STL [R1+0x560], R64 ;  /* 0x0005604001007387 */ /* 0x000fe80000100800 */
[----:B--2---:R0:W-:Y:S02]  /*13a00*/  STL [R1+0x68], R4 ;  /* 0x0000680401007387 */ /* 0x0041e40000100800 */
[----:B------:R-:W-:-:S02]  /*13a10*/  @P2 IMAD.MOV.U32 R6, RZ, RZ, R64 ;  /* 0x000000ffff062224 */ /* 0x000fc400078e0040 */
[----:B0-----:R-:W2:Y:S01]  /*13a20*/  LDL.LU R4, [R1+0x570] ;  /* 0x0005700001047983 */ /* 0x001ea20000300800 */
[----:B---3--:R-:W-:-:S05]  /*13a30*/  IMAD.X R7, R5, 0x1, R7, P5 ;  /* 0x0000000105077824 */ /* 0x008fca00028e0607 */
[----:B------:R0:W-:Y:S04]  /*13a40*/  STL [R1+0x55c], R7 ;  /* 0x00055c0701007387 */ /* 0x0001e80000100800 */
[----:B------:R0:W3:Y:S04]  /*13a50*/  @P2 LDG.E.U8 R15, desc[UR18][R6.64] ;  /* 0x00000012060f2981 */ /* 0x0000e8000c1e1100 */
[----:B------:R1:W-:Y:S04]  /*13a60*/  STL [R1+0x18c], R10 ;  /* 0x00018c0a01007387 */ /* 0x0003e80000100800 */
[----:B------:R-:W2:Y:S01]  /*13a70*/  LDL.LU R6, [R1+0x188] ;  /* 0x0001880001067983 */ /* 0x000ea20000300800 */
[----:B------:R-:W-:Y:S01]  /*13a80*/  ISETP.GT.AND P4, PT, R8, 0x4f, PT ;  /* 0x0000004f0800780c */ /* 0x000fe20003f84270 */
[----:B0-----:R-:W-:Y:S01]  /*13a90*/  IMAD.MOV.U32 R7, RZ, RZ, R10 ;  /* 0x000000ffff077224 */ /* 0x001fe200078e000a */
[----:B------:R-:W-:Y:S01]  /*13aa0*/  IADD3 R61, P5, PT, R3, R61, RZ ;  /* 0x0000003d033d7210 */ /* 0x000fe20007fbe0ff */
[----:B-1----:R-:W4:Y:S04]  /*13ab0*/  LDL.LU R10, [R1+0x56c] ;  /* 0x00056c00010a7983 */ /* 0x002f280000300800 */
[----:B------:R-:W-:Y:S04]  /*13ac0*/  STL [R1+0x568], R61 ;  /* 0x0005683d01007387 */ /* 0x000fe80000100800 */
[----:B------:R-:W4:Y:S01]  /*13ad0*/  LDL.LU R64, [R1+0x578] ;  /* 0x0005780001407983 */ /* 0x000f220000300800 */
[----:B------:R-:W-:-:S03]  /*13ae0*/  PRMT R84, RZ, 0x7610, R84 ;  /* 0x00007610ff547816 */ /* 0x000fc60000000054 */
[----:B---3--:R0:W-:Y:S01]  /*13af0*/  STL [R1+0x5c], R15 ;  /* 0x00005c0f01007387 */ /* 0x0081e20000100800 */
[----:B--2---:R-:W-:-:S03]  /*13b00*/  IMAD.X R6, R5, 0x1, R6, P6 ;  /* 0x0000000105067824 */ /* 0x004fc600030e0606 */
        /* <DEDUP_REMOVED lines=11> */
[----:B------:R1:W-:Y:S01]  /*13bc0*/  STL [R1+0x564], R63 ;  /* 0x0005643f01007387 */ /* 0x0003e20000100800 */
        /* <DEDUP_REMOVED lines=11> */
[----:B---3--:R-:W-:Y:S04]  /*13c80*/  STL [R1+0x80c], R84 ;  /* 0x00080c5401007387 */ /* 0x008fe80000100800 */
[----:B-1----:R-:W2:Y:S04]  /*13c90*/  LDL.LU R63, [R1+0x57c] ;  /* 0x00057c00013f7983 */ /* 0x002ea80000300800 */
[----:B------:R-:W3:Y:S04]  /*13ca0*/  LDL.LU R61, [R1+0x588] ;  /* 0x00058800013d7983 */ /* 0x000ee80000300800 */
[----:B------:R0:W-:Y:S04]  /*13cb0*/  STL [R1+0x570], R4 ;  /* 0x0005700401007387 */ /* 0x0001e80000100800 */
        /* <DEDUP_REMOVED lines=11> */
[C---:B--2---:R-:W-:Y:S02]  /*13d70*/  IMAD.X R63, R5.reuse, 0x1, R63, P5 ;  /* 0x00000001053f7824 */ /* 0x044fe400028e063f */
[----:B---3--:R-:W-:-:S05]  /*13d80*/  IMAD.X R6, R5, 0x1, R6, P6 ;  /* 0x0000000105067824 */ /* 0x008fca00030e0606 */
        /* <DEDUP_REMOVED lines=8> */
[----:B-1----:R-:W3:Y:S04]  /*13e10*/  LDL.LU R63, [R1+0x860] ;  /* 0x00086000013f7983 */ /* 0x002ee80000300800 */
        /* <DEDUP_REMOVED lines=39> */
[----:B------:R1:W-:Y:S01]  /*14090*/  STL [R1+0x594], R15 ;  /* 0x0005940f01007387 */ /* 0x0003e20000100800 */
[----:B------:R-:W-:-:S03]  /*140a0*/  PRMT R82, RZ, 0x7610, R82 ;  /* 0x00007610ff527816 */ /* 0x000fc60000000052 */
[----:B-1----:R-:W4:Y:S06]  /*140b0*/  LDL.LU R15, [R1+0x5a4] ;  /* 0x0005a400010f7983 */ /* 0x002f2c0000300800 */
[----:B0-----:R-:W-:Y:S01]  /*140c0*/  @P2 IMAD.MOV.U32 R6, RZ, RZ, R11 ;  /* 0x000000ffff062224 */ /* 0x001fe200078e000b */
[----:B------:R-:W4:Y:S04]  /*140d0*/  LDL.LU R10, [R1+0x5b0] ;  /* 0x0005b000010a7983 */ /* 0x000f280000300800 */
[----:B------:R0:W-:Y:S01]  /*140e0*/  STL [R1+0x194], R11 ;  /* 0x0001940b01007387 */ /* 0x0001e20000100800 */
[----:B--2---:R-:W-:-:S04]  /*140f0*/  IMAD.X R14, R5, 0x1, R14, P5 ;  /* 0x00000001050e7824 */ /* 0x004fc800028e060e */
[----:B------:R-:W-:Y:S01]  /*14100*/  @P2 IMAD.MOV.U32 R7, RZ, RZ, R14 ;  /* 0x000000ffff072224 */ /* 0x000fe200078e000e */
[----:B---3--:R-:W-:-:S04]  /*14110*/  IADD3 R61, P6, PT, R3, R61, RZ ;  /* 0x0000003d033d7210 */ /* 0x008fc80007fde0ff */
[----:B------:R1:W2:Y:S01]  /*14120*/  @P2 LDG.E.U8 R82, desc[UR18][R6.64] ;  /* 0x0000001206522981 */ /* 0x0002a2000c1e1100 */
[----:B----4-:R-:W-:Y:S01]  /*14130*/  IADD3 R4, P5, PT, R3, R4, RZ ;  /* 0x0000000403047210 */ /* 0x010fe20007fbe0ff */
[----:B-1----:R-:W-:Y:S02]  /*14140*/  IMAD.MOV.U32 R7, RZ, RZ, R61 ;  /* 0x000000ffff077224 */ /* 0x002fe400078e003d */
[----:B------:R-:W-:Y:S04]  /*14150*/  STL [R1+0x810], R84 ;  /* 0x0008105401007387 */ /* 0x000fe80000100800 */
[----:B------:R-:W-:Y:S04]  /*14160*/  STL [R1+0x190], R14 ;  /* 0x0001900e01007387 */ /* 0x000fe80000100800 */
[----:B0-----:R-:W3:Y:S04]  /*14170*/  LDL.LU R11, [R1+0x5ac] ;  /* 0x0005ac00010b7983 */ /* 0x001ee80000300800 */
[----:B------:R-:W-:Y:S04]  /*14180*/  STL [R1+0x5a0], R61 ;  /* 0x0005a03d01007387 */ /* 0x000fe80000100800 */
[----:B------:R0:W-:Y:S04]  /*14190*/  STL [R1+0x44], R60 ;  /* 0x0000443c01007387 */ /* 0x0001e80000100800 */
[----:B0-----:R-:W4:Y:S04]  /*141a0*/  LDL.LU R60, [R1+0x5b8] ;  /* 0x0005b800013c7983 */ /* 0x001f280000300800 */
[----:B------:R-:W-:Y:S04]  /*141b0*/  STL [R1+0x5a8], R4 ;  /* 0x0005a80401007387 */ /* 0x000fe80000100800 */
[----:B------:R-:W4:Y:S04]  /*141c0*/  LDL.LU R14, [R1+0x5c0] ;  /* 0x0005c000010e7983 */ /* 0x000f280000300800 */
[----:B------:R-:W4:Y:S04]  /*141d0*/  LDL.LU R61, [R1+0x85c] ;  /* 0x00085c00013d7983 */ /* 0x000f280000300800 */
[----:B------:R-:W4:Y:S01]  /*141e0*/  LDL.LU R6, [R1+0x59c] ;  /* 0x00059c0001067983 */ /* 0x000f220000300800 */
[----:B------:R-:W-:-:S02]  /*141f0*/  ISETP.GT.AND P4, PT, R8, 0x58, PT ;  /* 0x000000580800780c */ /* 0x000fc40003f84270 */
[C---:B------:R-:W-:Y:S02]  /*14200*/  ISETP.GT.AND P1, PT, R8.reuse, 0x59, PT ;  /* 0x000000590800780c */ /* 0x040fe40003f24270 */
[----:B------:R-:W-:Y:S02]  /*14210*/  PRMT R26, RZ, 0x7610, R26 ;  /* 0x00007610ff1a7816 */ /* 0x000fe4000000001a */
[----:B------:R-:W-:Y:S01]  /*14220*/  ISETP.GT.AND P2, PT, R8, 0x5a, PT ;  /* 0x0000005a0800780c */ /* 0x000fe20003f44270 */
[----:B------:R-:W-:Y:S01]  /*14230*/  IMAD.X R15, R5, 0x1, R15, P5 ;  /* 0x00000001050f7824 */ /* 0x000fe200028e060f */
[----:B------:R-:W-:Y:S02]  /*14240*/  IADD3 R10, P5, PT, R3, R10, RZ ;  /* 0x0000000a030a7210 */ /* 0x000fe40007fbe0ff */
[----:B------:R-:W-:Y:S02]  /*14250*/  PRMT R42, RZ, 0x7610, R42 ;  /* 0x00007610ff2a7816 */ /* 0x000fe4000000002a */
[----:B------:R-:W-:Y:S01]  /*14260*/  PRMT R70, RZ, 0x7610, R70 ;  /* 0x00007610ff467816 */ /* 0x000fe20000000046 */
[----:B--2---:R-:W-:Y:S01]  /*14270*/  STL [R1+0x814], R82 ;  /* 0x0008145201007387 */ /* 0x004fe20000100800 */
[----:B---3--:R-:W-:-:S02]  /*14280*/  IMAD.X R11, R5, 0x1, R11, P5 ;  /* 0x00000001050b7824 */ /* 0x008fc400028e060b */
[----:B----4-:R-:W-:-:S05]  /*14290*/  IMAD.X R6, R5, 0x1, R6, P6 ;  /* 0x0000000105067824 */ /* 0x010fca00030e0606 */
        /* <DEDUP_REMOVED lines=26> */
[----:B------:R-:W-:Y:S02]  /*14440*/  ISETP.GT.AND P1, PT, R8, 0x5c, PT ;  /* 0x0000005c0800780c */ /* 0x000fe40003f24270 */
[----:B------:R-:W-:Y:S02]  /*14450*/  PRMT R84, RZ, 0x7610, R84 ;  /* 0x00007610ff547816 */ /* 0x000fe40000000054 */
[----:B------:R-:W-:Y:S01]  /*14460*/  PRMT R48, RZ, 0x7610, R48 ;  /* 0x00007610ff307816 */ /* 0x000fe20000000030 */
[C---:B---3--:R-:W-:Y:S02]  /*14470*/  IMAD.X R4, R5.reuse, 0x1, R4, P5 ;  /* 0x0000000105047824 */ /* 0x048fe400028e0604 */
[----:B--2---:R-:W-:-:S05]  /*14480*/  IMAD.X R6, R5, 0x1, R6, P6 ;  /* 0x0000000105067824 */ /* 0x004fca00030e0606 */
[-C--:B------:R-:W-:Y:S01]  /*14490*/  @P4 LOP3.LUT R7, R7, R6.reuse, RZ, 0x3c, !PT ;  /* 0x0000000607074212 */ /* 0x080fe200078e3cff */
[----:B------:R0:W-:Y:S03]  /*144a0*/  STL [R1+0x5b4], R6 ;  /* 0x0005b40601007387 */ /* 0x0001e60000100800 */
[----:B0-----:R-:W-:-:S04]  /*144b0*/  @P4 LOP3.LUT R6, R7, R6, RZ, 0x3c, !PT ;  /* 0x0000000607064212 */ /* 0x001fc800078e3cff */
[----:B------:R-:W-:-:S05]  /*144c0*/  @P4 LOP3.LUT R7, R7, R6, RZ, 0x3c, !PT ;  /* 0x0000000607074212 */ /* 0x000fca00078e3cff */
[----:B------:R0:W2:Y:S02]  /*144d0*/  @P4 LDG.E.U8 R84, desc[UR18][R6.64] ;  /* 0x0000001206544981 */ /* 0x0000a4000c1e1100 */
[----:B0-----:R-:W-:Y:S02]  /*144e0*/  @P1 IMAD.MOV.U32 R6, RZ, RZ, R14 ;  /* 0x000000ffff061224 */ /* 0x001fe400078e000e */
[----:B------:R-:W-:-:S05]  /*144f0*/  @P1 IMAD.MOV.U32 R7, RZ, RZ, R4 ;  /* 0x000000ffff071224 */ /* 0x000fca00078e0004 */
[----:B------:R-:W3:Y:S01]  /*14500*/  @P1 LDG.E.U8 R48, desc[UR18][R6.64] ;  /* 0x0000001206301981 */ /* 0x000ee2000c1e1100 */
[----:B------:R-:W-:-:S03]  /*14510*/  IADD3 R15, P5, PT, R3, R15, RZ ;  /* 0x0000000f030f7210 */ /* 0x000fc60007fbe0ff */
[----:B------:R0:W-:Y:S04]  /*14520*/  STL [R1+0x5bc], R4 ;  /* 0x0005bc0401007387 */ /* 0x0001e80000100800 */
[----:B--2---:R-:W-:Y:S04]  /*14530*/  STL [R1+0x84c], R84 ;  /* 0x00084c5401007387 */ /* 0x004fe80000100800 */
[----:B0-----:R-:W2:Y:S04]  /*14540*/  LDL.LU R4, [R1+0x854] ;  /* 0x0008540001047983 */ /* 0x001ea80000300800 */
[----:B------:R-:W2:Y:S04]  /*14550*/  LDL.LU R14, [R1+0x198] ;  /* 0x00019800010e7983 */ /* 0x000ea80000300800 */
[----:B---3--:R0:W-:Y:S04]  /*14560*/  STL [R1+0x28], R48 ;  /* 0x0000283001007387 */ /* 0x0081e80000100800 */
[----:B0-----:R-:W3:Y:S04]  /*14570*/  LDL.LU R48, [R1+0x850] ;  /* 0x0008500001307983 */ /* 0x001ee80000300800 */
[----:B------:R0:W-:Y:S04]  /*14580*/  STL [R1+0x5c8], R15 ;  /* 0x0005c80f01007387 */ /* 0x0001e80000100800 */
[----:B------:R-:W2:Y:S01]  /*14590*/  LDL.LU R6, [R1+0x5c4] ;  /* 0x0005c40001067983 */ /* 0x000ea20000300800 */
[----:B------:R-:W-:Y:S01]  /*145a0*/  ISETP.GT.AND P2, PT, R8, 0x5d, PT ;  /* 0x0000005d0800780c */ /* 0x000fe20003f44270 */
[----:B------:R-:W-:-:S02]  /*145b0*/  IMAD.MOV.U32 R7, RZ, RZ, R15 ;  /* 0x000000ffff077224 */ /* 0x000fc400078e000f */
[----:B0-----:R-:W3:Y:S01]  /*145c0*/  LDL.LU R15, [R1+0x5d8] ;  /* 0x0005d800010f7983 */ /* 0x001ee20000300800 */
[----:B------:R-:W-:Y:S02]  /*145d0*/  PRMT R84, RZ, 0x7610, R84 ;  /* 0x00007610ff547816 */ /* 0x000fe40000000054 */
[----:B------:R-:W-:Y:S01]  /*145e0*/  IADD3 R10, P6, PT, R3, R10, RZ ;  /* 0x0000000a030a7210 */ /* 0x000fe20007fde0ff */
[----:B--2---:R-:W-:-:S06]  /*145f0*/  IMAD.X R6, R5, 0x1, R6, P5 ;  /* 0x0000000105067824 */ /* 0x004fcc00028e0606 */
        /* <DEDUP_REMOVED lines=23> */
[----:B------:R-:W-:Y:S02]  /*14770*/  PRMT R68, RZ, 0x7610, R68 ;  /* 0x00007610ff447816 */ /* 0x000fe40000000044 */
[----:B------:R-:W-:Y:S02]  /*14780*/  IADD3 R15, P5, PT, R3, R15, RZ ;  /* 0x0000000f030f7210 */ /* 0x000fe40007fbe0ff */
[----:B------:R-:W-:Y:S07]  /*14790*/  STL [R1+0x198], R14 ;  /* 0x0001980e01007387 */ /* 0x000fee0000100800 */
[----:B0-----:R-:W-:-:S02]  /*147a0*/  @P1 IMAD.MOV.U32 R6, RZ, RZ, R11 ;  /* 0x000000ffff061224 */ /* 0x001fc400078e000b */
[----:B------:R-:W-:-:S05]  /*147b0*/  @P1 IMAD.MOV.U32 R7, RZ, RZ, R14 ;  /* 0x000000ffff071224 */ /* 0x000fca00078e000e */
[----:B------:R-:W3:Y:S04]  /*147c0*/  @P1 LDG.E.U8 R68, desc[UR18][R6.64] ;  /* 0x0000001206441981 */ /* 0x000ee8000c1e1100 */
[----:B--2---:R0:W-:Y:S04]  /*147d0*/  STL [R1+0x818], R86 ;  /* 0x0008185601007387 */ /* 0x0041e80000100800 */
[----:B0-----:R-:W2:Y:S04]  /*147e0*/  LDL.LU R86, [R1+0x5dc] ;  /* 0x0005dc0001567983 */ /* 0x001ea80000300800 */
[----:B------:R-:W4:Y:S04]  /*147f0*/  LDL.LU R14, [R1+0x5e4] ;  /* 0x0005e400010e7983 */ /* 0x000f280000300800 */
[----:B------:R0:W-:Y:S04]  /*14800*/  STL [R1+0x5d8], R15 ;  /* 0x0005d80f01007387 */ /* 0x0001e80000100800 */
[----:B------:R-:W4:Y:S04]  /*14810*/  LDL.LU R11, [R1+0x5f0] ;  /* 0x0005f000010b7983 */ /* 0x000f280000300800 */
[----:B------:R-:W4:Y:S01]  /*14820*/  LDL.LU R7, [R1+0x5d4] ;  /* 0x0005d40001077983 */ /* 0x000f220000300800 */
[----:B------:R-:W-:-:S02]  /*14830*/  ISETP.GT.AND P2, PT, R8, 0x60, PT ;  /* 0x000000600800780c */ /* 0x000fc40003f44270 */
[----:B------:R-:W-:Y:S02]  /*14840*/  ISETP.GT.AND P4, PT, R8, 0x61, PT ;  /* 0x000000610800780c */ /* 0x000fe40003f84270 */
[----:B------:R-:W-:Y:S01]  /*14850*/  IADD3 R84, P6, PT, R3, R84, RZ ;  /* 0x0000005403547210 */ /* 0x000fe20007fde0ff */
[----:B---3--:R1:W-:Y:S01]  /*14860*/  STL [R1+0x81c], R68 ;  /* 0x00081c4401007387 */ /* 0x0083e20000100800 */
[----:B------:R-:W-:-:S07]  /*14870*/  PRMT R29, RZ, 0x7610, R29 ;  /* 0x00007610ff1d7816 */ /* 0x000fce000000001d */
[----:B------:R-:W-:Y:S02]  /*14880*/  @P2 IMAD.MOV.U32 R6, RZ, RZ, R15 ;  /* 0x000000ffff062224 */ /* 0x000fe400078e000f */
[C---:B--2---:R-:W-:Y:S02]  /*14890*/  IMAD.X R86, R5.reuse, 0x1, R86, P6 ;  /* 0x0000000105567824 */ /* 0x044fe400030e0656 */
[----:B----4-:R-:W-:Y:S01]  /*148a0*/  IMAD.X R7, R5, 0x1, R7, P5 ;  /* 0x0000000105077824 */ /* 0x010fe200028e0607 */
[----:B------:R-:W-:-:S04]  /*148b0*/  IADD3 R10, P5, PT, R3, R10, RZ ;  /* 0x0000000a030a7210 */ /* 0x000fc80007fbe0ff */
[----:B------:R-:W-:Y:S01]  /*148c0*/  STL [R1+0x5d4], R7 ;  /* 0x0005d40701007387 */ /* 0x000fe20000100800 */
[----:B------:R-:W-:-:S03]  /*148d0*/  IMAD.X R14, R5, 0x1, R14, P5 ;  /* 0x00000001050e7824 */ /* 0x000fc600028e060e */
[----:B0-----:R-:W2:Y:S04]  /*148e0*/  LDL.LU R15, [R1+0x5ec] ;  /* 0x0005ec00010f7983 */ /* 0x001ea80000300800 */
[----:B------:R0:W-:Y:S04]  /*148f0*/  STL [R1+0x5e0], R84 ;  /* 0x0005e05401007387 */ /* 0x0001e80000100800 */
[----:B-1----:R-:W3:Y:S04]  /*14900*/  LDL.LU R68, [R1+0x5f8] ;  /* 0x0005f80001447983 */ /* 0x002ee80000300800 */
[----:B------:R-:W-:Y:S04]  /*14910*/  STL [R1+0x5e8], R10 ;  /* 0x0005e80a01007387 */ /* 0x000fe80000100800 */
[----:B------:R1:W4:Y:S04]  /*14920*/  @P2 LDG.E.U8 R29, desc[UR18][R6.64] ;  /* 0x00000012061d2981 */ /* 0x000328000c1e1100 */
[----:B------:R-:W-:Y:S04]  /*14930*/  STL [R1+0x5dc], R86 ;  /* 0x0005dc5601007387 */ /* 0x000fe80000100800 */
[----:B------:R0:W-:Y:S01]  /*14940*/  STL [R1+0x5e4], R14 ;  /* 0x0005e40e01007387 */ /* 0x0001e20000100800 */
[----:B-1----:R-:W-:-:S03]  /*14950*/  @P4 IMAD.MOV.U32 R6, RZ, RZ, R84 ;  /* 0x000000ffff064224 */ /* 0x002fc600078e0054 */
[----:B0-----:R-:W4:Y:S01]  /*14960*/  LDL.LU R84, [R1+0x5f4] ;  /* 0x0005f40001547983 */ /* 0x001f220000300800 */
[C---:B------:R-:W-:Y:S01]  /*14970*/  ISETP.GT.AND P1, PT, R8.reuse, 0x62, PT ;  /* 0x000000620800780c */ /* 0x040fe20003f24270 */
[----:B------:R-:W-:Y:S01]  /*14980*/  @P4 IMAD.MOV.U32 R7, RZ, RZ, R86 ;  /* 0x000000ffff074224 */ /* 0x000fe200078e0056 */
[----:B------:R-:W-:Y:S02]  /*14990*/  PRMT R45, RZ, 0x7610, R45 ;  /* 0x00007610ff2d7816 */ /* 0x000fe4000000002d */
[----:B------:R-:W-:Y:S02]  /*149a0*/  ISETP.GT.AND P2, PT, R8, 0x63, PT ;  /* 0x000000630800780c */ /* 0x000fe40003f44270 */
[----:B------:R-:W-:Y:S02]  /*149b0*/  PRMT R74, RZ, 0x7610, R74 ;  /* 0x00007610ff4a7816 */ /* 0x000fe4000000004a */
[----:B------:R0:W4:Y:S01]  /*149c0*/  @P4 LDG.E.U8 R45, desc[UR18][R6.64] ;  /* 0x00000012062d4981 */ /* 0x000122000c1e1100 */
[----:B------:R-:W-:-:S02]  /*149d0*/  IADD3 R11, P4, PT, R3, R11, RZ ;  /* 0x0000000b030b7210 */ /* 0x000fc40007f9e0ff */
[----:B------:R-:W-:Y:S02]  /*149e0*/  ISETP.GT.AND P5, PT, R8, 0x64, PT ;  /* 0x000000640800780c */ /* 0x000fe40003fa4270 */
[----:B0-----:R-:W-:Y:S02]  /*149f0*/  @P1 IMAD.MOV.U32 R6, RZ, RZ, R10 ;  /* 0x000000ffff061224 */ /* 0x001fe400078e000a */
[----:B------:R-:W-:Y:S01]  /*14a00*/  @P1 IMAD.MOV.U32 R7, RZ, RZ, R14 ;  /* 0x000000ffff071224 */ /* 0x000fe200078e000e */
[----:B------:R-:W-:Y:S01]  /*14a10*/  PRMT R82, RZ, 0x7610, R82 ;  /* 0x00007610ff527816 */ /* 0x000fe20000000052 */
[----:B------:R-:W4:Y:S04]  /*14a20*/  LDL.LU R14, [R1+0x5fc] ;  /* 0x0005fc00010e7983 */ /* 0x000f280000300800 */
[----:B------:R0:W4:Y:S01]  /*14a30*/  @P1 LDG.E.U8 R74, desc[UR18][R6.64] ;  /* 0x00000012064a1981 */ /* 0x000122000c1e1100 */
[----:B------:R-:W-:-:S03]  /*14a40*/  PRMT R9, RZ, 0x7610, R9 ;  /* 0x00007610ff097816 */ /* 0x000fc60000000009 */
[----:B------:R-:W4:Y:S01]  /*14a50*/  LDL.LU R10, [R1+0x600] ;  /* 0x00060000010a7983 */ /* 0x000f220000300800 */
[----:B0-----:R-:W-:Y:S02]  /*14a60*/  @P2 IMAD.MOV.U32 R6, RZ, RZ, R11 ;  /* 0x000000ffff062224 */ /* 0x001fe400078e000b */
[----:B--2---:R-:W-:-:S04]  /*14a70*/  IMAD.X R15, R5, 0x1, R15, P4 ;  /* 0x00000001050f7824 */ /* 0x004fc800020e060f */
[----:B------:R-:W-:Y:S01]  /*14a80*/  @P2 IMAD.MOV.U32 R7, RZ, RZ, R15 ;  /* 0x000000ffff072224 */ /* 0x000fe200078e000f */
[----:B---3--:R-:W-:-:S04]  /*14a90*/  IADD3 R68, P1, PT, R3, R68, RZ ;  /* 0x0000004403447210 */ /* 0x008fc80007f3e0ff */
[----:B------:R0:W2:Y:S02]  /*14aa0*/  @P2 LDG.E.U8 R82, desc[UR18][R6.64] ;  /* 0x0000001206522981 */ /* 0x0000a4000c1e1100 */
[----:B0-----:R-:W-:Y:S02]  /*14ab0*/  @P5 IMAD.MOV.U32 R6, RZ, RZ, R68 ;  /* 0x000000ffff065224 */ /* 0x001fe400078e0044 */
[----:B----4-:R-:W-:-:S04]  /*14ac0*/  IMAD.X R84, R5, 0x1, R84, P1 ;  /* 0x0000000105547824 */ /* 0x010fc800008e0654 */
[----:B------:R-:W-:-:S05]  /*14ad0*/  @P5 IMAD.MOV.U32 R7, RZ, RZ, R84 ;  /* 0x000000ffff075224 */ /* 0x000fca00078e0054 */
[----:B------:R0:W3:Y:S04]  /*14ae0*/  @P5 LDG.E.U8 R9, desc[UR18][R6.64] ;  /* 0x0000001206095981 */ /* 0x0000e8000c1e1100 */
[----:B------:R-:W-:Y:S04]  /*14af0*/  STL [R1+0x5f0], R11 ;  /* 0x0005f00b01007387 */ /* 0x000fe80000100800 */
[----:B------:R1:W-:Y:S04]  /*14b00*/  STL [R1+0x5ec], R15 ;  /* 0x0005ec0f01007387 */ /* 0x0003e80000100800 */
[----:B-1----:R-:W4:Y:S04]  /*14b10*/  LDL.LU R15, [R1+0x484] ;  /* 0x00048400010f7983 */ /* 0x002f280000300800 */
[----:B------:R-:W2:Y:S01]  /*14b20*/  LDL.LU R11, [R1+0x488] ;  /* 0x00048800010b7983 */ /* 0x000ea20000300800 */
[----:B------:R-:W-:-:S02]  /*14b30*/  ISETP.GT.AND P2, PT, R8, 0x65, PT ;  /* 0x000000650800780c */ /* 0x000fc40003f44270 */
[----:B------:R-:W-:Y:S01]  /*14b40*/  IADD3 R10, P1, PT, R3, R10, RZ ;  /* 0x0000000a030a7210 */ /* 0x000fe20007f3e0ff */
[----:B------:R-:W-:Y:S04]  /*14b50*/  STL [R1+0x5f8], R68 ;  /* 0x0005f84401007387 */ /* 0x000fe80000100800 */
[----:B------:R-:W-:Y:S01]  /*14b60*/  STL [R1+0x5f4], R84 ;  /* 0x0005f45401007387 */ /* 0x000fe20000100800 */
[----:B------:R-:W-:Y:S01]  /*14b70*/  IMAD.X R14, R5, 0x1, R14, P1 ;  /* 0x00000001050e7824 */ /* 0x000fe200008e060e */
[----:B------:R-:W-:-:S04]  /*14b80*/  PRMT R92, RZ, 0x7610, R92 ;  /* 0x00007610ff5c7816 */ /* 0x000fc8000000005c */
[----:B0-----:R-:W-:Y:S02]  /*14b90*/  @P2 IMAD.MOV.U32 R6, RZ, RZ, R10 ;  /* 0x000000ffff062224 */ /* 0x001fe400078e000a */
[----:B------:R-:W-:-:S05]  /*14ba0*/  @P2 IMAD.MOV.U32 R7, RZ, RZ, R14 ;  /* 0x000000ffff072224 */ /* 0x000fca00078e000e */
[----:B------:R0:W4:Y:S04]  /*14bb0*/  @P2 LDG.E.U8 R92, desc[UR18][R6.64] ;  /* 0x00000012065c2981 */ /* 0x000128000c1e1100 */
[----:B---3--:R1:W-:Y:S04]  /*14bc0*/  STL [R1+0x4], R9 ;  /* 0x0000040901007387 */ /* 0x0083e80000100800 */
[----:B-1----:R-:W3:Y:S04]  /*14bd0*/  LDL.LU R9, [R1+0x1a4] ;  /* 0x0001a40001097983 */ /* 0x002ee80000300800 */
[----:B------:R-:W-:Y:S04]  /*14be0*/  STL [R1+0x600], R10 ;  /* 0x0006000a01007387 */ /* 0x000fe80000100800 */
[----:B------:R1:W-:Y:S04]  /*14bf0*/  STL [R1+0x5fc], R14 ;  /* 0x0005fc0e01007387 */ /* 0x0003e80000100800 */
[----:B-1----:R-:W3:Y:S01]  /*14c00*/  LDL.LU R14, [R1+0x1a0] ;  /* 0x0001a000010e7983 */ /* 0x002ee20000300800 */
[----:B------:R-:W-:-:S02]  /*14c10*/  ISETP.GT.AND P2, PT, R8, 0x66, PT ;  /* 0x000000660800780c */ /* 0x000fc40003f44270 */
[----:B--2---:R-:W-:Y:S01]  /*14c20*/  IADD3 R11, P1, PT, R3, R11, RZ ;  /* 0x0000000b030b7210 */ /* 0x004fe20007f3e0ff */
[----:B------:R-:W2:Y:S01]  /*14c30*/  LDL.LU R10, [R1+0x608] ;  /* 0x00060800010a7983 */ /* 0x000ea20000300800 */
[----:B------:R-:W-:-:S03]  /*14c40*/  PRMT R90, RZ, 0x7610, R90 ;  /* 0x00007610ff5a7816 */ /* 0x000fc6000000005a */
[----:B----4-:R-:W-:-:S06]  /*14c50*/  IMAD.X R15, R5, 0x1, R15, P1 ;  /* 0x00000001050f7824 */ /* 0x010fcc00008e060f */
[----:B0-----:R-:W-:Y:S02]  /*14c60*/  @P2 IMAD.MOV.U32 R6, RZ, RZ, R11 ;  /* 0x000000ffff062224 */ /* 0x001fe400078e000b */
[----:B------:R-:W-:-:S05]  /*14c70*/  @P2 IMAD.MOV.U32 R7, RZ, RZ, R15 ;  /* 0x000000ffff072224 */ /* 0x000fca00078e000f */
[----:B------:R0:W4:Y:S01]  /*14c80*/  @P2 LDG.E.U8 R90, desc[UR18][R6.64] ;  /* 0x00000012065a2981 */ /* 0x000122000c1e1100 */
[----:B------:R-:W-:Y:S02]  /*14c90*/  ISETP.GT.AND P2, PT, R8, 0x67, PT ;  /* 0x000000670800780c */ /* 0x000fe40003f44270 */
[----:B------:R-:W-:Y:S01]  /*14ca0*/  PRMT R88, RZ, 0x7610, R88 ;  /* 0x00007610ff587816 */ /* 0x000fe20000000058 */
[----:B------:R-:W-:Y:S04]  /*14cb0*/  STL [R1+0x834], R92 ;  /* 0x0008345c01007387 */ /* 0x000fe80000100800 */
[----:B------:R1:W-:Y:S04]  /*14cc0*/  STL [R1+0x488], R11 ;  /* 0x0004880b01007387 */ /* 0x0003e80000100800 */
[----:B------:R0:W-:Y:S04]  /*14cd0*/  STL [R1+0x484], R15 ;  /* 0x0004840f01007387 */ /* 0x0001e80000100800 */
[----:B-1----:R-:W2:Y:S04]  /*14ce0*/  LDL.LU R11, [R1+0x604] ;  /* 0x00060400010b7983 */ /* 0x002ea80000300800 */
[----:B------:R-:W2:Y:S04]  /*14cf0*/  LDL.LU R68, [R1+0x60c] ;  /* 0x00060c0001447983 */ /* 0x000ea80000300800 */
[----:B0-----:R-:W2:Y:S01]  /*14d00*/  LDL.LU R15, [R1+0x610] ;  /* 0x00061000010f7983 */ /* 0x001ea20000300800 */
[----:B---3--:R-:W-:-:S05]  /*14d10*/  IADD3 R9, P1, PT, R3, R9, RZ ;  /* 0x0000000903097210 */ /* 0x008fca0007f3e0ff */
[----:B------:R-:W-:Y:S02]  /*14d20*/  @P2 IMAD.MOV.U32 R6, RZ, RZ, R9 ;  /* 0x000000ffff062224 */ /* 0x000fe400078e0009 */
[----:B------:R-:W-:-:S04]  /*14d30*/  IMAD.X R14, R5, 0x1, R14, P1 ;  /* 0x00000001050e7824 */ /* 0x000fc800008e060e */
[----:B------:R-:W-:-:S05]  /*14d40*/  @P2 IMAD.MOV.U32 R7, RZ, RZ, R14 ;  /* 0x000000ffff072224 */ /* 0x000fca00078e000e */
[----:B------:R0:W3:Y:S01]  /*14d50*/  @P2 LDG.E.U8 R88, desc[UR18][R6.64] ;  /* 0x0000001206582981 */ /* 0x0000e2000c1e1100 */
[----:B------:R-:W-:-:S03]  /*14d60*/  ISETP.GT.AND P2, PT, R8, 0x68, PT ;  /* 0x000000680800780c */ /* 0x000fc60003f44270 */
[----:B----4-:R-:W-:Y:S04]  /*14d70*/  STL [R1+0x820], R90 ;  /* 0x0008205a01007387 */ /* 0x010fe80000100800 */
[----:B------:R-:W-:Y:S04]  /*14d80*/  STL [R1+0x1a4], R9 ;  /* 0x0001a40901007387 */ /* 0x000fe80000100800 */
[----:B------:R1:W-:Y:S01]  /*14d90*/  STL [R1+0x1a0], R14 ;  /* 0x0001a00e01007387 */ /* 0x0003e20000100800 */
[----:B--2---:R-:W-:-:S03]  /*14da0*/  IADD3 R10, P1, PT, R3, R10, RZ ;  /* 0x0000000a030a7210 */ /* 0x004fc60007f3e0ff */
[----:B-1----:R-:W2:Y:S04]  /*14db0*/  LDL.LU R14, [R1+0x614] ;  /* 0x00061400010e7983 */ /* 0x002ea80000300800 */
[----:B------:R-:W4:Y:S01]  /*14dc0*/  LDL.LU R9, [R1+0x618] ;  /* 0x0006180001097983 */ /* 0x000f220000300800 */
[----:B------:R-:W-:Y:S01]  /*14dd0*/  IMAD.X R11, R5, 0x1, R11, P1 ;  /* 0x00000001050b7824 */ /* 0x000fe200008e060b */
[----:B------:R-:W-:Y:S01]  /*14de0*/  PRMT R28, RZ, 0x7610, R28 ;  /* 0x00007610ff1c7816 */ /* 0x000fe2000000001c */
[----:B0-----:R-:W-:Y:S02]  /*14df0*/  @P2 IMAD.MOV.U32 R6, RZ, RZ, R10 ;  /* 0x000000ffff062224 */ /* 0x001fe400078e000a */
[----:B------:R-:W-:Y:S01]  /*14e00*/  @P2 IMAD.MOV.U32 R7, RZ, RZ, R11 ;  /* 0x000000ffff072224 */ /* 0x000fe200078e000b */
[----:B------:R-:W-:-:S04]  /*14e10*/  IADD3 R15, P1, PT, R3, R15, RZ ;  /* 0x0000000f030f7210 */ /* 0x000fc80007f3e0ff */
[----:B------:R0:W2:Y:S01]  /*14e20*/  @P2 LDG.E.U8 R28, desc[UR18][R6.64] ;  /* 0x00000012061c2981 */ /* 0x0000a2000c1e1100 */
[----:B------:R-:W-:Y:S01]  /*14e30*/  ISETP.GT.AND P2, PT, R8, 0x69, PT ;  /* 0x000000690800780c */ /* 0x000fe20003f44270 */
[----:B------:R-:W-:-:S12]  /*14e40*/  IMAD.X R68, R5, 0x1, R68, P1 ;  /* 0x0000000105447824 */ /* 0x000fd800008e0644 */
[----:B0-----:R-:W-:Y:S02]  /*14e50*/  @P2 IMAD.MOV.U32 R7, RZ, RZ, R68 ;  /* 0x000000ffff072224 */ /* 0x001fe400078e0044 */
[----:B------:R-:W-:Y:S01]  /*14e60*/  @P2 IMAD.MOV.U32 R6, RZ, RZ, R15 ;  /* 0x000000ffff062224 */ /* 0x000fe200078e000f */
[----:B---3--:R-:W-:Y:S04]  /*14e70*/  STL [R1+0x824], R88 ;  /* 0x0008245801007387 */ /* 0x008fe80000100800 */
[----:B------:R-:W-:Y:S04]  /*14e80*/  STL [R1+0x608], R10 ;  /* 0x0006080a01007387 */ /* 0x000fe80000100800 */
[----:B------:R0:W-:Y:S04]  /*14e90*/  STL [R1+0x604], R11 ;  /* 0x0006040b01007387 */ /* 0x0001e80000100800 */
[----:B0-----:R-:W3:Y:S04]  /*14ea0*/  LDL.LU R11, [R1+0x61c] ;  /* 0x00061c00010b7983 */ /* 0x001ee80000300800 */
[----:B------:R-:W3:Y:S04]  /*14eb0*/  LDL.LU R10, [R1+0x620] ;  /* 0x00062000010a7983 */ /* 0x000ee80000300800 */
[----:B------:R-:W-:Y:S04]  /*14ec0*/  STL [R1+0x610], R15 ;  /* 0x0006100f01007387 */ /* 0x000fe80000100800 */
[----:B------:R0:W-:Y:S04]  /*14ed0*/  STL [R1+0x60c], R68 ;  /* 0x00060c4401007387 */ /* 0x0001e80000100800 */
[----:B0-----:R-:W3:Y:S04]  /*14ee0*/  LDL.LU R68, [R1+0x624] ;  /* 0x0006240001447983 */ /* 0x001ee80000300800 */
[----:B------:R-:W3:Y:S01]  /*14ef0*/  LDL.LU R15, [R1+0x628] ;  /* 0x00062800010f7983 */ /* 0x000ee20000300800 */
[----:B------:R-:W-:-:S06]  /*14f00*/  PRMT R44, RZ, 0x7610, R44 ;  /* 0x00007610ff2c7816 */ /* 0x000fcc000000002c */
[----:B------:R0:W3:Y:S01]  /*14f10*/  @P2 LDG.E.U8 R44, desc[UR18][R6.64] ;  /* 0x00000012062c2981 */ /* 0x0000e2000c1e1100 */
[----:B------:R-:W-:Y:S02]  /*14f20*/  ISETP.GT.AND P2, PT, R8, 0x6a, PT ;  /* 0x0000006a0800780c */ /* 0x000fe40003f44270 */
[----:B----4-:R-:W-:Y:S02]  /*14f30*/  IADD3 R9, P1, PT, R3, R9, RZ ;  /* 0x0000000903097210 */ /* 0x010fe40007f3e0ff */
[----:B------:R-:W-:-:S03]  /*14f40*/  PRMT R73, RZ, 0x7610, R73 ;  /* 0x00007610ff497816 */ /* 0x000fc60000000049 */
[----:B--2---:R-:W-:-:S06]  /*14f50*/  IMAD.X R14, R5, 0x1, R14, P1 ;  /* 0x00000001050e7824 */ /* 0x004fcc00008e060e */
[----:B0-----:R-:W-:Y:S02]  /*14f60*/  @P2 IMAD.MOV.U32 R6, RZ, RZ, R9 ;  /* 0x000000ffff062224 */ /* 0x001fe400078e0009 */
[----:B------:R-:W-:-:S05]  /*14f70*/  @P2 IMAD.MOV.U32 R7, RZ, RZ, R14 ;  /* 0x000000ffff072224 */ /* 0x000fca00078e000e */
[----:B------:R0:W2:Y:S01]  /*14f80*/  @P2 LDG.E.U8 R73, desc[UR18][R6.64] ;  /* 0x0000001206492981 */ /* 0x0000a2000c1e1100 */
[----:B------:R-:W-:Y:S02]  /*14f90*/  ISETP.GT.AND P2, PT, R8, 0x6b, PT ;  /* 0x0000006b0800780c */ /* 0x000fe40003f44270 */
[----:B------:R-:W-:Y:S01]  /*14fa0*/  PRMT R80, RZ, 0x7610, R80 ;  /* 0x00007610ff507816 */ /* 0x000fe20000000050 */
[----:B------:R-:W-:Y:S04]  /*14fb0*/  STL [R1+0x618], R9 ;  /* 0x0006180901007387 */ /* 0x000fe80000100800 */
[----:B------:R1:W-:Y:S01]  /*14fc0*/  STL [R1+0x614], R14 ;  /* 0x0006140e01007387 */ /* 0x0003e20000100800 */
[----:B------:R-:W-:-:S03]  /*14fd0*/  PRMT R79, RZ, 0x7610, R79 ;  /* 0x00007610ff4f7816 */ /* 0x000fc6000000004f */
[----:B-1----:R-:W4:Y:S04]  /*14fe0*/  LDL.LU R14, [R1+0x62c] ;  /* 0x00062c00010e7983 */ /* 0x002f280000300800 */
[----:B------:R-:W2:Y:S01]  /*14ff0*/  LDL.LU R9, [R1+0x630] ;  /* 0x0006300001097983 */ /* 0x000ea20000300800 */
[----:B---3--:R-:W-:-:S05]  /*15000*/  IADD3 R10, P1, PT, R3, R10, RZ ;  /* 0x0000000a030a7210 */ /* 0x008fca0007f3e0ff */
[----:B------:R-:W-:Y:S02]  /*15010*/  IMAD.X R11, R5, 0x1, R11, P1 ;  /* 0x00000001050b7824 */ /* 0x000fe400008e060b */
[----:B0-----:R-:W-:Y:S02]  /*15020*/  @P2 IMAD.MOV.U32 R6, RZ, RZ, R10 ;  /* 0x000000ffff062224 */ /* 0x001fe400078e000a */
[----:B------:R-:W-:-:S05]  /*15030*/  @P2 IMAD.MOV.U32 R7, RZ, RZ, R11 ;  /* 0x000000ffff072224 */ /* 0x000fca00078e000b */
[----:B------:R0:W3:Y:S01]  /*15040*/  @P2 LDG.E.U8 R80, desc[UR18][R6.64] ;  /* 0x0000001206502981 */ /* 0x0000e2000c1e1100 */
[----:B------:R-:W-:Y:S02]  /*15050*/  ISETP.GT.AND P2, PT, R8, 0x6c, PT ;  /* 0x0000006c0800780c */ /* 0x000fe40003f44270 */
[----:B------:R-:W-:-:S05]  /*15060*/  IADD3 R15, P1, PT, R3, R15, RZ ;  /* 0x0000000f030f7210 */ /* 0x000fca0007f3e0ff */
[----:B------:R-:W-:-:S06]  /*15070*/  IMAD.X R68, R5, 0x1, R68, P1 ;  /* 0x0000000105447824 */ /* 0x000fcc00008e0644 */
[----:B0-----:R-:W-:Y:S02]  /*15080*/  @P2 IMAD.MOV.U32 R6, RZ, RZ, R15 ;  /* 0x000000ffff062224 */ /* 0x001fe400078e000f */
[----:B------:R-:W-:-:S05]  /*15090*/  @P2 IMAD.MOV.U32 R7, RZ, RZ, R68 ;  /* 0x000000ffff072224 */ /* 0x000fca00078e0044 */
[----:B------:R0:W3:Y:S04]  /*150a0*/  @P2 LDG.E.U8 R79, desc[UR18][R6.64] ;  /* 0x00000012064f2981 */ /* 0x0000e8000c1e1100 */
[----:B------:R-:W-:Y:S04]  /*150b0*/  STL [R1+0x620], R10 ;  /* 0x0006200a01007387 */ /* 0x000fe80000100800 */
[----:B------:R1:W-:Y:S04]  /*150c0*/  STL [R1+0x61c], R11 ;  /* 0x00061c0b01007387 */ /* 0x0003e80000100800 */
[----:B-1----:R-:W3:Y:S04]  /*150d0*/  LDL.LU R11, [R1+0x1a8] ;  /* 0x0001a800010b7983 */ /* 0x002ee80000300800 */
[----:B------:R-:W3:Y:S01]  /*150e0*/  LDL.LU R10, [R1+0x1ac] ;  /* 0x0001ac00010a7983 */ /* 0x000ee20000300800 */
[----:B------:R-:W-:-:S03]  /*150f0*/  ISETP.GT.AND P2, PT, R8, 0x6d, PT ;  /* 0x0000006d0800780c */ /* 0x000fc60003f44270 */
[----:B------:R1:W-:Y:S01]  /*15100*/  STL [R1+0x628], R15 ;  /* 0x0006280f01007387 */ /* 0x0003e20000100800 */
[----:B------:R-:W-:-:S03]  /*15110*/  PRMT R78, RZ, 0x7610, R78 ;  /* 0x00007610ff4e7816 */ /* 0x000fc6000000004e */
[----:B------:R0:W-:Y:S01]  /*15120*/  STL [R1+0x624], R68 ;  /* 0x0006244401007387 */ /* 0x0001e20000100800 */
[----:B--2---:R-:W-:-:S03]  /*15130*/  IADD3 R9, P1, PT, R3, R9, RZ ;  /* 0x0000000903097210 */ /* 0x004fc60007f3e0ff */
[----:B-1----:R-:W2:Y:S02]  /*15140*/  LDL.LU R15, [R1+0x1b4] ;  /* 0x0001b400010f7983 */ /* 0x002ea40000300800 */
[----:B----4-:R-:W-:Y:S02]  /*15150*/  IMAD.X R14, R5, 0x1, R14, P1 ;  /* 0x00000001050e7824 */ /* 0x010fe400008e060e */
[----:B0-----:R-:W-:Y:S02]  /*15160*/  @P2 IMAD.MOV.U32 R6, RZ, RZ, R9 ;  /* 0x000000ffff062224 */ /* 0x001fe400078e0009 */
[----:B------:R-:W-:-:S05]  /*15170*/  @P2 IMAD.MOV.U32 R7, RZ, RZ, R14 ;  /* 0x000000ffff072224 */ /* 0x000fca00078e000e */
[----:B------:R0:W4:Y:S01]  /*15180*/  @P2 LDG.E.U8 R78, desc[UR18][R6.64] ;  /* 0x00000012064e2981 */ /* 0x000122000c1e1100 */
[----:B------:R-:W-:Y:S02]  /*15190*/  ISETP.GT.AND P2, PT, R8, 0x6e, PT ;  /* 0x0000006e0800780c */ /* 0x000fe40003f44270 */
[----:B------:R-:W-:Y:S01]  /*151a0*/  PRMT R77, RZ, 0x7610, R77 ;  /* 0x00007610ff4d7816 */ /* 0x000fe2000000004d */
[----:B---3--:R-:W-:Y:S04]  /*151b0*/  STL [R1+0x844], R79 ;  /* 0x0008444f01007387 */ /* 0x008fe80000100800 */
[----:B------:R1:W-:Y:S04]  /*151c0*/  STL [R1+0x630], R9 ;  /* 0x0006300901007387 */ /* 0x0003e80000100800 */
[----:B------:R-:W-:Y:S04]  /*151d0*/  STL [R1+0x62c], R14 ;  /* 0x00062c0e01007387 */ /* 0x000fe80000100800 */
[----:B------:R-:W3:Y:S01]  /*151e0*/  LDL.LU R68, [R1+0x1b0] ;  /* 0x0001b00001447983 */ /* 0x000ee20000300800 */
[----:B------:R-:W-:-:S03]  /*151f0*/  PRMT R76, RZ, 0x7610, R76 ;  /* 0x00007610ff4c7816 */ /* 0x000fc6000000004c */
[----:B-1----:R-:W3:Y:S01]  /*15200*/  LDL.LU R9, [R1+0x638] ;  /* 0x0006380001097983 */ /* 0x002ee20000300800 */
[----:B------:R-:W-:-:S05]  /*15210*/  IADD3 R10, P1, PT, R3, R10, RZ ;  /* 0x0000000a030a7210 */ /* 0x000fca0007f3e0ff */
[----:B------:R-:W-:Y:S02]  /*15220*/  IMAD.X R11, R5, 0x1, R11, P1 ;  /* 0x00000001050b7824 */ /* 0x000fe400008e060b */
[----:B0-----:R-:W-:Y:S02]  /*15230*/  @P2 IMAD.MOV.U32 R6, RZ, RZ, R10 ;  /* 0x000000ffff062224 */ /* 0x001fe400078e000a */
[----:B------:R-:W-:-:S05]  /*15240*/  @P2 IMAD.MOV.U32 R7, RZ, RZ, R11 ;  /* 0x000000ffff072224 */ /* 0x000fca00078e000b */
[----:B------:R0:W3:Y:S01]  /*15250*/  @P2 LDG.E.U8 R77, desc[UR18][R6.64] ;  /* 0x00000012064d2981 */ /* 0x0000e2000c1e1100 */
[----:B------:R-:W-:Y:S02]  /*15260*/  ISETP.GT.AND P2, PT, R8, 0x6f, PT ;  /* 0x0000006f0800780c */ /* 0x000fe40003f44270 */
[----:B--2---:R-:W-:Y:S01]  /*15270*/  IADD3 R15, P1, PT, R3, R15, RZ ;  /* 0x0000000f030f7210 */ /* 0x004fe20007f3e0ff */
[----:B----4-:R-:W-:Y:S10]  /*15280*/  STL [R1+0x838], R78 ;  /* 0x0008384e01007387 */ /* 0x010ff40000100800 */
[----:B0-----:R-:W-:Y:S01]  /*15290*/  @P2 IMAD.MOV.U32 R6, RZ, RZ, R15 ;  /* 0x000000ffff062224 */ /* 0x001fe200078e000f */
[----:B------:R0:W-:Y:S04]  /*152a0*/  STL [R1+0x1ac], R10 ;  /* 0x0001ac0a01007387 */ /* 0x0001e80000100800 */
[----:B------:R1:W-:Y:S04]  /*152b0*/  STL [R1+0x1a8], R11 ;  /* 0x0001a80b01007387 */ /* 0x0003e80000100800 */
[----:B0-----:R-:W2:Y:S04]  /*152c0*/  LDL.LU R10, [R1+0x634] ;  /* 0x00063400010a7983 */ /* 0x001ea80000300800 */
[----:B------:R-:W4:Y:S04]  /*152d0*/  LDL.LU R14, [R1+0x63c] ;  /* 0x00063c00010e7983 */ /* 0x000f280000300800 */
[----:B-1----:R-:W4:Y:S01]  /*152e0*/  LDL.LU R11, [R1+0x640] ;  /* 0x00064000010b7983 */ /* 0x002f220000300800 */
[----:B---3--:R-:W-:-:S04]  /*152f0*/  IMAD.X R68, R5, 0x1, R68, P1 ;  /* 0x0000000105447824 */ /* 0x008fc800008e0644 */
[----:B------:R-:W-:-:S05]  /*15300*/  @P2 IMAD.MOV.U32 R7, RZ, RZ, R68 ;  /* 0x000000ffff072224 */ /* 0x000fca00078e0044 */
[----:B------:R0:W3:Y:S04]  /*15310*/  @P2 LDG.E.U8 R76, desc[UR18][R6.64] ;  /* 0x00000012064c2981 */ /* 0x0000e8000c1e1100 */
[----:B------:R-:W-:Y:S04]  /*15320*/  STL [R1+0x828], R77 ;  /* 0x0008284d01007387 */ /* 0x000fe80000100800 */
[----:B------:R-:W-:Y:S04]  /*15330*/  STL [R1+0x1b4], R15 ;  /* 0x0001b40f01007387 */ /* 0x000fe80000100800 */
[----:B------:R1:W-:Y:S04]  /*15340*/  STL [R1+0x1b0], R68 ;  /* 0x0001b04401007387 */ /* 0x0003e80000100800 */
[----:B-1----:R-:W3:Y:S04]  /*15350*/  LDL.LU R68, [R1+0x644] ;  /* 0x0006440001447983 */ /* 0x002ee80000300800 */
[----:B------:R-:W3:Y:S01]  /*15360*/  LDL.LU R15, [R1+0x648] ;  /* 0x00064800010f7983 */ /* 0x000ee20000300800 */
[----:B------:R-:W-:-:S02]  /*15370*/  ISETP.GT.AND P2, PT, R8, 0x70, PT ;  /* 0x000000700800780c */ /* 0x000fc40003f44270 */
[----:B------:R-:W-:Y:S02]  /*15380*/  IADD3 R9, P1, PT, R3, R9, RZ ;  /* 0x0000000903097210 */ /* 0x000fe40007f3e0ff */
[----:B------:R-:W-:-:S03]  /*15390*/  PRMT R31, RZ, 0x7610, R31 ;  /* 0x00007610ff1f7816 */ /* 0x000fc6000000001f */
[----:B--2---:R-:W-:-:S06]  /*153a0*/  IMAD.X R10, R5, 0x1, R10, P1 ;  /* 0x00000001050a7824 */ /* 0x004fcc00008e060a */
[----:B0-----:R-:W-:Y:S02]  /*153b0*/  @P2 IMAD.MOV.U32 R6, RZ, RZ, R9 ;  /* 0x000000ffff062224 */ /* 0x001fe400078e0009 */
[----:B------:R-:W-:-:S05]  /*153c0*/  @P2 IMAD.MOV.U32 R7, RZ, RZ, R10 ;  /* 0x000000ffff072224 */ /* 0x000fca00078e000a */
[----:B------:R0:W2:Y:S01]  /*153d0*/  @P2 LDG.E.U8 R31, desc[UR18][R6.64] ;  /* 0x00000012061f2981 */ /* 0x0000a2000c1e1100 */
[----:B------:R-:W-:Y:S02]  /*153e0*/  ISETP.GT.AND P2, PT, R8, 0x71, PT ;  /* 0x000000710800780c */ /* 0x000fe40003f44270 */
[----:B----4-:R-:W-:Y:S02]  /*153f0*/  IADD3 R11, P1, PT, R3, R11, RZ ;  /* 0x0000000b030b7210 */ /* 0x010fe40007f3e0ff */
[----:B------:R-:W-:-:S03]  /*15400*/  PRMT R47, RZ, 0x7610, R47 ;  /* 0x00007610ff2f7816 */ /* 0x000fc6000000002f */
[----:B------:R-:W-:-:S06]  /*15410*/  IMAD.X R14, R5, 0x1, R14, P1 ;  /* 0x00000001050e7824 */ /* 0x000fcc00008e060e */
[----:B0-----:R-:W-:Y:S02]  /*15420*/  @P2 IMAD.MOV.U32 R6, RZ, RZ, R11 ;  /* 0x000000ffff062224 */ /* 0x001fe400078e000b */
[----:B------:R-:W-:-:S05]  /*15430*/  @P2 IMAD.MOV.U32 R7, RZ, RZ, R14 ;  /* 0x000000ffff072224 */ /* 0x000fca00078e000e */
[----:B------:R0:W4:Y:S01]  /*15440*/  @P2 LDG.E.U8 R47, desc[UR18][R6.64] ;  /* 0x00000012062f2981 */ /* 0x000122000c1e1100 */
[----:B------:R-:W-:Y:S02]  /*15450*/  ISETP.GT.AND P2, PT, R8, RZ, PT ;  /* 0x000000ff0800720c */ /* 0x000fe40003f44270 */
[----:B------:R-:W-:Y:S02]  /*15460*/  IADD3 R0, P1, PT, R3, R0, RZ ;  /* 0x0000000003007210 */ /* 0x000fe40007f3e0ff */
[----:B------:R-:W-:-:S03]  /*15470*/  PRMT R17, RZ, 0x7610, R17 ;  /* 0x00007610ff117816 */ /* 0x000fc60000000011 */
[----:B------:R-:W-:-:S06]  /*15480*/  IMAD.X R2, R5, 0x1, R2, P1 ;  /* 0x0000000105027824 */ /* 0x000fcc00008e0602 */
[----:B0-----:R-:W-:Y:S02]  /*15490*/  @P2 IMAD.MOV.U32 R6, RZ, RZ, R0 ;  /* 0x000000ffff062224 */ /* 0x001fe400078e0000 */
[----:B------:R-:W-:-:S05]  /*154a0*/  @P2 IMAD.MOV.U32 R7, RZ, RZ, R2 ;  /* 0x000000ffff072224 */ /* 0x000fca00078e0002 */
[----:B------:R0:W2:Y:S01]  /*154b0*/  @P2 LDG.E.U8 R17, desc[UR18][R6.64] ;  /* 0x0000001206112981 */ /* 0x0000a2000c1e1100 */
[----:B------:R-:W-:-:S03]  /*154c0*/  ISETP.GT.AND P2, PT, R8, 0x72, PT ;  /* 0x000000720800780c */ /* 0x000fc60003f44270 */
[----:B---3--:R-:W-:Y:S04]  /*154d0*/  STL [R1+0x82c], R76 ;  /* 0x00082c4c01007387 */ /* 0x008fe80000100800 */
[----:B------:R-:W-:Y:S04]  /*154e0*/  STL [R1+0x638], R9 ;  /* 0x0006380901007387 */ /* 0x000fe80000100800 */
[----:B------:R1:W-:Y:S04]  /*154f0*/  STL [R1+0x634], R10 ;  /* 0x0006340a01007387 */ /* 0x0003e80000100800 */
[----:B-1----:R-:W3:Y:S04]  /*15500*/  LDL.LU R10, [R1+0x64c] ;  /* 0x00064c00010a7983 */ /* 0x002ee80000300800 */
[----:B------:R-:W2:Y:S04]  /*15510*/  LDL.LU R9, [R1+0x650] ;  /* 0x0006500001097983 */ /* 0x000ea80000300800 */
[----:B------:R-:W-:Y:S04]  /*15520*/  STL [R1+0x640], R11 ;  /* 0x0006400b01007387 */ /* 0x000fe80000100800 */
[----:B------:R1:W-:Y:S04]  /*15530*/  STL [R1+0x63c], R14 ;  /* 0x00063c0e01007387 */ /* 0x0003e80000100800 */
[----:B-1----:R-:W4:Y:S04]  /*15540*/  LDL.LU R14, [R1+0x654] ;  /* 0x00065400010e7983 */ /* 0x002f280000300800 */
[----:B------:R-:W4:Y:S01]  /*15550*/  LDL.LU R11, [R1+0x658] ;  /* 0x00065800010b7983 */ /* 0x000f220000300800 */
[----:B------:R-:W-:-:S03]  /*15560*/  IADD3 R15, P1, PT, R3, R15, RZ ;  /* 0x0000000f030f7210 */ /* 0x000fc60007f3e0ff */
[----:B------:R-:W-:Y:S02]  /*15570*/  STL [R1+0x83c], R0 ;  /* 0x00083c0001007387 */ /* 0x000fe40000100800 */
[----:B------:R-:W-:Y:S02]  /*15580*/  IMAD.X R68, R5, 0x1, R68, P1 ;  /* 0x0000000105447824 */ /* 0x000fe400008e0644 */
[----:B------:R-:W-:Y:S01]  /*15590*/  STL [R1+0x830], R2 ;  /* 0x0008300201007387 */ /* 0x000fe20000100800 */
[----:B0-----:R-:W-:-:S03]  /*155a0*/  @P2 IMAD.MOV.U32 R6, RZ, RZ, R15 ;  /* 0x000000ffff062224 */ /* 0x001fc600078e000f */
[----:B------:R0:W-:Y:S04]  /*155b0*/  STL [R1+0x648], R15 ;  /* 0x0006480f01007387 */ /* 0x0001e80000100800 */
[----:B------:R-:W-:Y:S04]  /*155c0*/  STL [R1+0x644], R68 ;  /* 0x0006444401007387 */ /* 0x000fe80000100800 */
[----:B0-----:R-:W4:Y:S04]  /*155d0*/  LDL.LU R15, [R1+0x65c] ;  /* 0x00065c00010f7983 */ /* 0x001f280000300800 */
[----:B------:R-:W4:Y:S01]  /*155e0*/  LDL.LU R0, [R1+0x660] ;  /* 0x0006600001007983 */ /* 0x000f220000300800 */
[----:B------:R-:W-:Y:S01]  /*155f0*/  PRMT R65, RZ, 0x7610, R65 ;  /* 0x00007610ff417816 */ /* 0x000fe20000000041 */
[----:B------:R-:W-:-:S05]  /*15600*/  @P2 IMAD.MOV.U32 R7, RZ, RZ, R68 ;  /* 0x000000ffff072224 */ /* 0x000fca00078e0044 */
[----:B------:R0:W4:Y:S01]  /*15610*/  @P2 LDG.E.U8 R65, desc[UR18][R6.64] ;  /* 0x0000001206412981 */ /* 0x000122000c1e1100 */
[----:B------:R-:W-:Y:S02]  /*15620*/  ISETP.GT.AND P2, PT, R8, 0x73, PT ;  /* 0x000000730800780c */ /* 0x000fe40003f44270 */
[----:B------:R-:W-:Y:S02]  /*15630*/  PRMT R75, RZ, 0x7610, R75 ;  /* 0x00007610ff4b7816 */ /* 0x000fe4000000004b */
[----:B------:R-:W-:Y:S02]  /*15640*/  PRMT R72, RZ, 0x7610, R72 ;  /* 0x00007610ff487816 */ /* 0x000fe40000000048 */
[----:B------:R-:W-:Y:S02]  /*15650*/  PRMT R71, RZ, 0x7610, R71 ;  /* 0x00007610ff477816 */ /* 0x000fe40000000047 */
[----:B--2---:R-:W-:-:S05]  /*15660*/  IADD3 R9, P1, PT, R3, R9, RZ ;  /* 0x0000000903097210 */ /* 0x004fca0007f3e0ff */
[----:B---3--:R-:W-:Y:S02]  /*15670*/  IMAD.X R10, R5, 0x1, R10, P1 ;  /* 0x00000001050a7824 */ /* 0x008fe400008e060a */
[----:B0-----:R-:W-:Y:S02]  /*15680*/  @P2 IMAD.MOV.U32 R6, RZ, RZ, R9 ;  /* 0x000000ffff062224 */ /* 0x001fe400078e0009 */
[----:B------:R-:W-:-:S05]  /*15690*/  @P2 IMAD.MOV.U32 R7, RZ, RZ, R10 ;  /* 0x000000ffff072224 */ /* 0x000fca00078e000a */
[----:B------:R0:W2:Y:S01]  /*156a0*/  @P2 LDG.E.U8 R75, desc[UR18][R6.64] ;  /* 0x00000012064b2981 */ /* 0x0000a2000c1e1100 */
[----:B------:R-:W-:Y:S02]  /*156b0*/  ISETP.GT.AND P2, PT, R8, 0x74, PT ;  /* 0x000000740800780c */ /* 0x000fe40003f44270 */
[----:B----4-:R-:W-:-:S05]  /*156c0*/  IADD3 R11, P1, PT, R3, R11, RZ ;  /* 0x0000000b030b7210 */ /* 0x010fca0007f3e0ff */
[----:B------:R-:W-:-:S06]  /*156d0*/  IMAD.X R14, R5, 0x1, R14, P1 ;  /* 0x00000001050e7824 */ /* 0x000fcc00008e060e */
[----:B0-----:R-:W-:Y:S02]  /*156e0*/  @P2 IMAD.MOV.U32 R6, RZ, RZ, R11 ;  /* 0x000000ffff062224 */ /* 0x001fe400078e000b */
[----:B------:R-:W-:-:S05]  /*156f0*/  @P2 IMAD.MOV.U32 R7, RZ, RZ, R14 ;  /* 0x000000ffff072224 */ /* 0x000fca00078e000e */
[----:B------:R0:W3:Y:S01]  /*15700*/  @P2 LDG.E.U8 R72, desc[UR18][R6.64] ;  /* 0x0000001206482981 */ /* 0x0000e2000c1e1100 */
[----:B------:R-:W-:-:S03]  /*15710*/  ISETP.GT.AND P2, PT, R8, 0x75, PT ;  /* 0x000000750800780c */ /* 0x000fc60003f44270 */
[----:B------:R-:W-:Y:S04]  /*15720*/  STL [R1+0x650], R9 ;  /* 0x0006500901007387 */ /* 0x000fe80000100800 */
[----:B------:R1:W-:Y:S01]  /*15730*/  STL [R1+0x64c], R10 ;  /* 0x00064c0a01007387 */ /* 0x0003e20000100800 */
[----:B------:R-:W-:-:S05]  /*15740*/  IADD3 R0, P1, PT, R3, R0, RZ ;  /* 0x0000000003007210 */ /* 0x000fca0007f3e0ff */
[----:B------:R-:W-:Y:S01]  /*15750*/  IMAD.X R15, R5, 0x1, R15, P1 ;  /* 0x00000001050f7824 */ /* 0x000fe200008e060f */
[----:B-1----:R-:W4:Y:S01]  /*15760*/  LDL.LU R10, [R1+0x1b8] ;  /* 0x0001b800010a7983 */ /* 0x002f220000300800 */
[----:B0-----:R-:W-:-:S03]  /*15770*/  @P2 IMAD.MOV.U32 R6, RZ, RZ, R0 ;  /* 0x000000ffff062224 */ /* 0x001fc600078e0000 */
[----:B------:R-:W2:Y:S01]  /*15780*/  LDL.LU R9, [R1+0x1bc] ;  /* 0x0001bc0001097983 */ /* 0x000ea20000300800 */
[----:B------:R-:W-:-:S05]  /*15790*/  @P2 IMAD.MOV.U32 R7, RZ, RZ, R15 ;  /* 0x000000ffff072224 */ /* 0x000fca00078e000f */
[----:B------:R-:W4:Y:S04]  /*157a0*/  @P2 LDG.E.U8 R71, desc[UR18][R6.64] ;  /* 0x0000001206472981 */ /* 0x000f28000c1e1100 */
[----:B------:R-:W-:Y:S04]  /*157b0*/  STL [R1+0x658], R11 ;  /* 0x0006580b01007387 */ /* 0x000fe80000100800 */
[----:B------:R0:W-:Y:S04]  /*157c0*/  STL [R1+0x654], R14 ;  /* 0x0006540e01007387 */ /* 0x0001e80000100800 */
[----:B0-----:R-:W4:Y:S04]  /*157d0*/  LDL.LU R14, [R1+0x1c0] ;  /* 0x0001c000010e7983 */ /* 0x001f280000300800 */
[----:B------:R-:W4:Y:S04]  /*157e0*/  LDL.LU R2, [R1+0x1c4] ;  /* 0x0001c40001027983 */ /* 0x000f280000300800 */
[----:B------:R-:W4:Y:S01]  /*157f0*/  LDL.LU R11, [R1+0x664] ;  /* 0x00066400010b7983 */ /* 0x000f220000300800 */
[----:B------:R-:W-:-:S03]  /*15800*/  ISETP.GT.AND P2, PT, R8, 0x76, PT ;  /* 0x000000760800780c */ /* 0x000fc60003f44270 */
[----:B---3--:R-:W-:Y:S04]  /*15810*/  STL [R1+0x848], R72 ;  /* 0x0008484801007387 */ /* 0x008fe80000100800 */
[----:B------:R0:W-:Y:S04]  /*15820*/  STL [R1+0x660], R0 ;  /* 0x0006600001007387 */ /* 0x0001e80000100800 */
[----:B------:R-:W-:Y:S04]  /*15830*/  STL [R1+0x65c], R15 ;  /* 0x00065c0f01007387 */ /* 0x000fe80000100800 */
[----:B0-----:R-:W3:Y:S01]  /*15840*/  LDL.LU R0, [R1+0x668] ;  /* 0x0006680001007983 */ /* 0x001ee20000300800 */
[----:B--2---:R-:W-:-:S05]  /*15850*/  IADD3 R9, P1, PT, R3, R9, RZ ;  /* 0x0000000903097210 */ /* 0x004fca0007f3e0ff */
[----:B----4-:R-:W-:Y:S01]  /*15860*/  IMAD.X R10, R5, 0x1, R10, P1 ;  /* 0x00000001050a7824 */ /* 0x010fe200008e060a */
[----:B------:R-:W-:Y:S01]  /*15870*/  STL [R1+0x840], R71 ;  /* 0x0008404701007387 */ /* 0x000fe20000100800 */
[----:B------:R-:W-:Y:S02]  /*15880*/  @P2 IMAD.MOV.U32 R6, RZ, RZ, R9 ;  /* 0x000000ffff062224 */ /* 0x000fe400078e0009 */
[----:B------:R-:W-:Y:S01]  /*15890*/  @P2 IMAD.MOV.U32 R7, RZ, RZ, R10 ;  /* 0x000000ffff072224 */ /* 0x000fe200078e000a */
[----:B------:R-:W-:Y:S04]  /*158a0*/  STL [R1+0x1bc], R9 ;  /* 0x0001bc0901007387 */ /* 0x000fe80000100800 */
[----:B------:R0:W-:Y:S04]  /*158b0*/  STL [R1+0x1b8], R10 ;  /* 0x0001b80a01007387 */ /* 0x0001e80000100800 */
[----:B0-----:R-:W2:Y:S04]  /*158c0*/  LDL.LU R10, [R1+0x66c] ;  /* 0x00066c00010a7983 */ /* 0x001ea80000300800 */
[----:B------:R-:W4:Y:S01]  /*158d0*/  LDL.LU R9, [R1+0x670] ;  /* 0x0006700001097983 */ /* 0x000f220000300800 */
[----:B------:R-:W-:-:S02]  /*158e0*/  PRMT R69, RZ, 0x7610, R69 ;  /* 0x00007610ff457816 */ /* 0x000fc40000000045 */
[----:B------:R-:W-:-:S04]  /*158f0*/  IADD3 R2, P1, PT, R3, R2, RZ ;  /* 0x0000000203027210 */ /* 0x000fc80007f3e0ff */
[----:B------:R0:W2:Y:S01]  /*15900*/  @P2 LDG.E.U8 R69, desc[UR18][R6.64] ;  /* 0x0000001206452981 */ /* 0x0000a2000c1e1100 */
[----:B------:R-:W-:Y:S01]  /*15910*/  ISETP.GT.AND P2, PT, R8, 0x77, PT ;  /* 0x000000770800780c */ /* 0x000fe20003f44270 */
[----:B------:R-:W-:Y:S02]  /*15920*/  IMAD.X R14, R5, 0x1, R14, P1 ;  /* 0x00000001050e7824 */ /* 0x000fe400008e060e */
[----:B------:R-:W-:Y:S04]  /*15930*/  STL [R1+0x1c4], R2 ;  /* 0x0001c40201007387 */ /* 0x000fe80000100800 */
[----:B------:R1:W-:Y:S06]  /*15940*/  STL [R1+0x1c0], R14 ;  /* 0x0001c00e01007387 */ /* 0x0003ec0000100800 */
[----:B0-----:R-:W-:-:S02]  /*15950*/  @P2 IMAD.MOV.U32 R7, RZ, RZ, R14 ;  /* 0x000000ffff072224 */ /* 0x001fc400078e000e */
[----:B------:R-:W-:Y:S01]  /*15960*/  @P2 IMAD.MOV.U32 R6, RZ, RZ, R2 ;  /* 0x000000ffff062224 */ /* 0x000fe200078e0002 */
[----:B-1----:R-:W2:Y:S04]  /*15970*/  LDL.LU R14, [R1+0x674] ;  /* 0x00067400010e7983 */ /* 0x002ea80000300800 */
[----:B------:R-:W2:Y:S01]  /*15980*/  LDL.LU R2, [R1+0x678] ;  /* 0x0006780001027983 */ /* 0x000ea20000300800 */
[----:B------:R-:W-:-:S06]  /*15990*/  PRMT R67, RZ, 0x7610, R67 ;  /* 0x00007610ff437816 */ /* 0x000fcc0000000043 */
[----:B------:R0:W2:Y:S01]  /*159a0*/  @P2 LDG.E.U8 R67, desc[UR18][R6.64] ;  /* 0x0000001206432981 */ /* 0x0000a2000c1e1100 */
[----:B------:R-:W-:Y:S02]  /*159b0*/  ISETP.GT.AND P2, PT, R8, 0x78, PT ;  /* 0x000000780800780c */ /* 0x000fe40003f44270 */
[----:B------:R-:W-:Y:S02]  /*159c0*/  PRMT R30, RZ, 0x7610, R30 ;  /* 0x00007610ff1e7816 */ /* 0x000fe4000000001e */
[----:B---3--:R-:W-:-:S05]  /*159d0*/  IADD3 R0, P1, PT, R3, R0, RZ ;  /* 0x0000000003007210 */ /* 0x008fca0007f3e0ff */
[----:B------:R-:W-:Y:S01]  /*159e0*/  IMAD.X R11, R5, 0x1, R11, P1 ;  /* 0x00000001050b7824 */ /* 0x000fe200008e060b */
[----:B------:R-:W-:Y:S04]  /*159f0*/  STL [R1+0x668], R0 ;  /* 0x0006680001007387 */ /* 0x000fe80000100800 */
[----:B------:R1:W-:Y:S04]  /*15a00*/  STL [R1+0x664], R11 ;  /* 0x0006640b01007387 */ /* 0x0003e80000100800 */
[----:B------:R-:W3:Y:S04]  /*15a10*/  LDL.LU R68, [R1+0x67c] ;  /* 0x00067c0001447983 */ /* 0x000ee80000300800 */
[----:B------:R-:W3:Y:S01]  /*15a20*/  LDL.LU R15, [R1+0x680] ;  /* 0x00068000010f7983 */ /* 0x000ee20000300800 */
[----:B0-----:R-:W-:-:S02]  /*15a30*/  @P2 IMAD.MOV.U32 R6, RZ, RZ, R0 ;  /* 0x000000ffff062224 */ /* 0x001fc400078e0000 */
[----:B------:R-:W-:Y:S02]  /*15a40*/  @P2 IMAD.MOV.U32 R7, RZ, RZ, R11 ;  /* 0x000000ffff072224 */ /* 0x000fe400078e000b */
[----:B-1----:R-:W3:Y:S04]  /*15a50*/  LDL.LU R11, [R1+0x684] ;  /* 0x00068400010b7983 */ /* 0x002ee80000300800 */
[----:B------:R-:W3:Y:S04]  /*15a60*/  LDL.LU R0, [R1+0x688] ;  /* 0x0006880001007983 */ /* 0x000ee80000300800 */
[----:B------:R0:W3:Y:S01]  /*15a70*/  @P2 LDG.E.U8 R30, desc[UR18][R6.64] ;  /* 0x00000012061e2981 */ /* 0x0000e2000c1e1100 */
[----:B------:R-:W-:-:S02]  /*15a80*/  ISETP.GT.AND P2, PT, R8, 0x79, PT ;  /* 0x000000790800780c */ /* 0x000fc40003f44270 */
[----:B----4-:R-:W-:-:S05]  /*15a90*/  IADD3 R9, P1, PT, R3, R9, RZ ;  /* 0x0000000903097210 */ /* 0x010fca0007f3e0ff */
[----:B--2---:R-:W-:Y:S01]  /*15aa0*/  IMAD.X R10, R5, 0x1, R10, P1 ;  /* 0x00000001050a7824 */ /* 0x004fe200008e060a */
[----:B------:R-:W-:Y:S05]  /*15ab0*/  STL [R1+0x670], R9 ;  /* 0x0006700901007387 */ /* 0x000fea0000100800 */
[----:B0-----:R-:W-:Y:S01]  /*15ac0*/  @P2 IMAD.MOV.U32 R7, RZ, RZ, R10 ;  /* 0x000000ffff072224 */ /* 0x001fe200078e000a */
[----:B------:R0:W-:Y:S01]  /*15ad0*/  STL [R1+0x66c], R10 ;  /* 0x00066c0a01007387 */ /* 0x0001e20000100800 */
[----:B------:R-:W-:-:S03]  /*15ae0*/  @P2 IMAD.MOV.U32 R6, RZ, RZ, R9 ;  /* 0x000000ffff062224 */ /* 0x000fc600078e0009 */
[----:B0-----:R-:W2:Y:S04]  /*15af0*/  LDL.LU R10, [R1+0x68c] ;  /* 0x00068c00010a7983 */ /* 0x001ea80000300800 */
[----:B------:R-:W4:Y:S01]  /*15b00*/  LDL.LU R9, [R1+0x690] ;  /* 0x0006900001097983 */ /* 0x000f220000300800 */
[----:B------:R-:W-:-:S06]  /*15b10*/  PRMT R46, RZ, 0x7610, R46 ;  /* 0x00007610ff2e7816 */ /* 0x000fcc000000002e */
[----:B------:R0:W2:Y:S01]  /*15b20*/  @P2 LDG.E.U8 R46, desc[UR18][R6.64] ;  /* 0x00000012062e2981 */ /* 0x0000a2000c1e1100 */
[----:B------:R-:W-:Y:S02]  /*15b30*/  ISETP.GT.AND P2, PT, R8, 0x7a, PT ;  /* 0x0000007a0800780c */ /* 0x000fe40003f44270 */
[----:B------:R-:W-:Y:S02]  /*15b40*/  IADD3 R2, P1, PT, R3, R2, RZ ;  /* 0x0000000203027210 */ /* 0x000fe40007f3e0ff */
[----:B------:R-:W-:-:S03]  /*15b50*/  PRMT R54, RZ, 0x7610, R54 ;  /* 0x00007610ff367816 */ /* 0x000fc60000000036 */
[----:B------:R-:W-:-:S06]  /*15b60*/  IMAD.X R14, R5, 0x1, R14, P1 ;  /* 0x00000001050e7824 */ /* 0x000fcc00008e060e */
[----:B0-----:R-:W-:Y:S02]  /*15b70*/  @P2 IMAD.MOV.U32 R6, RZ, RZ, R2 ;  /* 0x000000ffff062224 */ /* 0x001fe400078e0002 */
[----:B------:R-:W-:-:S05]  /*15b80*/  @P2 IMAD.MOV.U32 R7, RZ, RZ, R14 ;  /* 0x000000ffff072224 */ /* 0x000fca00078e000e */
[----:B------:R0:W2:Y:S01]  /*15b90*/  @P2 LDG.E.U8 R54, desc[UR18][R6.64] ;  /* 0x0000001206362981 */ /* 0x0000a2000c1e1100 */
[----:B------:R-:W-:-:S03]  /*15ba0*/  ISETP.GT.AND P2, PT, R8, 0x7b, PT ;  /* 0x0000007b0800780c */ /* 0x000fc60003f44270 */
[----:B------:R-:W-:Y:S04]  /*15bb0*/  STL [R1+0x678], R2 ;  /* 0x0006780201007387 */ /* 0x000fe80000100800 */
[----:B------:R1:W-:Y:S01]  /*15bc0*/  STL [R1+0x674], R14 ;  /* 0x0006740e01007387 */ /* 0x0003e20000100800 */
[----:B------:R-:W-:-:S03]  /*15bd0*/  PRMT R66, RZ, 0x7610, R66 ;  /* 0x00007610ff427816 */ /* 0x000fc60000000042 */
[----:B-1----:R-:W2:Y:S04]  /*15be0*/  LDL.LU R14, [R1+0x1c8] ;  /* 0x0001c800010e7983 */ /* 0x002ea80000300800 */
[----:B------:R-:W2:Y:S01]  /*15bf0*/  LDL.LU R2, [R1+0x1cc] ;  /* 0x0001cc0001027983 */ /* 0x000ea20000300800 */
[----:B------:R-:W-:Y:S02]  /*15c00*/  PRMT R64, RZ, 0x7610, R64 ;  /* 0x00007610ff407816 */ /* 0x000fe40000000040 */
        /* <DEDUP_REMOVED lines=9> */
[----:B------:R-:W-:Y:S01]  /*15ca0*/  @P2 IMAD.MOV.U32 R7, RZ, RZ, R11 ;  /* 0x000000ffff072224 */ /* 0x000fe200078e000b */
[----:B------:R-:W-:Y:S04]  /*15cb0*/  STL [R1+0x680], R15 ;  /* 0x0006800f01007387 */ /* 0x000fe80000100800 */
[----:B------:R0:W3:Y:S01]  /*15cc0*/  @P2 LDG.E.U8 R64, desc[UR18][R6.64] ;  /* 0x0000001206402981 */ /* 0x0000e2000c1e1100 */
[----:B------:R-:W-:-:S03]  /*15cd0*/  ISETP.GT.AND P2, PT, R8, 0x7d, PT ;  /* 0x0000007d0800780c */ /* 0x000fc60003f44270 */
[----:B------:R-:W-:Y:S01]  /*15ce0*/  STL [R1+0x67c], R68 ;  /* 0x00067c4401007387 */ /* 0x000fe20000100800 */
[----:B----4-:R-:W-:-:S03]  /*15cf0*/  IADD3 R9, P1, PT, R3, R9, RZ ;  /* 0x0000000903097210 */ /* 0x010fc60007f3e0ff */
[----:B------:R-:W-:Y:S04]  /*15d00*/  STL [R1+0x688], R0 ;  /* 0x0006880001007387 */ /* 0x000fe80000100800 */
[----:B------:R1:W-:Y:S01]  /*15d10*/  STL [R1+0x684], R11 ;  /* 0x0006840b01007387 */ /* 0x0003e20000100800 */
[----:B--2---:R-:W-:-:S03]  /*15d20*/  IMAD.X R10, R5, 0x1, R10, P1 ;  /* 0x00000001050a7824 */ /* 0x004fc600008e060a */
[----:B-1----:R-:W2:Y:S04]  /*15d30*/  LDL.LU R11, [R1+0x1d0] ;  /* 0x0001d000010b7983 */ /* 0x002ea80000300800 */
[----:B------:R-:W4:Y:S01]  /*15d40*/  LDL.LU R0, [R1+0x1d4] ;  /* 0x0001d40001007983 */ /* 0x000f220000300800 */
[----:B0-----:R-:W-:-:S03]  /*15d50*/  @P2 IMAD.MOV.U32 R7, RZ, RZ, R10 ;  /* 0x000000ffff072224 */ /* 0x001fc600078e000a */
[----:B------:R-:W-:Y:S01]  /*15d60*/  STL [R1+0x690], R9 ;  /* 0x0006900901007387 */ /* 0x000fe20000100800 */
[----:B------:R-:W-:-:S03]  /*15d70*/  @P2 IMAD.MOV.U32 R6, RZ, RZ, R9 ;  /* 0x000000ffff062224 */ /* 0x000fc600078e0009 */
[----:B------:R0:W-:Y:S04]  /*15d80*/  STL [R1+0x68c], R10 ;  /* 0x00068c0a01007387 */ /* 0x0001e80000100800 */
[----:B0-----:R-:W3:Y:S04]  /*15d90*/  LDL.LU R10, [R1+0x1f8] ;  /* 0x0001f800010a7983 */ /* 0x001ee80000300800 */
[----:B------:R-:W3:Y:S01]  /*15da0*/  LDL.LU R9, [R1+0x20c] ;  /* 0x00020c0001097983 */ /* 0x000ee20000300800 */
[----:B------:R-:W-:-:S06]  /*15db0*/  PRMT R63, RZ, 0x7610, R63 ;  /* 0x00007610ff3f7816 */ /* 0x000fcc000000003f */
[----:B------:R0:W3:Y:S01]  /*15dc0*/  @P2 LDG.E.U8 R63, desc[UR18][R6.64] ;  /* 0x00000012063f2981 */ /* 0x0000e2000c1e1100 */
[----:B------:R-:W-:Y:S02]  /*15dd0*/  ISETP.GT.AND P2, PT, R8, 0x7e, PT ;  /* 0x0000007e0800780c */ /* 0x000fe40003f44270 */
[----:B------:R-:W-:-:S05]  /*15de0*/  IADD3 R2, P1, PT, R3, R2, RZ ;  /* 0x0000000203027210 */ /* 0x000fca0007f3e0ff */
[----:B------:R1:W-:Y:S06]  /*15df0*/  STL [R1+0x1cc], R2 ;  /* 0x0001cc0201007387 */ /* 0x0003ec0000100800 */
[----:B0-----:R-:W-:Y:S02]  /*15e00*/  @P2 IMAD.MOV.U32 R6, RZ, RZ, R2 ;  /* 0x000000ffff062224 */ /* 0x001fe400078e0002 */
[----:B-1----:R-:W0:Y:S01]  /*15e10*/  S2R R2, SR_TID.X ;  /* 0x0000000000027919 */ /* 0x002e220000002100 */
[----:B------:R-:W-:Y:S01]  /*15e20*/  IMAD.X R14, R5, 0x1, R14, P1 ;  /* 0x00000001050e7824 */ /* 0x000fe200008e060e */
[----:B------:R-:W-:-:S03]  /*15e30*/  PRMT R61, RZ, 0x7610, R61 ;  /* 0x00007610ff3d7816 */ /* 0x000fc6000000003d */
[----:B------:R-:W-:Y:S01]  /*15e40*/  @P2 IMAD.MOV.U32 R7, RZ, RZ, R14 ;  /* 0x000000ffff072224 */ /* 0x000fe200078e000e */
[----:B------:R-:W-:-:S04]  /*15e50*/  ISETP.GT.AND P4, PT, R8, 0x7f, PT ;  /* 0x0000007f0800780c */ /* 0x000fc80003f84270 */
[----:B------:R1:W3:Y:S04]  /*15e60*/  @P2 LDG.E.U8 R61, desc[UR18][R6.64] ;  /* 0x00000012063d2981 */ /* 0x0002e8000c1e1100 */
[----:B------:R1:W-:Y:S01]  /*15e70*/  STL [R1+0x1c8], R14 ;  /* 0x0001c80e01007387 */ /* 0x0003e20000100800 */
[----:B------:R-:W-:-:S03]  /*15e80*/  SHF.R.S32.HI R88, RZ, 0x1f, R4 ;  /* 0x0000001fff587819 */ /* 0x000fc60000011404 */
[----:B------:R-:W3:Y:S01]  /*15e90*/  LDL.LU R15, [R1+0x1d8] ;  /* 0x0001d800010f7983 */ /* 0x000ee20000300800 */
[----:B------:R-:W-:-:S03]  /*15ea0*/  IMAD.MOV.U32 R84, RZ, RZ, R12 ;  /* 0x000000ffff547224 */ /* 0x000fc600078e000c */
[----:B-1----:R-:W3:Y:S01]  /*15eb0*/  LDL.LU R14, [R1+0x1dc] ;  /* 0x0001dc00010e7983 */ /* 0x002ee20000300800 */
[----:B0-----:R-:W-:-:S04]  /*15ec0*/  LOP3.LUT R2, R2, 0x7f, RZ, 0xc0, !PT ;  /* 0x0000007f02027812 */ /* 0x001fc800078ec0ff */
[----:B------:R-:W-:Y:S02]  /*15ed0*/  ISETP.GE.AND P1, PT, R2, R8, PT ;  /* 0x000000080200720c */ /* 0x000fe40003f26270 */
[----:B----4-:R-:W-:-:S05]  /*15ee0*/  IADD3 R0, P2, PT, R3, R0, RZ ;  /* 0x0000000003007210 */ /* 0x010fca0007f5e0ff */
[----:B--2---:R-:W-:Y:S01]  /*15ef0*/  IMAD.X R11, R5, 0x1, R11, P2 ;  /* 0x00000001050b7824 */ /* 0x004fe200010e060b */
[----:B------:R0:W-:Y:S01]  /*15f00*/  STL [R1+0x1d4], R0 ;  /* 0x0001d40001007387 */ /* 0x0001e20000100800 */
[----:B------:R-:W-:-:S03]  /*15f10*/  @P4 IMAD.MOV.U32 R6, RZ, RZ, R0 ;  /* 0x000000ffff064224 */ /* 0x000fc600078e0000 */
[----:B------:R1:W-:Y:S04]  /*15f20*/  STL [R1+0x1d0], R11 ;  /* 0x0001d00b01007387 */ /* 0x0003e80000100800 */
[----:B------:R-:W2:Y:S04]  /*15f30*/  LDL.LU R12, [R1+0x234] ;  /* 0x00023400010c7983 */ /* 0x000ea80000300800 */
[----:B0-----:R-:W4:Y:S01]  /*15f40*/  LDL.LU R0, [R1+0x238] ;  /* 0x0002380001007983 */ /* 0x001f220000300800 */
[----:B---3--:R-:W-:-:S05]  /*15f50*/  IADD3 R9, P2, PT, R4, R9, RZ ;  /* 0x0000000904097210 */ /* 0x008fca0007f5e0ff */
[----:B------:R-:W-:Y:S01]  /*15f60*/  IMAD.X R10, R88, 0x1, R10, P2 ;  /* 0x00000001580a7824 */ /* 0x000fe200010e060a */
[----:B------:R0:W-:Y:S01]  /*15f70*/  STL [R1+0x20c], R9 ;  /* 0x00020c0901007387 */ /* 0x0001e20000100800 */
[----:B------:R-:W-:Y:S02]  /*15f80*/  @P4 IMAD.MOV.U32 R7, RZ, RZ, R11 ;  /* 0x000000ffff074224 */ /* 0x000fe400078e000b */
[----:B------:R-:W-:Y:S01]  /*15f90*/  @!P1 IMAD.MOV.U32 R8, RZ, RZ, R9 ;  /* 0x000000ffff089224 */ /* 0x000fe200078e0009 */
[----:B------:R3:W-:Y:S04]  /*15fa0*/  STL [R1+0x1f8], R10 ;  /* 0x0001f80a01007387 */ /* 0x0007e80000100800 */
[----:B-1----:R-:W2:Y:S01]  /*15fb0*/  LDL.LU R11, [R1+0x274] ;  /* 0x00027400010b7983 */ /* 0x002ea20000300800 */
[----:B0-----:R-:W-:-:S03]  /*15fc0*/  @!P1 IMAD.MOV.U32 R9, RZ, RZ, R10 ;  /* 0x000000ffff099224 */ /* 0x001fc600078e000a */
[----:B---3--:R-:W3:Y:S01]  /*15fd0*/  LDL.LU R10, [R1+0x278] ;  /* 0x00027800010a7983 */ /* 0x008ee20000300800 */
[----:B------:R-:W-:-:S06]  /*15fe0*/  PRMT R60, RZ, 0x7610, R60 ;  /* 0x00007610ff3c7816 */ /* 0x000fcc000000003c */
[----:B------:R0:W3:Y:S01]  /*15ff0*/  @P4 LDG.E.U8 R60, desc[UR18][R6.64] ;  /* 0x00000012063c4981 */ /* 0x0000e2000c1e1100 */
[----:B------:R-:W-:Y:S01]  /*16000*/  BAR.SYNC.DEFER_BLOCKING 0x0 ;  /* 0x0000000000007b1d */ /* 0x000fe20000010000 */
[----:B0-----:R-:W-:Y:S02]  /*16010*/  PRMT R6, RZ, 0x7610, R6 ;  /* 0x00007610ff067816 */ /* 0x001fe40000000006 */
[----:B------:R-:W-:Y:S02]  /*16020*/  PRMT R48, RZ, 0x7610, R48 ;  /* 0x00007610ff307816 */ /* 0x000fe40000000030 */
[----:B------:R-:W-:-:S05]  /*16030*/  IADD3 R14, P2, PT, R4, R14, RZ ;  /* 0x0000000e040e7210 */ /* 0x000fca0007f5e0ff */
[----:B------:R-:W-:Y:S01]  /*16040*/  IMAD.X R15, R88, 0x1, R15, P2 ;  /* 0x00000001580f7824 */ /* 0x000fe200010e060f */
[----:B------:R0:W3:Y:S04]  /*16050*/  @!P1 LDG.E.U8 R6, desc[UR18][R8.64] ;  /* 0x0000001208069981 */ /* 0x0000e8000c1e1100 */
[----:B------:R-:W-:Y:S04]  /*16060*/  STL [R1+0x1dc], R14 ;  /* 0x0001dc0e01007387 */ /* 0x000fe80000100800 */
[----:B------:R1:W-:Y:S01]  /*16070*/  STL [R1+0x1d8], R15 ;  /* 0x0001d80f01007387 */ /* 0x0003e20000100800 */
[----:B0-----:R-:W-:-:S02]  /*16080*/  @!P1 IMAD.MOV.U32 R8, RZ, RZ, R14 ;  /* 0x000000ffff089224 */ /* 0x001fc400078e000e */
[----:B------:R-:W-:-:S05]  /*16090*/  @!P1 IMAD.MOV.U32 R9, RZ, RZ, R15 ;  /* 0x000000ffff099224 */ /* 0x000fca00078e000f */
[----:B------:R0:W3:Y:S04]  /*160a0*/  @!P1 LDG.E.U8 R48, desc[UR18][R8.64] ;  /* 0x0000001208309981 */ /* 0x0000e8000c1e1100 */
[----:B-1----:R-:W3:Y:S04]  /*160b0*/  LDL.LU R15, [R1+0x2b4] ;  /* 0x0002b400010f7983 */ /* 0x002ee80000300800 */
[----:B------:R-:W3:Y:S01]  /*160c0*/  LDL.LU R14, [R1+0x2b8] ;  /* 0x0002b800010e7983 */ /* 0x000ee20000300800 */
[----:B----4-:R-:W-:-:S05]  /*160d0*/  IADD3 R0, P2, PT, R4, R0, RZ ;  /* 0x0000000004007210 */ /* 0x010fca0007f5e0ff */
[----:B--2---:R-:W-:Y:S01]  /*160e0*/  IMAD.X R12, R88, 0x1, R12, P2 ;  /* 0x00000001580c7824 */ /* 0x004fe200010e060c */
[----:B------:R-:W-:Y:S01]  /*160f0*/  STL [R1+0x238], R0 ;  /* 0x0002380001007387 */ /* 0x000fe20000100800 */
[----:B0-----:R-:W-:Y:S02]  /*16100*/  @!P1 IMAD.MOV.U32 R8, RZ, RZ, R0 ;  /* 0x000000ffff089224 */ /* 0x001fe400078e0000 */
[----:B------:R-:W-:Y:S01]  /*16110*/  @!P1 IMAD.MOV.U32 R9, RZ, RZ, R12 ;  /* 0x000000ffff099224 */ /* 0x000fe200078e000c */
[----:B------:R0:W-:Y:S04]  /*16120*/  STL [R1+0x234], R12 ;  /* 0x0002340c01007387 */ /* 0x0001e80000100800 */
[----:B0-----:R-:W2:Y:S01]  /*16130*/  LDL.LU R12, [R1+0x2f4] ;  /* 0x0002f400010c7983 */ /* 0x001ea20000300800 */
[----:B---3--:R-:W-:-:S03]  /*16140*/  IADD3 R10, P2, PT, R4, R10, RZ ;  /* 0x0000000a040a7210 */ /* 0x008fc60007f5e0ff */
[----:B------:R-:W3:Y:S02]  /*16150*/  LDL.LU R0, [R1+0x2f8] ;  /* 0x0002f80001007983 */ /* 0x000ee40000300800 */
[----:B------:R-:W-:Y:S02]  /*16160*/  IMAD.X R11, R88, 0x1, R11, P2 ;  /* 0x00000001580b7824 */ /* 0x000fe400010e060b */
[----:B------:R0:W-:Y:S04]  /*16170*/  STL [R1+0x278], R10 ;  /* 0x0002780a01007387 */ /* 0x0001e80000100800 */
[----:B------:R1:W-:Y:S04]  /*16180*/  STL [R1+0x274], R11 ;  /* 0x0002740b01007387 */ /* 0x0003e80000100800 */
[----:B------:R-:W4:Y:S04]  /*16190*/  LDL.LU R71, [R1+0x334] ;  /* 0x0003340001477983 */ /* 0x000f280000300800 */
[----:B------:R-:W4:Y:S01]  /*161a0*/  LDL.LU R68, [R1+0x338] ;  /* 0x0003380001447983 */ /* 0x000f220000300800 */
[----:B------:R-:W-:-:S06]  /*161b0*/  PRMT R7, RZ, 0x7610, R7 ;  /* 0x00007610ff077816 */ /* 0x000fcc0000000007 */
[----:B------:R0:W4:Y:S02]  /*161c0*/  @!P1 LDG.E.U8 R7, desc[UR18][R8.64] ;  /* 0x0000001208079981 */ /* 0x000124000c1e1100 */
[----:B0-----:R-:W-:Y:S02]  /*161d0*/  PRMT R8, RZ, 0x7610, R8 ;  /* 0x00007610ff087816 */ /* 0x001fe40000000008 */
[----:B------:R-:W-:-:S04]  /*161e0*/  PRMT R9, RZ, 0x7610, R9 ;  /* 0x00007610ff097816 */ /* 0x000fc80000000009 */
[----:B------:R0:W4:Y:S01]  /*161f0*/  @!P1 LDG.E.U8 R8, desc[UR18][R10.64] ;  /* 0x000000120a089981 */ /* 0x000122000c1e1100 */
[----:B------:R-:W-:Y:S01]  /*16200*/  IMAD.MOV.U32 R86, RZ, RZ, R13 ;  /* 0x000000ffff567224 */ /* 0x000fe200078e000d */
[----:B------:R-:W-:-:S05]  /*16210*/  IADD3 R14, P2, PT, R4, R14, RZ ;  /* 0x0000000e040e7210 */ /* 0x000fca0007f5e0ff */
[----:B------:R-:W-:Y:S01]  /*16220*/  IMAD.X R15, R88, 0x1, R15, P2 ;  /* 0x00000001580f7824 */ /* 0x000fe200010e060f */
[----:B------:R-:W-:Y:S01]  /*16230*/  STL [R1+0x2b8], R14 ;  /* 0x0002b80e01007387 */ /* 0x000fe20000100800 */
[----:B0-----:R-:W-:Y:S02]  /*16240*/  @!P1 IMAD.MOV.U32 R10, RZ, RZ, R14 ;  /* 0x000000ffff0a9224 */ /* 0x001fe400078e000e */
[----:B-1----:R-:W-:Y:S01]  /*16250*/  @!P1 IMAD.MOV.U32 R11, RZ, RZ, R15 ;  /* 0x000000ffff0b9224 */ /* 0x002fe200078e000f */
[----:B------:R0:W-:Y:S04]  /*16260*/  STL [R1+0x2b4], R15 ;  /* 0x0002b40f01007387 */ /* 0x0001e80000100800 */
[----:B------:R1:W4:Y:S04]  /*16270*/  @!P1 LDG.E.U8 R9, desc[UR18][R10.64] ;  /* 0x000000120a099981 */ /* 0x000328000c1e1100 */
[----:B0-----:R-:W4:Y:S04]  /*16280*/  LDL.LU R15, [R1+0x374] ;  /* 0x00037400010f7983 */ /* 0x001f280000300800 */
[----:B------:R-:W4:Y:S01]  /*16290*/  LDL.LU R14, [R1+0x378] ;  /* 0x00037800010e7983 */ /* 0x000f220000300800 */
[----:B-1----:R-:W-:-:S02]  /*162a0*/  PRMT R10, RZ, 0x7610, R10 ;  /* 0x00007610ff0a7816 */ /* 0x002fc4000000000a */
[----:B---3--:R-:W-:-:S05]  /*162b0*/  IADD3 R0, P2, PT, R4, R0, RZ ;  /* 0x0000000004007210 */ /* 0x008fca0007f5e0ff */
[----:B--2---:R-:W-:Y:S01]  /*162c0*/  IMAD.X R12, R88, 0x1, R12, P2 ;  /* 0x00000001580c7824 */ /* 0x004fe200010e060c */
[----:B------:R-:W-:Y:S03]  /*162d0*/  STL [R1+0x2f8], R0 ;  /* 0x0002f80001007387 */ /* 0x000fe60000100800 */
[----:B------:R-:W-:Y:S01]  /*162e0*/  @!P1 IMAD.MOV.U32 R13, RZ, RZ, R12 ;  /* 0x000000ffff0d9224 */ /* 0x000fe200078e000c */
[----:B------:R0:W-:Y:S04]  /*162f0*/  STL [R1+0x2f4], R12 ;  /* 0x0002f40c01007387 */ /* 0x0001e80000100800 */
[----:B------:R-:W2:Y:S01]  /*16300*/  LDL.LU R72, [R1+0x3b4] ;  /* 0x0003b40001487983 */ /* 0x000ea20000300800 */
[----:B----4-:R-:W-:Y:S01]  /*16310*/  IADD3 R68, P2, PT, R4, R68, RZ ;  /* 0x0000004404447210 */ /* 0x010fe20007f5e0ff */
[----:B0-----:R-:W-:-:S02]  /*16320*/  @!P1 IMAD.MOV.U32 R12, RZ, RZ, R0 ;  /* 0x000000ffff0c9224 */ /* 0x001fc400078e0000 */
[----:B------:R-:W3:Y:S02]  /*16330*/  LDL.LU R0, [R1+0x3b8] ;  /* 0x0003b80001007983 */ /* 0x000ee40000300800 */
[----:B------:R-:W-:Y:S02]  /*16340*/  IMAD.X R71, R88, 0x1, R71, P2 ;  /* 0x0000000158477824 */ /* 0x000fe400010e0647 */
[----:B------:R-:W-:Y:S04]  /*16350*/  STL [R1+0x338], R68 ;  /* 0x0003384401007387 */ /* 0x000fe80000100800 */
[----:B------:R0:W4:Y:S04]  /*16360*/  @!P1 LDG.E.U8 R10, desc[UR18][R12.64] ;  /* 0x000000120c0a9981 */ /* 0x000128000c1e1100 */
[----:B------:R1:W-:Y:S04]  /*16370*/  STL [R1+0x334], R71 ;  /* 0x0003344701007387 */ /* 0x0003e80000100800 */
[----:B------:R-:W4:Y:S01]  /*16380*/  LDL.LU R76, [R1+0x1e0] ;  /* 0x0001e000014c7983 */ /* 0x000f220000300800 */
[----:B0-----:R-:W-:-:S03]  /*16390*/  @!P1 IMAD.MOV.U32 R13, RZ, RZ, R71 ;  /* 0x000000ffff0d9224 */ /* 0x001fc600078e0047 */
[----:B-1----:R-:W4:Y:S01]  /*163a0*/  LDL.LU R71, [R1+0x1e4] ;  /* 0x0001e40001477983 */ /* 0x002f220000300800 */
[----:B------:R-:W-:Y:S01]  /*163b0*/  PRMT R11, RZ, 0x7610, R11 ;  /* 0x00007610ff0b7816 */ /* 0x000fe2000000000b */
[----:B------:R-:W-:-:S05]  /*163c0*/  @!P1 IMAD.MOV.U32 R12, RZ, RZ, R68 ;  /* 0x000000ffff0c9224 */ /* 0x000fca00078e0044 */
[----:B------:R0:W4:Y:S02]  /*163d0*/  @!P1 LDG.E.U8 R11, desc[UR18][R12.64] ;  /* 0x000000120c0b9981 */ /* 0x000124000c1e1100 */
[----:B0-----:R-:W-:Y:S02]  /*163e0*/  PRMT R12, RZ, 0x7610, R12 ;  /* 0x00007610ff0c7816 */ /* 0x001fe4000000000c */
[----:B------:R-:W-:-:S05]  /*163f0*/  IADD3 R14, P2, PT, R4, R14, RZ ;  /* 0x0000000e040e7210 */ /* 0x000fca0007f5e0ff */
[----:B------:R-:W-:Y:S01]  /*16400*/  IMAD.X R15, R88, 0x1, R15, P2 ;  /* 0x00000001580f7824 */ /* 0x000fe200010e060f */
[----:B------:R0:W-:Y:S04]  /*16410*/  STL [R1+0x378], R14 ;  /* 0x0003780e01007387 */ /* 0x0001e80000100800 */
[----:B------:R1:W-:Y:S04]  /*16420*/  STL [R1+0x374], R15 ;  /* 0x0003740f01007387 */ /* 0x0003e80000100800 */
[----:B------:R-:W4:Y:S04]  /*16430*/  LDL.LU R77, [R1+0x23c] ;  /* 0x00023c00014d7983 */ /* 0x000f280000300800 */
[----:B------:R-:W4:Y:S04]  /*16440*/  LDL.LU R68, [R1+0x240] ;  /* 0x0002400001447983 */ /* 0x000f280000300800 */
[----:B------:R0:W4:Y:S04]  /*16450*/  @!P1 LDG.E.U8 R12, desc[UR18][R14.64] ;  /* 0x000000120e0c9981 */ /* 0x000128000c1e1100 */
[----:B------:R-:W-:Y:S04]  /*16460*/  STS.U8 [R2+UR9+0x4000], R17 ;  /* 0x0040001102007988 */ /* 0x000fe80008000009 */
[----:B------:R-:W-:Y:S01]  /*16470*/  STS.U8 [R2+UR9+0x4400], R16 ;  /* 0x0044001002007988 */ /* 0x000fe20008000009 */
[----:B---3--:R-:W-:-:S05]  /*16480*/  IADD3 R0, P2, PT, R4, R0, RZ ;  /* 0x0000000004007210 */ /* 0x008fca0007f5e0ff */
[----:B--2---:R-:W-:Y:S01]  /*16490*/  IMAD.X R72, R88, 0x1, R72, P2 ;  /* 0x0000000158487824 */ /* 0x004fe200010e0648 */
[----:B------:R-:W-:Y:S01]  /*164a0*/  STL [R1+0x3b8], R0 ;  /* 0x0003b80001007387 */ /* 0x000fe20000100800 */
[----:B0-----:R-:W-:Y:S02]  /*164b0*/  @!P1 IMAD.MOV.U32 R14, RZ, RZ, R0 ;  /* 0x000000ffff0e9224 */ /* 0x001fe400078e0000 */
[----:B-1----:R-:W-:Y:S01]  /*164c0*/  @!P1 IMAD.MOV.U32 R15, RZ, RZ, R72 ;  /* 0x000000ffff0f9224 */ /* 0x002fe200078e0048 */
[----:B------:R0:W-:Y:S04]  /*164d0*/  STL [R1+0x3b4], R72 ;  /* 0x0003b44801007387 */ /* 0x0001e80000100800 */
[----:B0-----:R-:W2:Y:S01]  /*164e0*/  LDL.LU R72, [R1+0x27c] ;  /* 0x00027c0001487983 */ /* 0x001ea20000300800 */
[----:B----4-:R-:W-:-:S03]  /*164f0*/  IADD3 R71, P2, PT, R4, R71, RZ ;  /* 0x0000004704477210 */ /* 0x010fc60007f5e0ff */
[----:B------:R-:W3:Y:S02]  /*16500*/  LDL.LU R0, [R1+0x280] ;  /* 0x0002800001007983 */ /* 0x000ee40000300800 */
[----:B------:R-:W-:Y:S02]  /*16510*/  IMAD.X R76, R88, 0x1, R76, P2 ;  /* 0x00000001584c7824 */ /* 0x000fe400010e064c */
[----:B------:R-:W-:Y:S01]  /*16520*/  STL [R1+0x1e4], R71 ;  /* 0x0001e44701007387 */ /* 0x000fe20000100800 */
[----:B------:R-:W-:Y:S02]  /*16530*/  @!P1 IMAD.MOV.U32 R16, RZ, RZ, R71 ;  /* 0x000000ffff109224 */ /* 0x000fe400078e0047 */
[----:B------:R-:W-:Y:S01]  /*16540*/  @!P1 IMAD.MOV.U32 R17, RZ, RZ, R76 ;  /* 0x000000ffff119224 */ /* 0x000fe200078e004c */
[----:B------:R0:W-:Y:S04]  /*16550*/  STL [R1+0x1e0], R76 ;  /* 0x0001e04c01007387 */ /* 0x0001e80000100800 */
[----:B0-----:R-:W4:Y:S04]  /*16560*/  LDL.LU R76, [R1+0x2bc] ;  /* 0x0002bc00014c7983 */ /* 0x001f280000300800 */
[----:B------:R-:W4:Y:S01]  /*16570*/  LDL.LU R71, [R1+0x2c0] ;  /* 0x0002c00001477983 */ /* 0x000f220000300800 */
[----:B------:R-:W-:-:S06]  /*16580*/  PRMT R13, RZ, 0x7610, R13 ;  /* 0x00007610ff0d7816 */ /* 0x000fcc000000000d */
[----:B------:R0:W4:Y:S02]  /*16590*/  @!P1 LDG.E.U8 R13, desc[UR18][R14.64] ;  /* 0x000000120e0d9981 */ /* 0x000124000c1e1100 */
[----:B0-----:R-:W-:Y:S02]  /*165a0*/  PRMT R14, RZ, 0x7610, R14 ;  /* 0x00007610ff0e7816 */ /* 0x001fe4000000000e */
[----:B------:R-:W-:-:S04]  /*165b0*/  PRMT R15, RZ, 0x7610, R15 ;  /* 0x00007610ff0f7816 */ /* 0x000fc8000000000f */
[----:B------:R0:W4:Y:S01]  /*165c0*/  @!P1 LDG.E.U8 R14, desc[UR18][R16.64] ;  /* 0x00000012100e9981 */ /* 0x000122000c1e1100 */
[----:B------:R-:W-:-:S05]  /*165d0*/  IADD3 R68, P2, PT, R4, R68, RZ ;  /* 0x0000004404447210 */ /* 0x000fca0007f5e0ff */
[----:B------:R-:W-:Y:S01]  /*165e0*/  IMAD.X R77, R88, 0x1, R77, P2 ;  /* 0x00000001584d7824 */ /* 0x000fe200010e064d */
[----:B------:R-:W-:Y:S01]  /*165f0*/  STL [R1+0x240], R68 ;  /* 0x0002404401007387 */ /* 0x000fe20000100800 */
[----:B0-----:R-:W-:Y:S02]  /*16600*/  @!P1 IMAD.MOV.U32 R16, RZ, RZ, R68 ;  /* 0x000000ffff109224 */ /* 0x001fe400078e0044 */
[----:B------:R-:W-:Y:S01]  /*16610*/  @!P1 IMAD.MOV.U32 R17, RZ, RZ, R77 ;  /* 0x000000ffff119224 */ /* 0x000fe200078e004d */
[----:B------:R0:W-:Y:S04]  /*16620*/  STL [R1+0x23c], R77 ;  /* 0x00023c4d01007387 */ /* 0x0001e80000100800 */
[----:B------:R-:W-:Y:S04]  /*16630*/  STS.U8 [R2+UR9+0x4800], R19 ;  /* 0x0048001302007988 */ /* 0x000fe80008000009 */
[----:B------:R1:W4:Y:S04]  /*16640*/  @!P1 LDG.E.U8 R15, desc[UR18][R16.64] ;  /* 0x00000012100f9981 */ /* 0x000328000c1e1100 */
[----:B0-----:R-:W4:Y:S04]  /*16650*/  LDL.LU R77, [R1+0x2fc] ;  /* 0x0002fc00014d7983 */ /* 0x001f280000300800 */
[----:B------:R-:W4:Y:S01]  /*16660*/  LDL.LU R68, [R1+0x300] ;  /* 0x0003000001447983 */ /* 0x000f220000300800 */
[----:B-1----:R-:W-:-:S03]  /*16670*/  PRMT R16, RZ, 0x7610, R16 ;  /* 0x00007610ff107816 */ /* 0x002fc60000000010 */
[----:B------:R0:W-:Y:S01]  /*16680*/  STS.U8 [R2+UR9+0x4c00], R18 ;  /* 0x004c001202007988 */ /* 0x0001e20008000009 */
[----:B---3--:R-:W-:-:S05]  /*16690*/  IADD3 R0, P2, PT, R4, R0, RZ ;  /* 0x0000000004007210 */ /* 0x008fca0007f5e0ff */
[----:B--2---:R-:W-:Y:S01]  /*166a0*/  IMAD.X R72, R88, 0x1, R72, P2 ;  /* 0x0000000158487824 */ /* 0x004fe200010e0648 */
[----:B------:R-:W-:Y:S01]  /*166b0*/  STL [R1+0x280], R0 ;  /* 0x0002800001007387 */ /* 0x000fe20000100800 */
[----:B0-----:R-:W-:Y:S02]  /*166c0*/  @!P1 IMAD.MOV.U32 R18, RZ, RZ, R0 ;  /* 0x000000ffff129224 */ /* 0x001fe400078e0000 */
[----:B------:R-:W-:Y:S01]  /*166d0*/  @!P1 IMAD.MOV.U32 R19, RZ, RZ, R72 ;  /* 0x000000ffff139224 */ /* 0x000fe200078e0048 */
[----:B------:R0:W-:Y:S04]  /*166e0*/  STL [R1+0x27c], R72 ;  /* 0x00027c4801007387 */ /* 0x0001e80000100800 */
[----:B------:R1:W2:Y:S04]  /*166f0*/  @!P1 LDG.E.U8 R16, desc[UR18][R18.64] ;  /* 0x0000001212109981 */ /* 0x0002a8000c1e1100 */
[----:B0-----:R-:W3:Y:S01]  /*16700*/  LDL.LU R72, [R1+0x33c] ;  /* 0x00033c0001487983 */ /* 0x001ee20000300800 */
[----:B----4-:R-:W-:-:S03]  /*16710*/  IADD3 R71, P2, PT, R4, R71, RZ ;  /* 0x0000004704477210 */ /* 0x010fc60007f5e0ff */
[----:B------:R-:W4:Y:S02]  /*16720*/  LDL.LU R0, [R1+0x340] ;  /* 0x0003400001007983 */ /* 0x000f240000300800 */
[----:B------:R-:W-:Y:S02]  /*16730*/  IMAD.X R76, R88, 0x1, R76, P2 ;  /* 0x00000001584c7824 */ /* 0x000fe400010e064c */
[----:B------:R-:W-:Y:S01]  /*16740*/  STL [R1+0x2c0], R71 ;  /* 0x0002c04701007387 */ /* 0x000fe20000100800 */
[----:B-1----:R-:W-:Y:S02]  /*16750*/  @!P1 IMAD.MOV.U32 R18, RZ, RZ, R71 ;  /* 0x000000ffff129224 */ /* 0x002fe400078e0047 */
[----:B------:R-:W-:Y:S01]  /*16760*/  @!P1 IMAD.MOV.U32 R19, RZ, RZ, R76 ;  /* 0x000000ffff139224 */ /* 0x000fe200078e004c */
[----:B------:R0:W-:Y:S04]  /*16770*/  STL [R1+0x2bc], R76 ;  /* 0x0002bc4c01007387 */ /* 0x0001e80000100800 */
[----:B0-----:R-:W2:Y:S04]  /*16780*/  LDL.LU R76, [R1+0x37c] ;  /* 0x00037c00014c7983 */ /* 0x001ea80000300800 */
[----:B------:R-:W2:Y:S01]  /*16790*/  LDL.LU R71, [R1+0x380] ;  /* 0x0003800001477983 */ /* 0x000ea20000300800 */
[----:B------:R-:W-:-:S03]  /*167a0*/  PRMT R17, RZ, 0x7610, R17 ;  /* 0x00007610ff117816 */ /* 0x000fc60000000011 */
[----:B------:R-:W-:Y:S04]  /*167b0*/  STS.U8 [R2+UR9+0x5000], R21 ;  /* 0x0050001502007988 */ /* 0x000fe80008000009 */
[----:B------:R0:W2:Y:S04]  /*167c0*/  @!P1 LDG.E.U8 R17, desc[UR18][R18.64] ;  /* 0x0000001212119981 */ /* 0x0000a8000c1e1100 */
[----:B------:R1:W-:Y:S01]  /*167d0*/  STS.U8 [R2+UR9+0x5400], R20 ;  /* 0x0054001402007988 */ /* 0x0003e20008000009 */
[----:B0-----:R-:W-:Y:S02]  /*167e0*/  PRMT R18, RZ, 0x7610, R18 ;  /* 0x00007610ff127816 */ /* 0x001fe40000000012 */
[----:B------:R-:W-:-:S05]  /*167f0*/  IADD3 R68, P2, PT, R4, R68, RZ ;  /* 0x0000004404447210 */ /* 0x000fca0007f5e0ff */
[----:B------:R-:W-:Y:S01]  /*16800*/  IMAD.X R77, R88, 0x1, R77, P2 ;  /* 0x00000001584d7824 */ /* 0x000fe200010e064d */
[----:B------:R0:W-:Y:S01]  /*16810*/  STL [R1+0x300], R68 ;  /* 0x0003004401007387 */ /* 0x0001e20000100800 */
[----:B-1----:R-:W-:Y:S02]  /*16820*/  @!P1 IMAD.MOV.U32 R20, RZ, RZ, R68 ;  /* 0x000000ffff149224 */ /* 0x002fe400078e0044 */
[----:B------:R-:W-:Y:S01]  /*16830*/  @!P1 IMAD.MOV.U32 R21, RZ, RZ, R77 ;  /* 0x000000ffff159224 */ /* 0x000fe200078e004d */
[----:B------:R-:W-:Y:S04]  /*16840*/  STL [R1+0x2fc], R77 ;  /* 0x0002fc4d01007387 */ /* 0x000fe80000100800 */
[----:B------:R1:W2:Y:S04]  /*16850*/  @!P1 LDG.E.U8 R18, desc[UR18][R20.64] ;  /* 0x0000001214129981 */ /* 0x0002a8000c1e1100 */
[----:B0-----:R-:W2:Y:S04]  /*16860*/  LDL.LU R68, [R1+0x3c0] ;  /* 0x0003c00001447983 */ /* 0x001ea80000300800 */
[----:B------:R-:W-:Y:S04]  /*16870*/  STS.U8 [R2+UR9+0x5800], R23 ;  /* 0x0058001702007988 */ /* 0x000fe80008000009 */
[----:B------:R-:W-:Y:S01]  /*16880*/  STS.U8 [R2+UR9+0x5c00], R22 ;  /* 0x005c001602007988 */ /* 0x000fe20008000009 */
[----:B----4-:R-:W-:-:S05]  /*16890*/  IADD3 R0, P2, PT, R4, R0, RZ ;  /* 0x0000000004007210 */ /* 0x010fca0007f5e0ff */
[----:B---3--:R-:W-:Y:S01]  /*168a0*/  IMAD.X R72, R88, 0x1, R72, P2 ;  /* 0x0000000158487824 */ /* 0x008fe200010e0648 */
[----:B------:R-:W-:Y:S03]  /*168b0*/  STL [R1+0x340], R0 ;  /* 0x0003400001007387 */ /* 0x000fe60000100800 */
[----:B-1----:R-:W-:Y:S01]  /*168c0*/  @!P1 IMAD.MOV.U32 R21, RZ, RZ, R72 ;  /* 0x000000ffff159224 */ /* 0x002fe200078e0048 */
[----:B------:R0:W-:Y:S01]  /*168d0*/  STL [R1+0x33c], R72 ;  /* 0x00033c4801007387 */ /* 0x0001e20000100800 */
[----:B------:R-:W-:-:S03]  /*168e0*/  @!P1 IMAD.MOV.U32 R20, RZ, RZ, R0 ;  /* 0x000000ffff149224 */ /* 0x000fc600078e0000 */
[----:B0-----:R-:W3:Y:S01]  /*168f0*/  LDL.LU R72, [R1+0x3bc] ;  /* 0x0003bc0001487983 */ /* 0x001ee20000300800 */
[----:B--2---:R-:W-:-:S03]  /*16900*/  IADD3 R71, P2, PT, R4, R71, RZ ;  /* 0x0000004704477210 */ /* 0x004fc60007f5e0ff */
[----:B------:R-:W2:Y:S02]  /*16910*/  LDL.LU R77, [R1+0x1e8] ;  /* 0x0001e800014d7983 */ /* 0x000ea40000300800 */
[----:B------:R-:W-:Y:S02]  /*16920*/  IMAD.X R76, R88, 0x1, R76, P2 ;  /* 0x00000001584c7824 */ /* 0x000fe400010e064c */
[----:B------:R-:W4:Y:S01]  /*16930*/  LDL.LU R0, [R1+0x1ec] ;  /* 0x0001ec0001007983 */ /* 0x000f220000300800 */
[----:B------:R-:W-:Y:S02]  /*16940*/  @!P1 IMAD.MOV.U32 R22, RZ, RZ, R71 ;  /* 0x000000ffff169224 */ /* 0x000fe400078e0047 */
[----:B------:R-:W-:Y:S01]  /*16950*/  @!P1 IMAD.MOV.U32 R23, RZ, RZ, R76 ;  /* 0x000000ffff179224 */ /* 0x000fe200078e004c */
[----:B------:R-:W-:Y:S04]  /*16960*/  STL [R1+0x380], R71 ;  /* 0x0003804701007387 */ /* 0x000fe80000100800 */
[----:B------:R0:W-:Y:S04]  /*16970*/  STL [R1+0x37c], R76 ;  /* 0x00037c4c01007387 */ /* 0x0001e80000100800 */
[----:B0-----:R-:W2:Y:S04]  /*16980*/  LDL.LU R76, [R1+0x244] ;  /* 0x00024400014c7983 */ /* 0x001ea80000300800 */
[----:B------:R-:W2:Y:S01]  /*16990*/  LDL.LU R71, [R1+0x248] ;  /* 0x0002480001477983 */ /* 0x000ea20000300800 */
[----:B------:R-:W-:-:S06]  /*169a0*/  PRMT R19, RZ, 0x7610, R19 ;  /* 0x00007610ff137816 */ /* 0x000fcc0000000013 */
[----:B------:R0:W2:Y:S02]  /*169b0*/  @!P1 LDG.E.U8 R19, desc[UR18][R20.64] ;  /* 0x0000001214139981 */ /* 0x0000a4000c1e1100 */
[----:B0-----:R-:W-:Y:S02]  /*169c0*/  PRMT R20, RZ, 0x7610, R20 ;  /* 0x00007610ff147816 */ /* 0x001fe40000000014 */
[----:B------:R-:W-:-:S04]  /*169d0*/  IADD3 R68, P2, PT, R4, R68, RZ ;  /* 0x0000004404447210 */ /* 0x000fc80007f5e0ff */
[----:B------:R0:W2:Y:S01]  /*169e0*/  @!P1 LDG.E.U8 R20, desc[UR18][R22.64] ;  /* 0x0000001216149981 */ /* 0x0000a2000c1e1100 */
[----:B------:R-:W-:-:S03]  /*169f0*/  PRMT R21, RZ, 0x7610, R21 ;  /* 0x00007610ff157816 */ /* 0x000fc60000000015 */
[----:B------:R-:W-:Y:S01]  /*16a00*/  STL [R1+0x3c0], R68 ;  /* 0x0003c04401007387 */ /* 0x000fe20000100800 */
[----:B0-----:R-:W-:-:S03]  /*16a10*/  @!P1 IMAD.MOV.U32 R22, RZ, RZ, R68 ;  /* 0x000000ffff169224 */ /* 0x001fc600078e0044 */
[----:B------:R-:W-:Y:S04]  /*16a20*/  STS.U8 [R2+UR9+0x6000], R25 ;  /* 0x0060001902007988 */ /* 0x000fe80008000009 */
[----:B------:R-:W-:Y:S01]  /*16a30*/  STS.U8 [R2+UR9+0x6400], R24 ;  /* 0x0064001802007988 */ /* 0x000fe20008000009 */
[----:B---3--:R-:W-:-:S04]  /*16a40*/  IMAD.X R72, R88, 0x1, R72, P2 ;  /* 0x0000000158487824 */ /* 0x008fc800010e0648 */
[----:B------:R-:W-:Y:S01]  /*16a50*/  @!P1 IMAD.MOV.U32 R23, RZ, RZ, R72 ;  /* 0x000000ffff179224 */ /* 0x000fe200078e0048 */
[----:B------:R0:W-:Y:S01]  /*16a60*/  STL [R1+0x3bc], R72 ;  /* 0x0003bc4801007387 */ /* 0x0001e20000100800 */
[----:B----4-:R-:W-:-:S03]  /*16a70*/  IADD3 R0, P2, PT, R4, R0, RZ ;  /* 0x0000000004007210 */ /* 0x010fc60007f5e0ff */
[----:B------:R1:W3:Y:S02]  /*16a80*/  @!P1 LDG.E.U8 R21, desc[UR18][R22.64] ;  /* 0x0000001216159981 */ /* 0x0002e4000c1e1100 */
[----:B--2---:R-:W-:Y:S02]  /*16a90*/  IMAD.X R77, R88, 0x1, R77, P2 ;  /* 0x00000001584d7824 */ /* 0x004fe400010e064d */
[----:B0-----:R-:W2:Y:S04]  /*16aa0*/  LDL.LU R72, [R1+0x284] ;  /* 0x0002840001487983 */ /* 0x001ea80000300800 */
[----:B------:R-:W4:Y:S01]  /*16ab0*/  LDL.LU R68, [R1+0x288] ;  /* 0x0002880001447983 */ /* 0x000f220000300800 */
[----:B-1----:R-:W-:Y:S01]  /*16ac0*/  PRMT R22, RZ, 0x7610, R22 ;  /* 0x00007610ff167816 */ /* 0x002fe20000000016 */
[----:B------:R-:W-:-:S02]  /*16ad0*/  @!P1 IMAD.MOV.U32 R24, RZ, RZ, R0 ;  /* 0x000000ffff189224 */ /* 0x000fc400078e0000 */
[----:B------:R0:W-:Y:S01]  /*16ae0*/  STL [R1+0x1ec], R0 ;  /* 0x0001ec0001007387 */ /* 0x0001e20000100800 */
[----:B------:R-:W-:Y:S01]  /*16af0*/  @!P1 IMAD.MOV.U32 R25, RZ, RZ, R77 ;  /* 0x000000ffff199224 */ /* 0x000fe200078e004d */
[----:B------:R-:W-:Y:S02]  /*16b00*/  IADD3 R71, P2, PT, R4, R71, RZ ;  /* 0x0000004704477210 */ /* 0x000fe40007f5e0ff */
[----:B------:R-:W-:Y:S03]  /*16b10*/  STL [R1+0x1e8], R77 ;  /* 0x0001e84d01007387 */ /* 0x000fe60000100800 */
[----:B------:R-:W-:Y:S01]  /*16b20*/  IMAD.X R76, R88, 0x1, R76, P2 ;  /* 0x00000001584c7824 */ /* 0x000fe200010e064c */
[----:B0-----:R-:W3:Y:S04]  /*16b30*/  LDL.LU R0, [R1+0x2c8] ;  /* 0x0002c80001007983 */ /* 0x001ee80000300800 */
[----:B------:R0:W3:Y:S04]  /*16b40*/  @!P1 LDG.E.U8 R22, desc[UR18][R24.64] ;  /* 0x0000001218169981 */ /* 0x0000e8000c1e1100 */
[----:B------:R-:W-:Y:S04]  /*16b50*/  STL [R1+0x248], R71 ;  /* 0x0002484701007387 */ /* 0x000fe80000100800 */
[----:B------:R1:W-:Y:S01]  /*16b60*/  STL [R1+0x244], R76 ;  /* 0x0002444c01007387 */ /* 0x0003e20000100800 */
[----:B0-----:R-:W-:-:S03]  /*16b70*/  @!P1 IMAD.MOV.U32 R25, RZ, RZ, R76 ;  /* 0x000000ffff199224 */ /* 0x001fc600078e004c */
[----:B-1----:R-:W3:Y:S01]  /*16b80*/  LDL.LU R76, [R1+0x2c4] ;  /* 0x0002c400014c7983 */ /* 0x002ee20000300800 */
[----:B------:R-:W-:Y:S01]  /*16b90*/  PRMT R23, RZ, 0x7610, R23 ;  /* 0x00007610ff177816 */ /* 0x000fe20000000017 */
[----:B------:R-:W-:Y:S02]  /*16ba0*/  @!P1 IMAD.MOV.U32 R24, RZ, RZ, R71 ;  /* 0x000000ffff189224 */ /* 0x000fe400078e0047 */
[----:B------:R-:W3:Y:S04]  /*16bb0*/  LDL.LU R71, [R1+0x308] ;  /* 0x0003080001477983 */ /* 0x000ee80000300800 */
[----:B------:R-:W-:Y:S04]  /*16bc0*/  STS.U8 [R2+UR9+0x6800], R27 ;  /* 0x0068001b02007988 */ /* 0x000fe80008000009 */
[----:B------:R0:W3:Y:S04]  /*16bd0*/  @!P1 LDG.E.U8 R23, desc[UR18][R24.64] ;  /* 0x0000001218179981 */ /* 0x0000e8000c1e1100 */
[----:B------:R1:W-:Y:S01]  /*16be0*/  STS.U8 [R2+UR9+0x6c00], R26 ;  /* 0x006c001a02007988 */ /* 0x0003e20008000009 */
[----:B0-----:R-:W-:-:S02]  /*16bf0*/  PRMT R24, RZ, 0x7610, R24 ;  /* 0x00007610ff187816 */ /* 0x001fc40000000018 */
[----:B----4-:R-:W-:-:S05]  /*16c00*/  IADD3 R68, P2, PT, R4, R68, RZ ;  /* 0x0000004404447210 */ /* 0x010fca0007f5e0ff */
[----:B--2---:R-:W-:Y:S01]  /*16c10*/  IMAD.X R72, R88, 0x1, R72, P2 ;  /* 0x0000000158487824 */ /* 0x004fe200010e0648 */
[----:B------:R-:W-:Y:S01]  /*16c20*/  STL [R1+0x288], R68 ;  /* 0x0002884401007387 */ /* 0x000fe20000100800 */
[----:B-1----:R-:W-:Y:S02]  /*16c30*/  @!P1 IMAD.MOV.U32 R26, RZ, RZ, R68 ;  /* 0x000000ffff1a9224 */ /* 0x002fe400078e0044 */
[----:B------:R-:W-:Y:S01]  /*16c40*/  @!P1 IMAD.MOV.U32 R27, RZ, RZ, R72 ;  /* 0x000000ffff1b9224 */ /* 0x000fe200078e0048 */
[----:B------:R0:W-:Y:S04]  /*16c50*/  STL [R1+0x284], R72 ;  /* 0x0002844801007387 */ /* 0x0001e80000100800 */
[----:B------:R-:W2:Y:S01]  /*16c60*/  LDL.LU R77, [R1+0x304] ;  /* 0x00030400014d7983 */ /* 0x000ea20000300800 */
[----:B---3--:R-:W-:-:S03]  /*16c70*/  IADD3 R0, P2, PT, R4, R0, RZ ;  /* 0x0000000004007210 */ /* 0x008fc60007f5e0ff */
[----:B------:R1:W3:Y:S04]  /*16c80*/  @!P1 LDG.E.U8 R24, desc[UR18][R26.64] ;  /* 0x000000121a189981 */ /* 0x0002e8000c1e1100 */
[----:B0-----:R-:W4:Y:S04]  /*16c90*/  LDL.LU R72, [R1+0x344] ;  /* 0x0003440001487983 */ /* 0x001f280000300800 */
[----:B------:R-:W3:Y:S01]  /*16ca0*/  LDL.LU R68, [R1+0x348] ;  /* 0x0003480001447983 */ /* 0x000ee20000300800 */
[----:B-1----:R-:W-:-:S03]  /*16cb0*/  @!P1 IMAD.MOV.U32 R26, RZ, RZ, R0 ;  /* 0x000000ffff1a9224 */ /* 0x002fc600078e0000 */
[----:B------:R-:W-:Y:S01]  /*16cc0*/  STL [R1+0x2c8], R0 ;  /* 0x0002c80001007387 */ /* 0x000fe20000100800 */
[----:B------:R-:W-:-:S04]  /*16cd0*/  IMAD.X R76, R88, 0x1, R76, P2 ;  /* 0x00000001584c7824 */ /* 0x000fc800010e064c */
[----:B------:R-:W-:Y:S01]  /*16ce0*/  @!P1 IMAD.MOV.U32 R27, RZ, RZ, R76 ;  /* 0x000000ffff1b9224 */ /* 0x000fe200078e004c */
[----:B------:R0:W-:Y:S04]  /*16cf0*/  STL [R1+0x2c4], R76 ;  /* 0x0002c44c01007387 */ /* 0x0001e80000100800 */
[----:B0-----:R-:W4:Y:S04]  /*16d00*/  LDL.LU R76, [R1+0x384] ;  /* 0x00038400014c7983 */ /* 0x001f280000300800 */
[----:B------:R-:W4:Y:S01]  /*16d10*/  LDL.LU R0, [R1+0x388] ;  /* 0x0003880001007983 */ /* 0x000f220000300800 */
[----:B------:R-:W-:-:S02]  /*16d20*/  IADD3 R71, P2, PT, R4, R71, RZ ;  /* 0x0000004704477210 */ /* 0x000fc40007f5e0ff */
[----:B------:R-:W-:Y:S01]  /*16d30*/  PRMT R25, RZ, 0x7610, R25 ;  /* 0x00007610ff197816 */ /* 0x000fe20000000019 */
[----:B------:R-:W-:Y:S04]  /*16d40*/  STS.U8 [R2+UR9+0x7000], R29 ;  /* 0x0070001d02007988 */ /* 0x000fe80008000009 */
[----:B------:R0:W-:Y:S04]  /*16d50*/  STS.U8 [R2+UR9+0x7400], R28 ;  /* 0x0074001c02007988 */ /* 0x0001e80008000009 */
[----:B------:R1:W-:Y:S04]  /*16d60*/  STL [R1+0x308], R71 ;  /* 0x0003084701007387 */ /* 0x0003e80000100800 */
[----:B------:R1:W4:Y:S01]  /*16d70*/  @!P1 LDG.E.U8 R25, desc[UR18][R26.64] ;  /* 0x000000121a199981 */ /* 0x000322000c1e1100 */
[----:B0-----:R-:W-:Y:S01]  /*16d80*/  @!P1 IMAD.MOV.U32 R28, RZ, RZ, R71 ;  /* 0x000000ffff1c9224 */ /* 0x001fe200078e0047 */
[----:B-1----:R-:W-:-:S02]  /*16d90*/  PRMT R26, RZ, 0x7610, R26 ;  /* 0x00007610ff1a7816 */ /* 0x002fc4000000001a */
[----:B------:R-:W-:Y:S04]  /*16da0*/  STS.U8 [R2+UR9+0x7800], R31 ;  /* 0x0078001f02007988 */ /* 0x000fe80008000009 */
[----:B------:R-:W-:Y:S01]  /*16db0*/  STS.U8 [R2+UR9+0x7c00], R30 ;  /* 0x007c001e02007988 */ /* 0x000fe20008000009 */
[----:B--2---:R-:W-:-:S05]  /*16dc0*/  IMAD.X R77, R88, 0x1, R77, P2 ;  /* 0x00000001584d7824 */ /* 0x004fca00010e064d */
[----:B------:R0:W-:Y:S01]  /*16dd0*/  STL [R1+0x304], R77 ;  /* 0x0003044d01007387 */ /* 0x0001e20000100800 */
[----:B---3--:R-:W-:-:S03]  /*16de0*/  IADD3 R68, P2, PT, R4, R68, RZ ;  /* 0x0000004404447210 */ /* 0x008fc60007f5e0ff */
[----:B------:R-:W2:Y:S01]  /*16df0*/  LDL.LU R71, [R1+0x3c4] ;  /* 0x0003c40001477983 */ /* 0x000ea20000300800 */
[----:B------:R-:W-:Y:S02]  /*16e00*/  @!P1 IMAD.MOV.U32 R29, RZ, RZ, R77 ;  /* 0x000000ffff1d9224 */ /* 0x000fe400078e004d */
[----:B----4-:R-:W-:Y:S01]  /*16e10*/  IMAD.X R72, R88, 0x1, R72, P2 ;  /* 0x0000000158487824 */ /* 0x010fe200010e0648 */
[----:B------:R-:W-:Y:S04]  /*16e20*/  STL [R1+0x348], R68 ;  /* 0x0003484401007387 */ /* 0x000fe80000100800 */
[----:B------:R1:W-:Y:S04]  /*16e30*/  STL [R1+0x344], R72 ;  /* 0x0003444801007387 */ /* 0x0003e80000100800 */
[----:B0-----:R-:W3:Y:S04]  /*16e40*/  LDL.LU R77, [R1+0x1f4] ;  /* 0x0001f400014d7983 */ /* 0x001ee80000300800 */
[----:B------:R0:W4:Y:S01]  /*16e50*/  @!P1 LDG.E.U8 R26, desc[UR18][R28.64] ;  /* 0x000000121c1a9981 */ /* 0x000122000c1e1100 */
[----:B------:R-:W-:Y:S01]  /*16e60*/  IADD3 R0, P2, PT, R4, R0, RZ ;  /* 0x0000000004007210 */ /* 0x000fe20007f5e0ff */
[----:B0-----:R-:W-:-:S02]  /*16e70*/  @!P1 IMAD.MOV.U32 R29, RZ, RZ, R72 ;  /* 0x000000ffff1d9224 */ /* 0x001fc400078e0048 */
[----:B-1----:R-:W4:Y:S02]  /*16e80*/  LDL.LU R72, [R1+0x210] ;  /* 0x0002100001487983 */ /* 0x002f240000300800 */
[----:B------:R-:W-:Y:S02]  /*16e90*/  IMAD.X R76, R88, 0x1, R76, P2 ;  /* 0x00000001584c7824 */ /* 0x000fe400010e064c */
[----:B------:R-:W-:Y:S01]  /*16ea0*/  STL [R1+0x388], R0 ;  /* 0x0003880001007387 */ /* 0x000fe20000100800 */
[----:B------:R-:W-:Y:S02]  /*16eb0*/  @!P1 IMAD.MOV.U32 R30, RZ, RZ, R0 ;  /* 0x000000ffff1e9224 */ /* 0x000fe400078e0000 */
[----:B------:R-:W-:Y:S01]  /*16ec0*/  @!P1 IMAD.MOV.U32 R31, RZ, RZ, R76 ;  /* 0x000000ffff1f9224 */ /* 0x000fe200078e004c */
[----:B------:R0:W-:Y:S04]  /*16ed0*/  STL [R1+0x384], R76 ;  /* 0x0003844c01007387 */ /* 0x0001e80000100800 */
[----:B------:R-:W4:Y:S04]  /*16ee0*/  LDL.LU R78, [R1+0x1f0] ;  /* 0x0001f000014e7983 */ /* 0x000f280000300800 */
[----:B0-----:R-:W4:Y:S04]  /*16ef0*/  LDL.LU R76, [R1+0x24c] ;  /* 0x00024c00014c7983 */ /* 0x001f280000300800 */
[----:B------:R-:W4:Y:S01]  /*16f00*/  LDL.LU R0, [R1+0x250] ;  /* 0x0002500001007983 */ /* 0x000f220000300800 */
[----:B------:R-:W-:-:S02]  /*16f10*/  @!P1 IMAD.MOV.U32 R28, RZ, RZ, R68 ;  /* 0x000000ffff1c9224 */ /* 0x000fc400078e0044 */
[----:B------:R-:W0:Y:S01]  /*16f20*/  S2R R68, SR_TID.X ;  /* 0x0000000000447919 */ /* 0x000e220000002100 */
[----:B------:R-:W-:-:S06]  /*16f30*/  PRMT R27, RZ, 0x7610, R27 ;  /* 0x00007610ff1b7816 */ /* 0x000fcc000000001b */
[----:B------:R1:W4:Y:S02]  /*16f40*/  @!P1 LDG.E.U8 R27, desc[UR18][R28.64] ;  /* 0x000000121c1b9981 */ /* 0x000324000c1e1100 */
[----:B-1----:R-:W-:Y:S02]  /*16f50*/  PRMT R28, RZ, 0x7610, R28 ;  /* 0x00007610ff1c7816 */ /* 0x002fe4000000001c */
[----:B------:R-:W-:-:S04]  /*16f60*/  PRMT R29, RZ, 0x7610, R29 ;  /* 0x00007610ff1d7816 */ /* 0x000fc8000000001d */
[----:B------:R1:W4:Y:S01]  /*16f70*/  @!P1 LDG.E.U8 R28, desc[UR18][R30.64] ;  /* 0x000000121e1c9981 */ /* 0x000322000c1e1100 */
[----:B0-----:R-:W-:-:S04]  /*16f80*/  LOP3.LUT R68, R68, 0x7f, RZ, 0xc0, !PT ;  /* 0x0000007f44447812 */ /* 0x001fc800078ec0ff */
[----:B------:R-:W-:-:S05]  /*16f90*/  LOP3.LUT R68, R68, 0x10, RZ, 0x3c, !PT ;  /* 0x0000001044447812 */ /* 0x000fca00078e3cff */
[----:B------:R-:W-:Y:S04]  /*16fa0*/  STS.U8 [R68+UR9+0x4080], R33 ;  /* 0x0040802144007988 */ /* 0x000fe80008000009 */
[----:B------:R-:W-:Y:S01]  /*16fb0*/  STS.U8 [R68+UR9+0x4480], R32 ;  /* 0x0044802044007988 */ /* 0x000fe20008000009 */
[----:B--2---:R-:W-:-:S05]  /*16fc0*/  IADD3 R71, P2, PT, R4, R71, RZ ;  /* 0x0000004704477210 */ /* 0x004fca0007f5e0ff */
[----:B------:R-:W-:Y:S01]  /*16fd0*/  STL [R1+0x3c4], R71 ;  /* 0x0003c44701007387 */ /* 0x000fe20000100800 */
[----:B-1----:R-:W-:Y:S02]  /*16fe0*/  @!P1 IMAD.MOV.U32 R30, RZ, RZ, R71 ;  /* 0x000000ffff1e9224 */ /* 0x002fe400078e0047 */
[----:B---3--:R-:W-:-:S04]  /*16ff0*/  IMAD.X R77, R88, 0x1, R77, P2 ;  /* 0x00000001584d7824 */ /* 0x008fc800010e064d */
[----:B------:R-:W-:Y:S01]  /*17000*/  @!P1 IMAD.MOV.U32 R31, RZ, RZ, R77 ;  /* 0x000000ffff1f9224 */ /* 0x000fe200078e004d */
[----:B------:R0:W-:Y:S04]  /*17010*/  STL [R1+0x1f4], R77 ;  /* 0x0001f44d01007387 */ /* 0x0001e80000100800 */
[----:B------:R1:W2:Y:S04]  /*17020*/  @!P1 LDG.E.U8 R29, desc[UR18][R30.64] ;  /* 0x000000121e1d9981 */ /* 0x0002a8000c1e1100 */
[----:B0-----:R-:W3:Y:S04]  /*17030*/  LDL.LU R77, [R1+0x28c] ;  /* 0x00028c00014d7983 */ /* 0x001ee80000300800 */
[----:B------:R-:W2:Y:S01]  /*17040*/  LDL.LU R71, [R1+0x290] ;  /* 0x0002900001477983 */ /* 0x000ea20000300800 */
[----:B----4-:R-:W-:-:S02]  /*17050*/  IADD3 R72, P2, PT, R4, R72, RZ ;  /* 0x0000004804487210 */ /* 0x010fc40007f5e0ff */
[----:B-1----:R-:W-:-:S03]  /*17060*/  PRMT R30, RZ, 0x7610, R30 ;  /* 0x00007610ff1e7816 */ /* 0x002fc6000000001e */
[----:B------:R0:W-:Y:S01]  /*17070*/  STL [R1+0x210], R72 ;  /* 0x0002104801007387 */ /* 0x0001e20000100800 */
[----:B------:R-:W-:Y:S02]  /*17080*/  @!P1 IMAD.MOV.U32 R32, RZ, RZ, R72 ;  /* 0x000000ffff209224 */ /* 0x000fe400078e0048 */
[----:B------:R-:W-:-:S04]  /*17090*/  IMAD.X R78, R88, 0x1, R78, P2 ;  /* 0x00000001584e7824 */ /* 0x000fc800010e064e */
[----:B------:R-:W-:Y:S01]  /*170a0*/  @!P1 IMAD.MOV.U32 R33, RZ, RZ, R78 ;  /* 0x000000ffff219224 */ /* 0x000fe200078e004e */
[----:B------:R-:W-:Y:S04]  /*170b0*/  STL [R1+0x1f0], R78 ;  /* 0x0001f04e01007387 */ /* 0x000fe80000100800 */
[----:B0-----:R-:W4:Y:S01]  /*170c0*/  LDL.LU R72, [R1+0x2d0] ;  /* 0x0002d00001487983 */ /* 0x001f220000300800 */
[----:B------:R-:W-:-:S03]  /*170d0*/  IADD3 R0, P2, PT, R4, R0, RZ ;  /* 0x0000000004007210 */ /* 0x000fc60007f5e0ff */
[----:B------:R0:W4:Y:S02]  /*170e0*/  @!P1 LDG.E.U8 R30, desc[UR18][R32.64] ;  /* 0x00000012201e9981 */ /* 0x000124000c1e1100 */
[----:B------:R-:W-:Y:S02]  /*170f0*/  IMAD.X R76, R88, 0x1, R76, P2 ;  /* 0x00000001584c7824 */ /* 0x000fe400010e064c */
[----:B------:R-:W-:Y:S04]  /*17100*/  STL [R1+0x250], R0 ;  /* 0x0002500001007387 */ /* 0x000fe80000100800 */
[----:B------:R1:W-:Y:S01]  /*17110*/  STL [R1+0x24c], R76 ;  /* 0x00024c4c01007387 */ /* 0x0003e20000100800 */
[----:B0-----:R-:W-:-:S03]  /*17120*/  @!P1 IMAD.MOV.U32 R33, RZ, RZ, R76 ;  /* 0x000000ffff219224 */ /* 0x001fc600078e004c */
[----:B-1----:R-:W4:Y:S01]  /*17130*/  LDL.LU R76, [R1+0x2cc] ;  /* 0x0002cc00014c7983 */ /* 0x002f220000300800 */
[----:B------:R-:W-:Y:S01]  /*17140*/  PRMT R31, RZ, 0x7610, R31 ;  /* 0x00007610ff1f7816 */ /* 0x000fe2000000001f */
[----:B------:R-:W-:Y:S02]  /*17150*/  @!P1 IMAD.MOV.U32 R32, RZ, RZ, R0 ;  /* 0x000000ffff209224 */ /* 0x000fe400078e0000 */
[----:B------:R-:W4:Y:S04]  /*17160*/  LDL.LU R0, [R1+0x310] ;  /* 0x0003100001007983 */ /* 0x000f280000300800 */
[----:B------:R-:W-:Y:S04]  /*17170*/  STS.U8 [R68+UR9+0x4880], R35 ;  /* 0x0048802344007988 */ /* 0x000fe80008000009 */
[----:B------:R0:W4:Y:S04]  /*17180*/  @!P1 LDG.E.U8 R31, desc[UR18][R32.64] ;  /* 0x00000012201f9981 */ /* 0x000128000c1e1100 */
[----:B------:R1:W-:Y:S01]  /*17190*/  STS.U8 [R68+UR9+0x4c80], R34 ;  /* 0x004c802244007988 */ /* 0x0003e20008000009 */
[----:B0-----:R-:W-:-:S02]  /*171a0*/  PRMT R32, RZ, 0x7610, R32 ;  /* 0x00007610ff207816 */ /* 0x001fc40000000020 */
[----:B--2---:R-:W-:-:S05]  /*171b0*/  IADD3 R71, P2, PT, R4, R71, RZ ;  /* 0x0000004704477210 */ /* 0x004fca0007f5e0ff */
[----:B---3--:R-:W-:Y:S01]  /*171c0*/  IMAD.X R77, R88, 0x1, R77, P2 ;  /* 0x00000001584d7824 */ /* 0x008fe200010e064d */
[----:B------:R-:W-:Y:S01]  /*171d0*/  STL [R1+0x290], R71 ;  /* 0x0002904701007387 */ /* 0x000fe20000100800 */
[----:B-1----:R-:W-:Y:S02]  /*171e0*/  @!P1 IMAD.MOV.U32 R34, RZ, RZ, R71 ;  /* 0x000000ffff229224 */ /* 0x002fe400078e0047 */
[----:B------:R-:W-:Y:S01]  /*171f0*/  @!P1 IMAD.MOV.U32 R35, RZ, RZ, R77 ;  /* 0x000000ffff239224 */ /* 0x000fe200078e004d */
[----:B------:R0:W-:Y:S04]  /*17200*/  STL [R1+0x28c], R77 ;  /* 0x00028c4d01007387 */ /* 0x0001e80000100800 */
[----:B------:R1:W2:Y:S04]  /*17210*/  @!P1 LDG.E.U8 R32, desc[UR18][R34.64] ;  /* 0x0000001222209981 */ /* 0x0002a8000c1e1100 */
[----:B0-----:R-:W3:Y:S01]  /*17220*/  LDL.LU R77, [R1+0x30c] ;  /* 0x00030c00014d7983 */ /* 0x001ee20000300800 */
[----:B----4-:R-:W-:-:S03]  /*17230*/  IADD3 R72, P2, PT, R4, R72, RZ ;  /* 0x0000004804487210 */ /* 0x010fc60007f5e0ff */
[----:B------:R-:W4:Y:S04]  /*17240*/  LDL.LU R78, [R1+0x34c] ;  /* 0x00034c00014e7983 */ /* 0x000f280000300800 */
[----:B------:R-:W2:Y:S01]  /*17250*/  LDL.LU R71, [R1+0x350] ;  /* 0x0003500001477983 */ /* 0x000ea20000300800 */
        /* <DEDUP_REMOVED lines=10> */
[----:B------:R-:W-:Y:S04]  /*17300*/  STL [R1+0x310], R0 ;  /* 0x0003100001007387 */ /* 0x000fe80000100800 */
[----:B------:R0:W-:Y:S04]  /*17310*/  STS.U8 [R68+UR9+0x5480], R36 ;  /* 0x0054802444007988 */ /* 0x0001e80008000009 */
[----:B------:R1:W4:Y:S01]  /*17320*/  @!P1 LDG.E.U8 R33, desc[UR18][R34.64] ;  /* 0x0000001222219981 */ /* 0x000322000c1e1100 */
[----:B0-----:R-:W-:Y:S01]  /*17330*/  @!P1 IMAD.MOV.U32 R36, RZ, RZ, R0 ;  /* 0x000000ffff249224 */ /* 0x001fe200078e0000 */
[----:B-1----:R-:W-:-:S02]  /*17340*/  PRMT R34, RZ, 0x7610, R34 ;  /* 0x00007610ff227816 */ /* 0x002fc40000000022 */
[----:B------:R-:W-:Y:S01]  /*17350*/  STS.U8 [R68+UR9+0x5880], R39 ;  /* 0x0058802744007988 */ /* 0x000fe20008000009 */
[----:B---3--:R-:W-:-:S04]  /*17360*/  IMAD.X R77, R88, 0x1, R77, P2 ;  /* 0x00000001584d7824 */ /* 0x008fc800010e064d */
[----:B------:R-:W-:Y:S01]  /*17370*/  @!P1 IMAD.MOV.U32 R37, RZ, RZ, R77 ;  /* 0x000000ffff259224 */ /* 0x000fe200078e004d */
[----:B------:R0:W-:Y:S01]  /*17380*/  STL [R1+0x30c], R77 ;  /* 0x00030c4d01007387 */ /* 0x0001e20000100800 */
[----:B--2---:R-:W-:-:S03]  /*17390*/  IADD3 R71, P2, PT, R4, R71, RZ ;  /* 0x0000004704477210 */ /* 0x004fc60007f5e0ff */
[----:B------:R1:W2:Y:S02]  /*173a0*/  @!P1 LDG.E.U8 R34, desc[UR18][R36.64] ;  /* 0x0000001224229981 */ /* 0x0002a4000c1e1100 */
[----:B----4-:R-:W-:Y:S02]  /*173b0*/  IMAD.X R78, R88, 0x1, R78, P2 ;  /* 0x00000001584e7824 */ /* 0x010fe400010e064e */
[----:B0-----:R-:W3:Y:S04]  /*173c0*/  LDL.LU R77, [R1+0x1fc] ;  /* 0x0001fc00014d7983 */ /* 0x001ee80000300800 */
[----:B------:R-:W4:Y:S01]  /*173d0*/  LDL.LU R0, [R1+0x3c8] ;  /* 0x0003c80001007983 */ /* 0x000f220000300800 */
[----:B-1----:R-:W-:-:S03]  /*173e0*/  @!P1 IMAD.MOV.U32 R36, RZ, RZ, R71 ;  /* 0x000000ffff249224 */ /* 0x002fc600078e0047 */
[----:B------:R0:W-:Y:S04]  /*173f0*/  STL [R1+0x350], R71 ;  /* 0x0003504701007387 */ /* 0x0001e80000100800 */
[----:B------:R-:W-:Y:S04]  /*17400*/  STL [R1+0x34c], R78 ;  /* 0x00034c4e01007387 */ /* 0x000fe80000100800 */
[----:B0-----:R-:W2:Y:S01]  /*17410*/  LDL.LU R71, [R1+0x218] ;  /* 0x0002180001477983 */ /* 0x001ea20000300800 */
[----:B------:R-:W-:-:S05]  /*17420*/  IADD3 R72, P2, PT, R4, R72, RZ ;  /* 0x0000004804487210 */ /* 0x000fca0007f5e0ff */
[----:B------:R-:W-:Y:S01]  /*17430*/  IMAD.X R76, R88, 0x1, R76, P2 ;  /* 0x00000001584c7824 */ /* 0x000fe200010e064c */
[----:B------:R-:W-:Y:S03]  /*17440*/  STL [R1+0x390], R72 ;  /* 0x0003904801007387 */ /* 0x000fe60000100800 */
[----:B------:R-:W-:Y:S01]  /*17450*/  @!P1 IMAD.MOV.U32 R39, RZ, RZ, R76 ;  /* 0x000000ffff279224 */ /* 0x000fe200078e004c */
[----:B------:R0:W-:Y:S04]  /*17460*/  STL [R1+0x38c], R76 ;  /* 0x00038c4c01007387 */ /* 0x0001e80000100800 */
[----:B0-----:R-:W2:Y:S01]  /*17470*/  LDL.LU R76, [R1+0x214] ;  /* 0x00021400014c7983 */ /* 0x001ea20000300800 */
[----:B------:R-:W-:Y:S01]  /*17480*/  PRMT R35, RZ, 0x7610, R35 ;  /* 0x00007610ff237816 */ /* 0x000fe20000000023 */
[----:B------:R-:W-:-:S02]  /*17490*/  @!P1 IMAD.MOV.U32 R37, RZ, RZ, R78 ;  /* 0x000000ffff259224 */ /* 0x000fc400078e004e */
[----:B------:R0:W-:Y:S04]  /*174a0*/  STS.U8 [R68+UR9+0x5c80], R38 ;  /* 0x005c802644007988 */ /* 0x0001e80008000009 */
[----:B------:R1:W2:Y:S01]  /*174b0*/  @!P1 LDG.E.U8 R35, desc[UR18][R36.64] ;  /* 0x0000001224239981 */ /* 0x0002a2000c1e1100 */
[----:B0-----:R-:W-:-:S03]  /*174c0*/  @!P1 IMAD.MOV.U32 R38, RZ, RZ, R72 ;  /* 0x000000ffff269224 */ /* 0x001fc600078e0048 */
[----:B------:R-:W2:Y:S01]  /*174d0*/  LDL.LU R72, [R1+0x258] ;  /* 0x0002580001487983 */ /* 0x000ea20000300800 */
[----:B-1----:R-:W-:-:S06]  /*174e0*/  PRMT R36, RZ, 0x7610, R36 ;  /* 0x00007610ff247816 */ /* 0x002fcc0000000024 */
[----:B------:R0:W2:Y:S04]  /*174f0*/  @!P1 LDG.E.U8 R36, desc[UR18][R38.64] ;  /* 0x0000001226249981 */ /* 0x0000a8000c1e1100 */
[----:B------:R-:W-:Y:S04]  /*17500*/  STS.U8 [R68+UR9+0x6080], R41 ;  /* 0x0060802944007988 */ /* 0x000fe80008000009 */
[----:B------:R-:W-:Y:S01]  /*17510*/  STS.U8 [R68+UR9+0x6480], R40 ;  /* 0x0064802844007988 */ /* 0x000fe20008000009 */
[----:B----4-:R-:W-:-:S05]  /*17520*/  IADD3 R0, P2, PT, R4, R0, RZ ;  /* 0x0000000004007210 */ /* 0x010fca0007f5e0ff */
[----:B---3--:R-:W-:Y:S01]  /*17530*/  IMAD.X R77, R88, 0x1, R77, P2 ;  /* 0x00000001584d7824 */ /* 0x008fe200010e064d */
[----:B------:R-:W-:Y:S03]  /*17540*/  STL [R1+0x3c8], R0 ;  /* 0x0003c80001007387 */ /* 0x000fe60000100800 */
[----:B0-----:R-:W-:Y:S01]  /*17550*/  @!P1 IMAD.MOV.U32 R39, RZ, RZ, R77 ;  /* 0x000000ffff279224 */ /* 0x001fe200078e004d */
[----:B------:R0:W-:Y:S01]  /*17560*/  STL [R1+0x1fc], R77 ;  /* 0x0001fc4d01007387 */ /* 0x0001e20000100800 */
[----:B--2---:R-:W-:Y:S01]  /*17570*/  IADD3 R71, P2, PT, R4, R71, RZ ;  /* 0x0000004704477210 */ /* 0x004fe20007f5e0ff */
[----:B------:R-:W-:Y:S02]  /*17580*/  @!P1 IMAD.MOV.U32 R38, RZ, RZ, R0 ;  /* 0x000000ffff269224 */ /* 0x000fe400078e0000 */
[----:B0-----:R-:W2:Y:S04]  /*17590*/  LDL.LU R77, [R1+0x254] ;  /* 0x00025400014d7983 */ /* 0x001ea80000300800 */
[----:B------:R-:W3:Y:S04]  /*175a0*/  LDL.LU R78, [R1+0x294] ;  /* 0x00029400014e7983 */ /* 0x000ee80000300800 */
[----:B------:R-:W4:Y:S01]  /*175b0*/  LDL.LU R0, [R1+0x298] ;  /* 0x0002980001007983 */ /* 0x000f220000300800 */
[----:B------:R-:W-:-:S03]  /*175c0*/  @!P1 IMAD.MOV.U32 R40, RZ, RZ, R71 ;  /* 0x000000ffff289224 */ /* 0x000fc600078e0047 */
[----:B------:R-:W-:Y:S01]  /*175d0*/  STL [R1+0x218], R71 ;  /* 0x0002184701007387 */ /* 0x000fe20000100800 */
[----:B------:R-:W-:-:S04]  /*175e0*/  IMAD.X R76, R88, 0x1, R76, P2 ;  /* 0x00000001584c7824 */ /* 0x000fc800010e064c */
[----:B------:R-:W-:Y:S01]  /*175f0*/  @!P1 IMAD.MOV.U32 R41, RZ, RZ, R76 ;  /* 0x000000ffff299224 */ /* 0x000fe200078e004c */
[----:B------:R0:W-:Y:S04]  /*17600*/  STL [R1+0x214], R76 ;  /* 0x0002144c01007387 */ /* 0x0001e80000100800 */
[----:B0-----:R-:W3:Y:S04]  /*17610*/  LDL.LU R76, [R1+0x2d4] ;  /* 0x0002d400014c7983 */ /* 0x001ee80000300800 */
[----:B------:R-:W3:Y:S01]  /*17620*/  LDL.LU R71, [R1+0x2d8] ;  /* 0x0002d80001477983 */ /* 0x000ee20000300800 */
[----:B------:R-:W-:-:S02]  /*17630*/  PRMT R37, RZ, 0x7610, R37 ;  /* 0x00007610ff257816 */ /* 0x000fc40000000025 */
[----:B------:R-:W-:-:S04]  /*17640*/  IADD3 R72, P2, PT, R4, R72, RZ ;  /* 0x0000004804487210 */ /* 0x000fc80007f5e0ff */
[----:B------:R0:W3:Y:S04]  /*17650*/  @!P1 LDG.E.U8 R37, desc[UR18][R38.64] ;  /* 0x0000001226259981 */ /* 0x0000e8000c1e1100 */
[----:B------:R-:W-:Y:S01]  /*17660*/  STL [R1+0x258], R72 ;  /* 0x0002584801007387 */ /* 0x000fe20000100800 */
[----:B0-----:R-:W-:Y:S02]  /*17670*/  PRMT R38, RZ, 0x7610, R38 ;  /* 0x00007610ff267816 */ /* 0x001fe40000000026 */
[----:B------:R-:W-:-:S04]  /*17680*/  PRMT R39, RZ, 0x7610, R39 ;  /* 0x00007610ff277816 */ /* 0x000fc80000000027 */
[----:B------:R0:W3:Y:S04]  /*17690*/  @!P1 LDG.E.U8 R38, desc[UR18][R40.64] ;  /* 0x0000001228269981 */ /* 0x0000e8000c1e1100 */
[----:B------:R-:W-:Y:S01]  /*176a0*/  STS.U8 [R68+UR9+0x6880], R43 ;  /* 0x0068802b44007988 */ /* 0x000fe20008000009 */
[----:B0-----:R-:W-:-:S03]  /*176b0*/  @!P1 IMAD.MOV.U32 R40, RZ, RZ, R72 ;  /* 0x000000ffff289224 */ /* 0x001fc600078e0048 */
[----:B------:R-:W-:Y:S01]  /*176c0*/  STS.U8 [R68+UR9+0x6c80], R42 ;  /* 0x006c802a44007988 */ /* 0x000fe20008000009 */
[----:B--2---:R-:W-:-:S04]  /*176d0*/  IMAD.X R77, R88, 0x1, R77, P2 ;  /* 0x00000001584d7824 */ /* 0x004fc800010e064d */
[----:B------:R-:W-:Y:S01]  /*176e0*/  @!P1 IMAD.MOV.U32 R41, RZ, RZ, R77 ;  /* 0x000000ffff299224 */ /* 0x000fe200078e004d */
[----:B------:R0:W-:Y:S01]  /*176f0*/  STL [R1+0x254], R77 ;  /* 0x0002544d01007387 */ /* 0x0001e20000100800 */
[----:B----4-:R-:W-:-:S03]  /*17700*/  IADD3 R0, P2, PT, R4, R0, RZ ;  /* 0x0000000004007210 */ /* 0x010fc60007f5e0ff */
[----:B------:R1:W2:Y:S02]  /*17710*/  @!P1 LDG.E.U8 R39, desc[UR18][R40.64] ;  /* 0x0000001228279981 */ /* 0x0002a4000c1e1100 */
[----:B---3--:R-:W-:Y:S02]  /*17720*/  IMAD.X R78, R88, 0x1, R78, P2 ;  /* 0x00000001584e7824 */ /* 0x008fe400010e064e */
[----:B0-----:R-:W3:Y:S04]  /*17730*/  LDL.LU R77, [R1+0x314] ;  /* 0x00031400014d7983 */ /* 0x001ee80000300800 */
[----:B------:R-:W4:Y:S01]  /*17740*/  LDL.LU R72, [R1+0x318] ;  /* 0x0003180001487983 */ /* 0x000f220000300800 */
[----:B-1----:R-:W-:Y:S01]  /*17750*/  PRMT R40, RZ, 0x7610, R40 ;  /* 0x00007610ff287816 */ /* 0x002fe20000000028 */
[----:B------:R-:W-:-:S02]  /*17760*/  @!P1 IMAD.MOV.U32 R42, RZ, RZ, R0 ;  /* 0x000000ffff2a9224 */ /* 0x000fc400078e0000 */
[----:B------:R0:W-:Y:S01]  /*17770*/  STL [R1+0x298], R0 ;  /* 0x0002980001007387 */ /* 0x0001e20000100800 */
[----:B------:R-:W-:-:S03]  /*17780*/  @!P1 IMAD.MOV.U32 R43, RZ, RZ, R78 ;  /* 0x000000ffff2b9224 */ /* 0x000fc600078e004e */
[----:B------:R-:W-:Y:S04]  /*17790*/  STL [R1+0x294], R78 ;  /* 0x0002944e01007387 */ /* 0x000fe80000100800 */
[----:B------:R1:W2:Y:S04]  /*177a0*/  @!P1 LDG.E.U8 R40, desc[UR18][R42.64] ;  /* 0x000000122a289981 */ /* 0x0002a8000c1e1100 */
[----:B0-----:R-:W2:Y:S01]  /*177b0*/  LDL.LU R0, [R1+0x358] ;  /* 0x0003580001007983 */ /* 0x001ea20000300800 */
[----:B------:R-:W-:-:S05]  /*177c0*/  IADD3 R71, P2, PT, R4, R71, RZ ;  /* 0x0000004704477210 */ /* 0x000fca0007f5e0ff */
[----:B------:R-:W-:Y:S01]  /*177d0*/  IMAD.X R76, R88, 0x1, R76, P2 ;  /* 0x00000001584c7824 */ /* 0x000fe200010e064c */
[----:B------:R-:W-:Y:S03]  /*177e0*/  STL [R1+0x2d8], R71 ;  /* 0x0002d84701007387 */ /* 0x000fe60000100800 */
[----:B-1----:R-:W-:Y:S01]  /*177f0*/  @!P1 IMAD.MOV.U32 R43, RZ, RZ, R76 ;  /* 0x000000ffff2b9224 */ /* 0x002fe200078e004c */
[----:B------:R0:W-:Y:S04]  /*17800*/  STL [R1+0x2d4], R76 ;  /* 0x0002d44c01007387 */ /* 0x0001e80000100800 */
[----:B0-----:R-:W2:Y:S01]  /*17810*/  LDL.LU R76, [R1+0x354] ;  /* 0x00035400014c7983 */ /* 0x001ea20000300800 */
[----:B------:R-:W-:Y:S01]  /*17820*/  PRMT R41, RZ, 0x7610, R41 ;  /* 0x00007610ff297816 */ /* 0x000fe20000000029 */
[----:B------:R-:W-:-:S02]  /*17830*/  @!P1 IMAD.MOV.U32 R42, RZ, RZ, R71 ;  /* 0x000000ffff2a9224 */ /* 0x000fc400078e0047 */
[----:B------:R-:W2:Y:S04]  /*17840*/  LDL.LU R71, [R1+0x398] ;  /* 0x0003980001477983 */ /* 0x000ea80000300800 */
[----:B------:R-:W-:Y:S04]  /*17850*/  STS.U8 [R68+UR9+0x7080], R45 ;  /* 0x0070802d44007988 */ /* 0x000fe80008000009 */
[----:B------:R0:W2:Y:S04]  /*17860*/  @!P1 LDG.E.U8 R41, desc[UR18][R42.64] ;  /* 0x000000122a299981 */ /* 0x0000a8000c1e1100 */
[----:B------:R1:W-:Y:S01]  /*17870*/  STS.U8 [R68+UR9+0x7480], R44 ;  /* 0x0074802c44007988 */ /* 0x0003e20008000009 */
[----:B0-----:R-:W-:-:S02]  /*17880*/  PRMT R42, RZ, 0x7610, R42 ;  /* 0x00007610ff2a7816 */ /* 0x001fc4000000002a */
[----:B----4-:R-:W-:-:S05]  /*17890*/  IADD3 R72, P2, PT, R4, R72, RZ ;  /* 0x0000004804487210 */ /* 0x010fca0007f5e0ff */
[----:B---3--:R-:W-:Y:S01]  /*178a0*/  IMAD.X R77, R88, 0x1, R77, P2 ;  /* 0x00000001584d7824 */ /* 0x008fe200010e064d */
[----:B------:R-:W-:Y:S01]  /*178b0*/  STL [R1+0x318], R72 ;  /* 0x0003184801007387 */ /* 0x000fe20000100800 */
[----:B-1----:R-:W-:Y:S02]  /*178c0*/  @!P1 IMAD.MOV.U32 R44, RZ, RZ, R72 ;  /* 0x000000ffff2c9224 */ /* 0x002fe400078e0048 */
[----:B------:R-:W-:Y:S01]  /*178d0*/  @!P1 IMAD.MOV.U32 R45, RZ, RZ, R77 ;  /* 0x000000ffff2d9224 */ /* 0x000fe200078e004d */
[----:B------:R0:W-:Y:S04]  /*178e0*/  STL [R1+0x314], R77 ;  /* 0x0003144d01007387 */ /* 0x0001e80000100800 */
[----:B------:R-:W3:Y:S01]  /*178f0*/  LDL.LU R78, [R1+0x394] ;  /* 0x00039400014e7983 */ /* 0x000ee20000300800 */
[----:B--2---:R-:W-:-:S03]  /*17900*/  IADD3 R0, P2, PT, R4, R0, RZ ;  /* 0x0000000004007210 */ /* 0x004fc60007f5e0ff */
[----:B------:R1:W2:Y:S04]  /*17910*/  @!P1 LDG.E.U8 R42, desc[UR18][R44.64] ;  /* 0x000000122c2a9981 */ /* 0x0002a8000c1e1100 */
[----:B0-----:R-:W4:Y:S04]  /*17920*/  LDL.LU R77, [R1+0x200] ;  /* 0x00020000014d7983 */ /* 0x001f280000300800 */
[----:B------:R-:W2:Y:S01]  /*17930*/  LDL.LU R72, [R1+0x3cc] ;  /* 0x0003cc0001487983 */ /* 0x000ea20000300800 */
[----:B-1----:R-:W-:-:S03]  /*17940*/  @!P1 IMAD.MOV.U32 R44, RZ, RZ, R0 ;  /* 0x000000ffff2c9224 */ /* 0x002fc600078e0000 */
[----:B------:R0:W-:Y:S01]  /*17950*/  STL [R1+0x358], R0 ;  /* 0x0003580001007387 */ /* 0x0001e20000100800 */
[----:B------:R-:W-:-:S05]  /*17960*/  IMAD.X R76, R88, 0x1, R76, P2 ;  /* 0x00000001584c7824 */ /* 0x000fca00010e064c */
[----:B------:R1:W-:Y:S04]  /*17970*/  STL [R1+0x354], R76 ;  /* 0x0003544c01007387 */ /* 0x0003e80000100800 */
[----:B0-----:R-:W4:Y:S01]  /*17980*/  LDL.LU R0, [R1+0x220] ;  /* 0x0002200001007983 */ /* 0x001f220000300800 */
[----:B------:R-:W-:-:S03]  /*17990*/  @!P1 IMAD.MOV.U32 R45, RZ, RZ, R76 ;  /* 0x000000ffff2d9224 */ /* 0x000fc600078e004c */
[----:B-1----:R-:W4:Y:S01]  /*179a0*/  LDL.LU R76, [R1+0x21c] ;  /* 0x00021c00014c7983 */ /* 0x002f220000300800 */
[----:B------:R-:W-:Y:S02]  /*179b0*/  IADD3 R71, P2, PT, R4, R71, RZ ;  /* 0x0000004704477210 */ /* 0x000fe40007f5e0ff */
[----:B------:R-:W-:Y:S01]  /*179c0*/  PRMT R43, RZ, 0x7610, R43 ;  /* 0x00007610ff2b7816 */ /* 0x000fe2000000002b */
[----:B------:R-:W-:Y:S04]  /*179d0*/  STS.U8 [R68+UR9+0x7880], R47 ;  /* 0x0078802f44007988 */ /* 0x000fe80008000009 */
[----:B------:R0:W-:Y:S04]  /*179e0*/  STS.U8 [R68+UR9+0x7c80], R46 ;  /* 0x007c802e44007988 */ /* 0x0001e80008000009 */
[----:B------:R1:W4:Y:S04]  /*179f0*/  @!P1 LDG.E.U8 R43, desc[UR18][R44.64] ;  /* 0x000000122c2b9981 */ /* 0x000328000c1e1100 */
[----:B------:R3:W-:Y:S01]  /*17a00*/  STL [R1+0x398], R71 ;  /* 0x0003984701007387 */ /* 0x0007e20000100800 */
[----:B0-----:R-:W-:Y:S01]  /*17a10*/  @!P1 IMAD.MOV.U32 R46, RZ, RZ, R71 ;  /* 0x000000ffff2e9224 */ /* 0x001fe200078e0047 */
[----:B-1----:R-:W-:-:S02]  /*17a20*/  PRMT R44, RZ, 0x7610, R44 ;  /* 0x00007610ff2c7816 */ /* 0x002fc4000000002c */
[----:B------:R-:W-:Y:S01]  /*17a30*/  PRMT R45, RZ, 0x7610, R45 ;  /* 0x00007610ff2d7816 */ /* 0x000fe2000000002d */
[----:B---3--:R-:W-:-:S04]  /*17a40*/  IMAD.X R78, R88, 0x1, R78, P2 ;  /* 0x00000001584e7824 */ /* 0x008fc800010e064e */
[----:B------:R-:W-:Y:S01]  /*17a50*/  @!P1 IMAD.MOV.U32 R47, RZ, RZ, R78 ;  /* 0x000000ffff2f9224 */ /* 0x000fe200078e004e */
[----:B------:R-:W-:Y:S04]  /*17a60*/  STL [R1+0x394], R78 ;  /* 0x0003944e01007387 */ /* 0x000fe80000100800 */
[----:B------:R-:W3:Y:S01]  /*17a70*/  LDL.LU R71, [R1+0x260] ;  /* 0x0002600001477983 */ /* 0x000ee20000300800 */
[----:B--2---:R-:W-:-:S03]  /*17a80*/  IADD3 R72, P2, PT, R4, R72, RZ ;  /* 0x0000004804487210 */ /* 0x004fc60007f5e0ff */
[----:B------:R0:W2:Y:S02]  /*17a90*/  @!P1 LDG.E.U8 R44, desc[UR18][R46.64] ;  /* 0x000000122e2c9981 */ /* 0x0000a4000c1e1100 */
[----:B----4-:R-:W-:Y:S02]  /*17aa0*/  IMAD.X R77, R88, 0x1, R77, P2 ;  /* 0x00000001584d7824 */ /* 0x010fe400010e064d */
[----:B------:R-:W-:Y:S04]  /*17ab0*/  STL [R1+0x3cc], R72 ;  /* 0x0003cc4801007387 */ /* 0x000fe80000100800 */
[----:B------:R1:W-:Y:S01]  /*17ac0*/  STL [R1+0x200], R77 ;  /* 0x0002004d01007387 */ /* 0x0003e20000100800 */
[----:B0-----:R-:W-:Y:S02]  /*17ad0*/  @!P1 IMAD.MOV.U32 R46, RZ, RZ, R72 ;  /* 0x000000ffff2e9224 */ /* 0x001fe400078e0048 */
[----:B------:R-:W-:-:S05]  /*17ae0*/  @!P1 IMAD.MOV.U32 R47, RZ, RZ, R77 ;  /* 0x000000ffff2f9224 */ /* 0x000fca00078e004d */
[----:B------:R0:W4:Y:S04]  /*17af0*/  @!P1 LDG.E.U8 R45, desc[UR18][R46.64] ;  /* 0x000000122e2d9981 */ /* 0x000128000c1e1100 */
[----:B-1----:R-:W2:Y:S04]  /*17b00*/  LDL.LU R77, [R1+0x25c] ;  /* 0x00025c00014d7983 */ /* 0x002ea80000300800 */
[----:B------:R-:W4:Y:S01]  /*17b10*/  LDL.LU R72, [R1+0x2a0] ;  /* 0x0002a00001487983 */ /* 0x000f220000300800 */
[----:B------:R-:W-:-:S05]  /*17b20*/  IADD3 R0, P2, PT, R4, R0, RZ ;  /* 0x0000000004007210 */ /* 0x000fca0007f5e0ff */
[----:B------:R-:W-:Y:S01]  /*17b30*/  IMAD.X R76, R88, 0x1, R76, P2 ;  /* 0x00000001584c7824 */ /* 0x000fe200010e064c */
[----:B------:R-:W-:Y:S03]  /*17b40*/  STL [R1+0x220], R0 ;  /* 0x0002200001007387 */ /* 0x000fe60000100800 */
[----:B0-----:R-:W-:Y:S01]  /*17b50*/  @!P1 IMAD.MOV.U32 R47, RZ, RZ, R76 ;  /* 0x000000ffff2f9224 */ /* 0x001fe200078e004c */
[----:B------:R0:W-:Y:S04]  /*17b60*/  STL [R1+0x21c], R76 ;  /* 0x00021c4c01007387 */ /* 0x0001e80000100800 */
[----:B0-----:R-:W4:Y:S01]  /*17b70*/  LDL.LU R76, [R1+0x29c] ;  /* 0x00029c00014c7983 */ /* 0x001f220000300800 */
[----:B------:R-:W0:Y:S01]  /*17b80*/  S2R R68, SR_TID.X ;  /* 0x0000000000447919 */ /* 0x000e220000002100 */
[----:B------:R-:W-:-:S02]  /*17b90*/  @!P1 IMAD.MOV.U32 R46, RZ, RZ, R0 ;  /* 0x000000ffff2e9224 */ /* 0x000fc400078e0000 */
[----:B------:R-:W4:Y:S04]  /*17ba0*/  LDL.LU R78, [R1+0x2dc] ;  /* 0x0002dc00014e7983 */ /* 0x000f280000300800 */
[----:B------:R-:W4:Y:S01]  /*17bb0*/  LDL.LU R0, [R1+0x2e0] ;  /* 0x0002e00001007983 */ /* 0x000f220000300800 */
[----:B0-----:R-:W-:-:S04]  /*17bc0*/  LOP3.LUT R68, R68, 0x7f, RZ, 0xc0, !PT ;  /* 0x0000007f44447812 */ /* 0x001fc800078ec0ff */
[----:B------:R-:W-:-:S05]  /*17bd0*/  LOP3.LUT R68, R68, 0x20, RZ, 0x3c, !PT ;  /* 0x0000002044447812 */ /* 0x000fca00078e3cff */
[----:B------:R-:W-:Y:S04]  /*17be0*/  STS.U8 [R68+UR9+0x4100], R59 ;  /* 0x0041003b44007988 */ /* 0x000fe80008000009 */
[----:B------:R0:W-:Y:S04]  /*17bf0*/  STS.U8 [R68+UR9+0x4500], R49 ;  /* 0x0045003144007988 */ /* 0x0001e80008000009 */
[----:B------:R1:W-:Y:S01]  /*17c00*/  STS.U8 [R68+UR9+0x4900], R50 ;  /* 0x0049003244007988 */ /* 0x0003e20008000009 */
[----:B0-----:R-:W-:Y:S02]  /*17c10*/  PRMT R49, RZ, 0x7610, R49 ;  /* 0x00007610ff317816 */ /* 0x001fe40000000031 */
[----:B-1----:R-:W-:-:S04]  /*17c20*/  PRMT R50, RZ, 0x7610, R50 ;  /* 0x00007610ff327816 */ /* 0x002fc80000000032 */
[----:B------:R0:W4:Y:S01]  /*17c30*/  @!P1 LDG.E.U8 R49, desc[UR18][R46.64] ;  /* 0x000000122e319981 */ /* 0x000122000c1e1100 */
[----:B---3--:R-:W-:-:S05]  /*17c40*/  IADD3 R71, P2, PT, R4, R71, RZ ;  /* 0x0000004704477210 */ /* 0x008fca0007f5e0ff */
[----:B------:R-:W-:Y:S01]  /*17c50*/  STL [R1+0x260], R71 ;  /* 0x0002604701007387 */ /* 0x000fe20000100800 */
[----:B0-----:R-:W-:Y:S02]  /*17c60*/  @!P1 IMAD.MOV.U32 R46, RZ, RZ, R71 ;  /* 0x000000ffff2e9224 */ /* 0x001fe400078e0047 */
[----:B--2---:R-:W-:Y:S01]  /*17c70*/  IMAD.X R77, R88, 0x1, R77, P2 ;  /* 0x00000001584d7824 */ /* 0x004fe200010e064d */
[----:B----4-:R-:W-:-:S04]  /*17c80*/  IADD3 R72, P2, PT, R4, R72, RZ ;  /* 0x0000004804487210 */ /* 0x010fc80007f5e0ff */
[----:B------:R0:W-:Y:S01]  /*17c90*/  STL [R1+0x25c], R77 ;  /* 0x00025c4d01007387 */ /* 0x0001e20000100800 */
[----:B------:R-:W-:-:S05]  /*17ca0*/  @!P1 IMAD.MOV.U32 R47, RZ, RZ, R77 ;  /* 0x000000ffff2f9224 */ /* 0x000fca00078e004d */
[----:B------:R1:W2:Y:S04]  /*17cb0*/  @!P1 LDG.E.U8 R50, desc[UR18][R46.64] ;  /* 0x000000122e329981 */ /* 0x0002a8000c1e1100 */
[----:B0-----:R-:W3:Y:S04]  /*17cc0*/  LDL.LU R77, [R1+0x31c] ;  /* 0x00031c00014d7983 */ /* 0x001ee80000300800 */
[----:B------:R-:W4:Y:S01]  /*17cd0*/  LDL.LU R71, [R1+0x320] ;  /* 0x0003200001477983 */ /* 0x000f220000300800 */
[----:B-1----:R-:W-:-:S03]  /*17ce0*/  @!P1 IMAD.MOV.U32 R46, RZ, RZ, R72 ;  /* 0x000000ffff2e9224 */ /* 0x002fc600078e0048 */
[----:B------:R-:W-:Y:S01]  /*17cf0*/  STL [R1+0x2a0], R72 ;  /* 0x0002a04801007387 */ /* 0x000fe20000100800 */
[----:B------:R-:W-:-:S04]  /*17d00*/  IMAD.X R76, R88, 0x1, R76, P2 ;  /* 0x00000001584c7824 */ /* 0x000fc800010e064c */
[----:B------:R-:W-:Y:S01]  /*17d10*/  @!P1 IMAD.MOV.U32 R47, RZ, RZ, R76 ;  /* 0x000000ffff2f9224 */ /* 0x000fe200078e004c */
[----:B------:R0:W-:Y:S04]  /*17d20*/  STL [R1+0x29c], R76 ;  /* 0x00029c4c01007387 */ /* 0x0001e80000100800 */
[----:B0-----:R-:W2:Y:S04]  /*17d30*/  LDL.LU R76, [R1+0x35c] ;  /* 0x00035c00014c7983 */ /* 0x001ea80000300800 */
[----:B------:R-:W2:Y:S01]  /*17d40*/  LDL.LU R72, [R1+0x360] ;  /* 0x0003600001487983 */ /* 0x000ea20000300800 */
[----:B------:R-:W-:-:S03]  /*17d50*/  IADD3 R0, P2, PT, R4, R0, RZ ;  /* 0x0000000004007210 */ /* 0x000fc60007f5e0ff */
[----:B------:R0:W-:Y:S02]  /*17d60*/  STS.U8 [R68+UR9+0x4d00], R51 ;  /* 0x004d003344007988 */ /* 0x0001e40008000009 */
[----:B------:R-:W-:Y:S02]  /*17d70*/  IMAD.X R78, R88, 0x1, R78, P2 ;  /* 0x00000001584e7824 */ /* 0x000fe400010e064e */
[----:B------:R1:W-:Y:S01]  /*17d80*/  STS.U8 [R68+UR9+0x5100], R52 ;  /* 0x0051003444007988 */ /* 0x0003e20008000009 */
[----:B0-----:R-:W-:-:S03]  /*17d90*/  PRMT R51, RZ, 0x7610, R51 ;  /* 0x00007610ff337816 */ /* 0x001fc60000000033 */
[----:B------:R0:W-:Y:S01]  /*17da0*/  STL [R1+0x2e0], R0 ;  /* 0x0002e00001007387 */ /* 0x0001e20000100800 */
[----:B-1----:R-:W-:-:S03]  /*17db0*/  PRMT R52, RZ, 0x7610, R52 ;  /* 0x00007610ff347816 */ /* 0x002fc60000000034 */
[----:B------:R1:W2:Y:S04]  /*17dc0*/  @!P1 LDG.E.U8 R51, desc[UR18][R46.64] ;  /* 0x000000122e339981 */ /* 0x0002a8000c1e1100 */
[----:B------:R-:W-:Y:S01]  /*17dd0*/  STL [R1+0x2dc], R78 ;  /* 0x0002dc4e01007387 */ /* 0x000fe20000100800 */
[----:B-1----:R-:W-:Y:S02]  /*17de0*/  @!P1 IMAD.MOV.U32 R46, RZ, RZ, R0 ;  /* 0x000000ffff2e9224 */ /* 0x002fe400078e0000 */
[----:B------:R-:W-:Y:S01]  /*17df0*/  @!P1 IMAD.MOV.U32 R47, RZ, RZ, R78 ;  /* 0x000000ffff2f9224 */ /* 0x000fe200078e004e */
[----:B0-----:R-:W2:Y:S04]  /*17e00*/  LDL.LU R0, [R1+0x3a0] ;  /* 0x0003a00001007983 */ /* 0x001ea80000300800 */
[----:B------:R0:W-:Y:S04]  /*17e10*/  STS.U8 [R68+UR9+0x5500], R53 ;  /* 0x0055003544007988 */ /* 0x0001e80008000009 */
[----:B------:R1:W2:Y:S01]  /*17e20*/  @!P1 LDG.E.U8 R52, desc[UR18][R46.64] ;  /* 0x000000122e349981 */ /* 0x0002a2000c1e1100 */
[----:B0-----:R-:W-:-:S02]  /*17e30*/  PRMT R53, RZ, 0x7610, R53 ;  /* 0x00007610ff357816 */ /* 0x001fc40000000035 */
[----:B----4-:R-:W-:-:S05]  /*17e40*/  IADD3 R71, P2, PT, R4, R71, RZ ;  /* 0x0000004704477210 */ /* 0x010fca0007f5e0ff */
[----:B---3--:R-:W-:Y:S01]  /*17e50*/  IMAD.X R77, R88, 0x1, R77, P2 ;  /* 0x00000001584d7824 */ /* 0x008fe200010e064d */
[----:B------:R-:W-:Y:S01]  /*17e60*/  STL [R1+0x320], R71 ;  /* 0x0003204701007387 */ /* 0x000fe20000100800 */
[----:B-1----:R-:W-:Y:S02]  /*17e70*/  @!P1 IMAD.MOV.U32 R46, RZ, RZ, R71 ;  /* 0x000000ffff2e9224 */ /* 0x002fe400078e0047 */
[----:B------:R-:W-:Y:S01]  /*17e80*/  @!P1 IMAD.MOV.U32 R47, RZ, RZ, R77 ;  /* 0x000000ffff2f9224 */ /* 0x000fe200078e004d */
[----:B------:R0:W-:Y:S04]  /*17e90*/  STL [R1+0x31c], R77 ;  /* 0x00031c4d01007387 */ /* 0x0001e80000100800 */
[----:B------:R1:W3:Y:S04]  /*17ea0*/  @!P1 LDG.E.U8 R53, desc[UR18][R46.64] ;  /* 0x000000122e359981 */ /* 0x0002e8000c1e1100 */
[----:B0-----:R-:W4:Y:S04]  /*17eb0*/  LDL.LU R77, [R1+0x39c] ;  /* 0x00039c00014d7983 */ /* 0x001f280000300800 */
[----:B------:R-:W3:Y:S01]  /*17ec0*/  LDL.LU R71, [R1+0x3d0] ;  /* 0x0003d00001477983 */ /* 0x000ee20000300800 */
[----:B--2---:R-:W-:-:S05]  /*17ed0*/  IADD3 R72, P2, PT, R4, R72, RZ ;  /* 0x0000004804487210 */ /* 0x004fca0007f5e0ff */
[----:B------:R-:W-:Y:S01]  /*17ee0*/  IMAD.X R76, R88, 0x1, R76, P2 ;  /* 0x00000001584c7824 */ /* 0x000fe200010e064c */
[----:B------:R-:W-:Y:S03]  /*17ef0*/  STL [R1+0x360], R72 ;  /* 0x0003604801007387 */ /* 0x000fe60000100800 */
[----:B-1----:R-:W-:Y:S01]  /*17f00*/  @!P1 IMAD.MOV.U32 R47, RZ, RZ, R76 ;  /* 0x000000ffff2f9224 */ /* 0x002fe200078e004c */
[----:B------:R0:W-:Y:S04]  /*17f10*/  STL [R1+0x35c], R76 ;  /* 0x00035c4c01007387 */ /* 0x0001e80000100800 */
[----:B0-----:R-:W2:Y:S01]  /*17f20*/  LDL.LU R76, [R1+0x204] ;  /* 0x00020400014c7983 */ /* 0x001ea20000300800 */
[----:B------:R-:W-:-:S03]  /*17f30*/  @!P1 IMAD.MOV.U32 R46, RZ, RZ, R72 ;  /* 0x000000ffff2e9224 */ /* 0x000fc600078e0048 */
[----:B------:R0:W-:Y:S04]  /*17f40*/  STS.U8 [R68+UR9+0x5900], R58 ;  /* 0x0059003a44007988 */ /* 0x0001e80008000009 */
[----:B------:R-:W2:Y:S04]  /*17f50*/  LDL.LU R78, [R1+0x224] ;  /* 0x00022400014e7983 */ /* 0x000ea80000300800 */
[----:B------:R-:W2:Y:S01]  /*17f60*/  LDL.LU R72, [R1+0x228] ;  /* 0x0002280001487983 */ /* 0x000ea20000300800 */
[----:B------:R-:W-:Y:S02]  /*17f70*/  IADD3 R0, P2, PT, R4, R0, RZ ;  /* 0x0000000004007210 */ /* 0x000fe40007f5e0ff */
[----:B0-----:R-:W-:Y:S01]  /*17f80*/  PRMT R58, RZ, 0x7610, R58 ;  /* 0x00007610ff3a7816 */ /* 0x001fe2000000003a */
[----:B------:R0:W-:Y:S04]  /*17f90*/  STS.U8 [R68+UR9+0x5d00], R57 ;  /* 0x005d003944007988 */ /* 0x0001e80008000009 */
[----:B------:R-:W-:Y:S04]  /*17fa0*/  STL [R1+0x3a0], R0 ;  /* 0x0003a00001007387 */ /* 0x000fe80000100800 */
[----:B------:R1:W2:Y:S01]  /*17fb0*/  @!P1 LDG.E.U8 R58, desc[UR18][R46.64] ;  /* 0x000000122e3a9981 */ /* 0x0002a2000c1e1100 */
[----:B0-----:R-:W-:Y:S01]  /*17fc0*/  PRMT R57, RZ, 0x7610, R57 ;  /* 0x00007610ff397816 */ /* 0x001fe20000000039 */
[----:B-1----:R-:W-:-:S02]  /*17fd0*/  @!P1 IMAD.MOV.U32 R46, RZ, RZ, R0 ;  /* 0x000000ffff2e9224 */ /* 0x002fc400078e0000 */
[----:B----4-:R-:W-:Y:S01]  /*17fe0*/  IMAD.X R77, R88, 0x1, R77, P2 ;  /* 0x00000001584d7824 */ /* 0x010fe200010e064d */
[----:B---3--:R-:W-:-:S04]  /*17ff0*/  IADD3 R71, P2, PT, R4, R71, RZ ;  /* 0x0000004704477210 */ /* 0x008fc80007f5e0ff */
[----:B------:R0:W-:Y:S01]  /*18000*/  STL [R1+0x39c], R77 ;  /* 0x00039c4d01007387 */ /* 0x0001e20000100800 */
[----:B------:R-:W-:-:S05]  /*18010*/  @!P1 IMAD.MOV.U32 R47, RZ, RZ, R77 ;  /* 0x000000ffff2f9224 */ /* 0x000fca00078e004d */
[----:B------:R1:W3:Y:S04]  /*18020*/  @!P1 LDG.E.U8 R57, desc[UR18][R46.64] ;  /* 0x000000122e399981 */ /* 0x0002e8000c1e1100 */
[----:B0-----:R-:W4:Y:S04]  /*18030*/  LDL.LU R77, [R1+0x264] ;  /* 0x00026400014d7983 */ /* 0x001f280000300800 */
[----:B------:R-:W3:Y:S01]  /*18040*/  LDL.LU R0, [R1+0x268] ;  /* 0x0002680001007983 */ /* 0x000ee20000300800 */
[----:B-1----:R-:W-:-:S03]  /*18050*/  @!P1 IMAD.MOV.U32 R46, RZ, RZ, R71 ;  /* 0x000000ffff2e9224 */ /* 0x002fc600078e0047 */
[----:B------:R-:W-:Y:S01]  /*18060*/  STL [R1+0x3d0], R71 ;  /* 0x0003d04701007387 */ /* 0x000fe20000100800 */
[----:B--2---:R-:W-:-:S04]  /*18070*/  IMAD.X R76, R88, 0x1, R76, P2 ;  /* 0x00000001584c7824 */ /* 0x004fc800010e064c */
        /* <DEDUP_REMOVED lines=13> */
[----:B------:R-:W-:Y:S01]  /*18150*/  PRMT R59, RZ, 0x7610, R59 ;  /* 0x00007610ff3b7816 */ /* 0x000fe2000000003b */
[----:B-1----:R-:W-:Y:S02]  /*18160*/  @!P1 IMAD.MOV.U32 R46, RZ, RZ, R72 ;  /* 0x000000ffff2e9224 */ /* 0x002fe400078e0048 */
[----:B------:R-:W-:Y:S01]  /*18170*/  @!P1 IMAD.MOV.U32 R47, RZ, RZ, R78 ;  /* 0x000000ffff2f9224 */ /* 0x000fe200078e004e */
[----:B0-----:R-:W2:Y:S04]  /*18180*/  LDL.LU R72, [R1+0x2e8] ;  /* 0x0002e80001487983 */ /* 0x001ea80000300800 */
[----:B------:R0:W2:Y:S01]  /*18190*/  @!P1 LDG.E.U8 R55, desc[UR18][R46.64] ;  /* 0x000000122e379981 */ /* 0x0000a2000c1e1100 */
[----:B---3--:R-:W-:-:S05]  /*181a0*/  IADD3 R0, P2, PT, R4, R0, RZ ;  /* 0x0000000004007210 */ /* 0x008fca0007f5e0ff */
[----:B----4-:R-:W-:Y:S01]  /*181b0*/  IMAD.X R77, R88, 0x1, R77, P2 ;  /* 0x00000001584d7824 */ /* 0x010fe200010e064d */
[----:B------:R-:W-:Y:S01]  /*181c0*/  STL [R1+0x268], R0 ;  /* 0x0002680001007387 */ /* 0x000fe20000100800 */
[----:B0-----:R-:W-:Y:S02]  /*181d0*/  @!P1 IMAD.MOV.U32 R46, RZ, RZ, R0 ;  /* 0x000000ffff2e9224 */ /* 0x001fe400078e0000 */
[----:B------:R-:W-:Y:S01]  /*181e0*/  @!P1 IMAD.MOV.U32 R47, RZ, RZ, R77 ;  /* 0x000000ffff2f9224 */ /* 0x000fe200078e004d */
[----:B------:R0:W-:Y:S04]  /*181f0*/  STL [R1+0x264], R77 ;  /* 0x0002644d01007387 */ /* 0x0001e80000100800 */
[----:B------:R1:W3:Y:S04]  /*18200*/  @!P1 LDG.E.U8 R59, desc[UR18][R46.64] ;  /* 0x000000122e3b9981 */ /* 0x0002e8000c1e1100 */
[----:B0-----:R-:W4:Y:S04]  /*18210*/  LDL.LU R77, [R1+0x2e4] ;  /* 0x0002e400014d7983 */ /* 0x001f280000300800 */
[----:B------:R-:W3:Y:S01]  /*18220*/  LDL.LU R0, [R1+0x328] ;  /* 0x0003280001007983 */ /* 0x000ee20000300800 */
[----:B--2---:R-:W-:-:S05]  /*18230*/  IADD3 R71, P2, PT, R4, R71, RZ ;  /* 0x0000004704477210 */ /* 0x004fca0007f5e0ff */
[----:B------:R-:W-:Y:S01]  /*18240*/  IMAD.X R76, R88, 0x1, R76, P2 ;  /* 0x00000001584c7824 */ /* 0x000fe200010e064c */
[----:B------:R-:W-:Y:S01]  /*18250*/  STL [R1+0x2a8], R71 ;  /* 0x0002a84701007387 */ /* 0x000fe20000100800 */
[----:B-1----:R-:W-:Y:S02]  /*18260*/  @!P1 IMAD.MOV.U32 R46, RZ, RZ, R71 ;  /* 0x000000ffff2e9224 */ /* 0x002fe400078e0047 */
[----:B------:R-:W-:Y:S01]  /*18270*/  @!P1 IMAD.MOV.U32 R47, RZ, RZ, R76 ;  /* 0x000000ffff2f9224 */ /* 0x000fe200078e004c */
[----:B------:R0:W-:Y:S04]  /*18280*/  STL [R1+0x2a4], R76 ;  /* 0x0002a44c01007387 */ /* 0x0001e80000100800 */
[----:B------:R-:W2:Y:S04]  /*18290*/  LDL.LU R78, [R1+0x324] ;  /* 0x00032400014e7983 */ /* 0x000ea80000300800 */
[----:B0-----:R-:W2:Y:S04]  /*182a0*/  LDL.LU R76, [R1+0x364] ;  /* 0x00036400014c7983 */ /* 0x001ea80000300800 */
[----:B------:R-:W2:Y:S04]  /*182b0*/  LDL.LU R71, [R1+0x368] ;  /* 0x0003680001477983 */ /* 0x000ea80000300800 */
[----:B------:R0:W-:Y:S01]  /*182c0*/  STS.U8 [R68+UR9+0x6900], R62 ;  /* 0x0069003e44007988 */ /* 0x0001e20008000009 */
[----:B------:R-:W-:-:S02]  /*182d0*/  IADD3 R72, P2, PT, R4, R72, RZ ;  /* 0x0000004804487210 */ /* 0x000fc40007f5e0ff */
[----:B0-----:R-:W-:Y:S01]  /*182e0*/  PRMT R62, RZ, 0x7610, R62 ;  /* 0x00007610ff3e7816 */ /* 0x001fe2000000003e */
[----:B------:R0:W-:Y:S04]  /*182f0*/  STS.U8 [R68+UR9+0x6d00], R70 ;  /* 0x006d004644007988 */ /* 0x0001e80008000009 */
[----:B------:R-:W-:Y:S04]  /*18300*/  STL [R1+0x2e8], R72 ;  /* 0x0002e84801007387 */ /* 0x000fe80000100800 */
[----:B------:R1:W2:Y:S01]  /*18310*/  @!P1 LDG.E.U8 R62, desc[UR18][R46.64] ;  /* 0x000000122e3e9981 */ /* 0x0002a2000c1e1100 */
[----:B0-----:R-:W-:-:S03]  /*18320*/  PRMT R70, RZ, 0x7610, R70 ;  /* 0x00007610ff467816 */ /* 0x001fc60000000046 */
[----:B------:R-:W-:Y:S01]  /*18330*/  STS.U8 [R68+UR9+0x7100], R74 ;  /* 0x0071004a44007988 */ /* 0x000fe20008000009 */
[----:B-1----:R-:W-:-:S03]  /*18340*/  @!P1 IMAD.MOV.U32 R46, RZ, RZ, R72 ;  /* 0x000000ffff2e9224 */ /* 0x002fc600078e0048 */
[----:B------:R0:W-:Y:S02]  /*18350*/  STS.U8 [R68+UR9+0x7500], R73 ;  /* 0x0075004944007988 */ /* 0x0001e40008000009 */
[----:B0-----:R-:W-:Y:S01]  /*18360*/  PRMT R73, RZ, 0x7610, R73 ;  /* 0x00007610ff497816 */ /* 0x001fe20000000049 */
[----:B----4-:R-:W-:Y:S01]  /*18370*/  IMAD.X R77, R88, 0x1, R77, P2 ;  /* 0x00000001584d7824 */ /* 0x010fe200010e064d */
[----:B---3--:R-:W-:-:S04]  /*18380*/  IADD3 R0, P2, PT, R4, R0, RZ ;  /* 0x0000000004007210 */ /* 0x008fc80007f5e0ff */
[----:B------:R0:W-:Y:S01]  /*18390*/  STL [R1+0x2e4], R77 ;  /* 0x0002e44d01007387 */ /* 0x0001e20000100800 */
[----:B------:R-:W-:-:S05]  /*183a0*/  @!P1 IMAD.MOV.U32 R47, RZ, RZ, R77 ;  /* 0x000000ffff2f9224 */ /* 0x000fca00078e004d */
[----:B------:R1:W3:Y:S04]  /*183b0*/  @!P1 LDG.E.U8 R70, desc[UR18][R46.64] ;  /* 0x000000122e469981 */ /* 0x0002e8000c1e1100 */
[----:B0-----:R-:W4:Y:S04]  /*183c0*/  LDL.LU R77, [R1+0x3a4] ;  /* 0x0003a400014d7983 */ /* 0x001f280000300800 */
[----:B------:R-:W3:Y:S01]  /*183d0*/  LDL.LU R72, [R1+0x3a8] ;  /* 0x0003a80001487983 */ /* 0x000ee20000300800 */
[----:B--2---:R-:W-:-:S03]  /*183e0*/  IMAD.X R78, R88, 0x1, R78, P2 ;  /* 0x00000001584e7824 */ /* 0x004fc600010e064e */
[----:B------:R0:W-:Y:S01]  /*183f0*/  STL [R1+0x328], R0 ;  /* 0x0003280001007387 */ /* 0x0001e20000100800 */
[----:B-1----:R-:W-:Y:S02]  /*18400*/  @!P1 IMAD.MOV.U32 R46, RZ, RZ, R0 ;  /* 0x000000ffff2e9224 */ /* 0x002fe400078e0000 */
[----:B------:R-:W-:Y:S01]  /*18410*/  @!P1 IMAD.MOV.U32 R47, RZ, RZ, R78 ;  /* 0x000000ffff2f9224 */ /* 0x000fe200078e004e */
[----:B------:R-:W-:Y:S01]  /*18420*/  IADD3 R71, P2, PT, R4, R71, RZ ;  /* 0x0000004704477210 */ /* 0x000fe20007f5e0ff */
[----:B------:R-:W-:Y:S04]  /*18430*/  STL [R1+0x324], R78 ;  /* 0x0003244e01007387 */ /* 0x000fe80000100800 */
[----:B------:R-:W-:Y:S01]  /*18440*/  IMAD.X R76, R88, 0x1, R76, P2 ;  /* 0x00000001584c7824 */ /* 0x000fe200010e064c */
[----:B0-----:R-:W2:Y:S04]  /*18450*/  LDL.LU R0, [R1+0x3d4] ;  /* 0x0003d40001007983 */ /* 0x001ea80000300800 */
[----:B------:R0:W2:Y:S04]  /*18460*/  @!P1 LDG.E.U8 R73, desc[UR18][R46.64] ;  /* 0x000000122e499981 */ /* 0x0000a8000c1e1100 */
[----:B------:R1:W-:Y:S04]  /*18470*/  STL [R1+0x368], R71 ;  /* 0x0003684701007387 */ /* 0x0003e80000100800 */
[----:B------:R1:W-:Y:S01]  /*18480*/  STL [R1+0x364], R76 ;  /* 0x0003644c01007387 */ /* 0x0003e20000100800 */
[----:B0-----:R-:W-:-:S03]  /*18490*/  @!P1 IMAD.MOV.U32 R46, RZ, RZ, R71 ;  /* 0x000000ffff2e9224 */ /* 0x001fc600078e0047 */
[----:B-1----:R-:W2:Y:S01]  /*184a0*/  LDL.LU R71, [R1+0x208] ;  /* 0x0002080001477983 */ /* 0x002ea20000300800 */
[----:B------:R-:W-:-:S03]  /*184b0*/  @!P1 IMAD.MOV.U32 R47, RZ, RZ, R76 ;  /* 0x000000ffff2f9224 */ /* 0x000fc600078e004c */
[----:B------:R0:W-:Y:S04]  /*184c0*/  STS.U8 [R68+UR9+0x7900], R65 ;  /* 0x0079004144007988 */ /* 0x0001e80008000009 */
[----:B------:R-:W2:Y:S01]  /*184d0*/  LDL.LU R76, [R1+0x230] ;  /* 0x00023000014c7983 */ /* 0x000ea20000300800 */
[----:B0-----:R-:W-:-:S03]  /*184e0*/  PRMT R65, RZ, 0x7610, R65 ;  /* 0x00007610ff417816 */ /* 0x001fc60000000041 */
[----:B------:R0:W-:Y:S04]  /*184f0*/  STS.U8 [R68+UR9+0x7d00], R54 ;  /* 0x007d003644007988 */ /* 0x0001e80008000009 */
[----:B------:R1:W2:Y:S01]  /*18500*/  @!P1 LDG.E.U8 R65, desc[UR18][R46.64] ;  /* 0x000000122e419981 */ /* 0x0002a2000c1e1100 */
[----:B0-----:R-:W-:Y:S02]  /*18510*/  PRMT R54, RZ, 0x7610, R54 ;  /* 0x00007610ff367816 */ /* 0x001fe40000000036 */
[----:B---3--:R-:W-:-:S05]  /*18520*/  IADD3 R72, P2, PT, R4, R72, RZ ;  /* 0x0000004804487210 */ /* 0x008fca0007f5e0ff */
[----:B----4-:R-:W-:Y:S01]  /*18530*/  IMAD.X R77, R88, 0x1, R77, P2 ;  /* 0x00000001584d7824 */ /* 0x010fe200010e064d */
[----:B------:R0:W-:Y:S01]  /*18540*/  STL [R1+0x3a8], R72 ;  /* 0x0003a84801007387 */ /* 0x0001e20000100800 */
[----:B-1----:R-:W-:Y:S02]  /*18550*/  @!P1 IMAD.MOV.U32 R46, RZ, RZ, R72 ;  /* 0x000000ffff2e9224 */ /* 0x002fe400078e0048 */
[----:B------:R-:W-:Y:S01]  /*18560*/  @!P1 IMAD.MOV.U32 R47, RZ, RZ, R77 ;  /* 0x000000ffff2f9224 */ /* 0x000fe200078e004d */
[----:B------:R1:W-:Y:S04]  /*18570*/  STL [R1+0x3a4], R77 ;  /* 0x0003a44d01007387 */ /* 0x0003e80000100800 */
[----:B------:R-:W3:Y:S01]  /*18580*/  LDL.LU R78, [R1+0x22c] ;  /* 0x00022c00014e7983 */ /* 0x000ee20000300800 */
[----:B--2---:R-:W-:-:S03]  /*18590*/  IADD3 R0, P2, PT, R4, R0, RZ ;  /* 0x0000000004007210 */ /* 0x004fc60007f5e0ff */
[----:B0-----:R-:W2:Y:S04]  /*185a0*/  LDL.LU R72, [R1+0x270] ;  /* 0x0002700001487983 */ /* 0x001ea80000300800 */
[----:B------:R-:W-:Y:S04]  /*185b0*/  STL [R1+0x3d4], R0 ;  /* 0x0003d40001007387 */ /* 0x000fe80000100800 */
[----:B------:R0:W4:Y:S04]  /*185c0*/  @!P1 LDG.E.U8 R54, desc[UR18][R46.64] ;  /* 0x000000122e369981 */ /* 0x000128000c1e1100 */
[----:B-1----:R-:W4:Y:S01]  /*185d0*/  LDL.LU R77, [R1+0x26c] ;  /* 0x00026c00014d7983 */ /* 0x002f220000300800 */
[----:B------:R-:W-:-:S02]  /*185e0*/  IMAD.X R71, R88, 0x1, R71, P2 ;  /* 0x0000000158477824 */ /* 0x000fc400010e0647 */
[----:B0-----:R-:W-:Y:S02]  /*185f0*/  @!P1 IMAD.MOV.U32 R46, RZ, RZ, R0 ;  /* 0x000000ffff2e9224 */ /* 0x001fe400078e0000 */
[----:B------:R-:W-:Y:S01]  /*18600*/  @!P1 IMAD.MOV.U32 R47, RZ, RZ, R71 ;  /* 0x000000ffff2f9224 */ /* 0x000fe200078e0047 */
[----:B------:R0:W-:Y:S04]  /*18610*/  STL [R1+0x208], R71 ;  /* 0x0002084701007387 */ /* 0x0001e80000100800 */
[----:B0-----:R-:W4:Y:S04]  /*18620*/  LDL.LU R71, [R1+0x2ac] ;  /* 0x0002ac0001477983 */ /* 0x001f280000300800 */
[----:B------:R-:W4:Y:S01]  /*18630*/  LDL.LU R0, [R1+0x2b0] ;  /* 0x0002b00001007983 */ /* 0x000f220000300800 */
[----:B------:R-:W0:Y:S01]  /*18640*/  S2R R68, SR_TID.X ;  /* 0x0000000000447919 */ /* 0x000e220000002100 */
[----:B------:R-:W-:-:S02]  /*18650*/  IADD3 R76, P2, PT, R4, R76, RZ ;  /* 0x0000004c044c7210 */ /* 0x000fc40007f5e0ff */
[----:B------:R-:W-:-:S03]  /*18660*/  PRMT R74, RZ, 0x7610, R74 ;  /* 0x00007610ff4a7816 */ /* 0x000fc6000000004a */
[----:B------:R-:W-:Y:S04]  /*18670*/  STL [R1+0x230], R76 ;  /* 0x0002304c01007387 */ /* 0x000fe80000100800 */
[----:B------:R1:W4:Y:S02]  /*18680*/  @!P1 LDG.E.U8 R74, desc[UR18][R46.64] ;  /* 0x000000122e4a9981 */ /* 0x000324000c1e1100 */
[----:B-1----:R-:W-:Y:S01]  /*18690*/  @!P1 IMAD.MOV.U32 R46, RZ, RZ, R76 ;  /* 0x000000ffff2e9224 */ /* 0x002fe200078e004c */
[----:B0-----:R-:W-:-:S04]  /*186a0*/  LOP3.LUT R68, R68, 0x7f, RZ, 0xc0, !PT ;  /* 0x0000007f44447812 */ /* 0x001fc800078ec0ff */
[----:B------:R-:W-:-:S05]  /*186b0*/  LOP3.LUT R68, R68, 0x30, RZ, 0x3c, !PT ;  /* 0x0000003044447812 */ /* 0x000fca00078e3cff */
[----:B------:R-:W-:Y:S04]  /*186c0*/  STS.U8 [R68+UR9+0x4180], R86 ;  /* 0x0041805644007988 */ /* 0x000fe80008000009 */
[----:B------:R0:W-:Y:S02]  /*186d0*/  STS.U8 [R68+UR9+0x4580], R81 ;  /* 0x0045805144007988 */ /* 0x0001e40008000009 */
[----:B0-----:R-:W-:Y:S01]  /*186e0*/  PRMT R81, RZ, 0x7610, R81 ;  /* 0x00007610ff517816 */ /* 0x001fe20000000051 */
[----:B---3--:R-:W-:Y:S01]  /*186f0*/  IMAD.X R78, R88, 0x1, R78, P2 ;  /* 0x00000001584e7824 */ /* 0x008fe200010e064e */
[----:B--2---:R-:W-:-:S04]  /*18700*/  IADD3 R72, P2, PT, R4, R72, RZ ;  /* 0x0000004804487210 */ /* 0x004fc80007f5e0ff */
[----:B------:R0:W-:Y:S01]  /*18710*/  STL [R1+0x22c], R78 ;  /* 0x00022c4e01007387 */ /* 0x0001e20000100800 */
[----:B------:R-:W-:-:S05]  /*18720*/  @!P1 IMAD.MOV.U32 R47, RZ, RZ, R78 ;  /* 0x000000ffff2f9224 */ /* 0x000fca00078e004e */
[----:B------:R1:W2:Y:S04]  /*18730*/  @!P1 LDG.E.U8 R81, desc[UR18][R46.64] ;  /* 0x000000122e519981 */ /* 0x0002a8000c1e1100 */
[----:B0-----:R-:W3:Y:S01]  /*18740*/  LDL.LU R78, [R1+0x2ec] ;  /* 0x0002ec00014e7983 */ /* 0x001ee20000300800 */
[----:B----4-:R-:W-:-:S03]  /*18750*/  IMAD.X R77, R88, 0x1, R77, P2 ;  /* 0x00000001584d7824 */ /* 0x010fc600010e064d */
[----:B------:R-:W4:Y:S01]  /*18760*/  LDL.LU R76, [R1+0x2f0] ;  /* 0x0002f000014c7983 */ /* 0x000f220000300800 */
[----:B-1----:R-:W-:-:S03]  /*18770*/  @!P1 IMAD.MOV.U32 R46, RZ, RZ, R72 ;  /* 0x000000ffff2e9224 */ /* 0x002fc600078e0048 */
[----:B------:R0:W-:Y:S04]  /*18780*/  STL [R1+0x270], R72 ;  /* 0x0002704801007387 */ /* 0x0001e80000100800 */
[----:B------:R1:W-:Y:S01]  /*18790*/  STL [R1+0x26c], R77 ;  /* 0x00026c4d01007387 */ /* 0x0003e20000100800 */
[----:B------:R-:W-:-:S03]  /*187a0*/  @!P1 IMAD.MOV.U32 R47, RZ, RZ, R77 ;  /* 0x000000ffff2f9224 */ /* 0x000fc600078e004d */
[----:B0-----:R-:W2:Y:S01]  /*187b0*/  LDL.LU R72, [R1+0x330] ;  /* 0x0003300001487983 */ /* 0x001ea20000300800 */
[----:B------:R-:W-:-:S05]  /*187c0*/  IADD3 R0, P2, PT, R4, R0, RZ ;  /* 0x0000000004007210 */ /* 0x000fca0007f5e0ff */
[----:B------:R-:W-:Y:S01]  /*187d0*/  IMAD.X R71, R88, 0x1, R71, P2 ;  /* 0x0000000158477824 */ /* 0x000fe200010e0647 */
[----:B------:R-:W-:Y:S04]  /*187e0*/  STL [R1+0x2b0], R0 ;  /* 0x0002b00001007387 */ /* 0x000fe80000100800 */
[----:B------:R-:W-:Y:S04]  /*187f0*/  STL [R1+0x2ac], R71 ;  /* 0x0002ac4701007387 */ /* 0x000fe80000100800 */
[----:B-1----:R-:W2:Y:S04]  /*18800*/  LDL.LU R77, [R1+0x32c] ;  /* 0x00032c00014d7983 */ /* 0x002ea80000300800 */
[----:B------:R0:W-:Y:S04]  /*18810*/  STS.U8 [R68+UR9+0x4980], R83 ;  /* 0x0049805344007988 */ /* 0x0001e80008000009 */
[----:B------:R1:W-:Y:S01]  /*18820*/  STS.U8 [R68+UR9+0x4d80], R85 ;  /* 0x004d805544007988 */ /* 0x0003e20008000009 */
[----:B0-----:R-:W-:-:S02]  /*18830*/  PRMT R83, RZ, 0x7610, R83 ;  /* 0x00007610ff537816 */ /* 0x001fc40000000053 */
[----:B-1----:R-:W-:-:S04]  /*18840*/  PRMT R85, RZ, 0x7610, R85 ;  /* 0x00007610ff557816 */ /* 0x002fc80000000055 */
[----:B------:R0:W2:Y:S04]  /*18850*/  @!P1 LDG.E.U8 R83, desc[UR18][R46.64] ;  /* 0x000000122e539981 */ /* 0x0000a8000c1e1100 */
[----:B------:R1:W-:Y:S01]  /*18860*/  STS.U8 [R68+UR9+0x5180], R87 ;  /* 0x0051805744007988 */ /* 0x0003e20008000009 */
[----:B0-----:R-:W-:Y:S02]  /*18870*/  @!P1 IMAD.MOV.U32 R47, RZ, RZ, R71 ;  /* 0x000000ffff2f9224 */ /* 0x001fe400078e0047 */
[----:B------:R-:W-:Y:S01]  /*18880*/  @!P1 IMAD.MOV.U32 R46, RZ, RZ, R0 ;  /* 0x000000ffff2e9224 */ /* 0x000fe200078e0000 */
[----:B------:R-:W2:Y:S04]  /*18890*/  LDL.LU R71, [R1+0x36c] ;  /* 0x00036c0001477983 */ /* 0x000ea80000300800 */
[----:B------:R-:W2:Y:S01]  /*188a0*/  LDL.LU R0, [R1+0x370] ;  /* 0x0003700001007983 */ /* 0x000ea20000300800 */
[----:B-1----:R-:W-:-:S03]  /*188b0*/  PRMT R87, RZ, 0x7610, R87 ;  /* 0x00007610ff577816 */ /* 0x002fc60000000057 */
[----:B------:R0:W2:Y:S01]  /*188c0*/  @!P1 LDG.E.U8 R85, desc[UR18][R46.64] ;  /* 0x000000122e559981 */ /* 0x0000a2000c1e1100 */
[----:B------:R-:W-:Y:S01]  /*188d0*/  IMAD.MOV.U32 R90, RZ, RZ, R84 ;  /* 0x000000ffff5a7224 */ /* 0x000fe200078e0054 */
[----:B----4-:R-:W-:-:S05]  /*188e0*/  IADD3 R76, P2, PT, R4, R76, RZ ;  /* 0x0000004c044c7210 */ /* 0x010fca0007f5e0ff */
[----:B---3--:R-:W-:Y:S01]  /*188f0*/  IMAD.X R78, R88, 0x1, R78, P2 ;  /* 0x00000001584e7824 */ /* 0x008fe200010e064e */
[----:B------:R1:W-:Y:S01]  /*18900*/  STL [R1+0x2f0], R76 ;  /* 0x0002f04c01007387 */ /* 0x0003e20000100800 */
[----:B0-----:R-:W-:Y:S02]  /*18910*/  @!P1 IMAD.MOV.U32 R46, RZ, RZ, R76 ;  /* 0x000000ffff2e9224 */ /* 0x001fe400078e004c */
[----:B------:R-:W-:Y:S01]  /*18920*/  @!P1 IMAD.MOV.U32 R47, RZ, RZ, R78 ;  /* 0x000000ffff2f9224 */ /* 0x000fe200078e004e */
[----:B--2---:R-:W-:Y:S01]  /*18930*/  IADD3 R72, P2, PT, R4, R72, RZ ;  /* 0x0000004804487210 */ /* 0x004fe20007f5e0ff */
[----:B------:R-:W-:Y:S04]  /*18940*/  STL [R1+0x2ec], R78 ;  /* 0x0002ec4e01007387 */ /* 0x000fe80000100800 */
[----:B-1----:R-:W2:Y:S04]  /*18950*/  LDL.LU R76, [R1+0x3b0] ;  /* 0x0003b000014c7983 */ /* 0x002ea80000300800 */
[----:B------:R-:W3:Y:S04]  /*18960*/  LDL.LU R84, [R1+0x70] ;  /* 0x0000700001547983 */ /* 0x000ee80000300800 */
[----:B------:R-:W4:Y:S04]  /*18970*/  LDL.LU R86, [R1+0x50] ;  /* 0x0000500001567983 */ /* 0x000f280000300800 */
[----:B------:R0:W4:Y:S01]  /*18980*/  @!P1 LDG.E.U8 R87, desc[UR18][R46.64] ;  /* 0x000000122e579981 */ /* 0x000122000c1e1100 */
[----:B------:R-:W-:-:S03]  /*18990*/  IMAD.X R77, R88, 0x1, R77, P2 ;  /* 0x00000001584d7824 */ /* 0x000fc600010e064d */
[----:B------:R-:W-:Y:S04]  /*189a0*/  STL [R1+0x330], R72 ;  /* 0x0003304801007387 */ /* 0x000fe80000100800 */
[----:B------:R1:W-:Y:S01]  /*189b0*/  STL [R1+0x32c], R77 ;  /* 0x00032c4d01007387 */ /* 0x0003e20000100800 */
[----:B0-----:R-:W-:-:S03]  /*189c0*/  @!P1 IMAD.MOV.U32 R47, RZ, RZ, R77 ;  /* 0x000000ffff2f9224 */ /* 0x001fc600078e004d */
[----:B-1----:R-:W4:Y:S01]  /*189d0*/  LDL.LU R77, [R1+0x3ac] ;  /* 0x0003ac00014d7983 */ /* 0x002f220000300800 */
[----:B------:R-:W-:-:S03]  /*189e0*/  @!P1 IMAD.MOV.U32 R46, RZ, RZ, R72 ;  /* 0x000000ffff2e9224 */ /* 0x000fc600078e0048 */
[----:B------:R0:W-:Y:S04]  /*189f0*/  STS.U8 [R68+UR9+0x5580], R89 ;  /* 0x0055805944007988 */ /* 0x0001e80008000009 */
[----:B------:R1:W-:Y:S01]  /*18a00*/  STS.U8 [R68+UR9+0x5980], R91 ;  /* 0x0059805b44007988 */ /* 0x0003e20008000009 */
[----:B0-----:R-:W-:Y:S02]  /*18a10*/  PRMT R89, RZ, 0x7610, R89 ;  /* 0x00007610ff597816 */ /* 0x001fe40000000059 */
[----:B------:R-:W-:-:S04]  /*18a20*/  IADD3 R0, P2, PT, R4, R0, RZ ;  /* 0x0000000004007210 */ /* 0x000fc80007f5e0ff */
[----:B------:R0:W4:Y:S01]  /*18a30*/  @!P1 LDG.E.U8 R89, desc[UR18][R46.64] ;  /* 0x000000122e599981 */ /* 0x000122000c1e1100 */
[----:B------:R-:W-:Y:S01]  /*18a40*/  IMAD.X R71, R88, 0x1, R71, P2 ;  /* 0x0000000158477824 */ /* 0x000fe200010e0647 */
[----:B-1----:R-:W-:Y:S02]  /*18a50*/  PRMT R91, RZ, 0x7610, R91 ;  /* 0x00007610ff5b7816 */ /* 0x002fe4000000005b */
[----:B------:R-:W-:Y:S04]  /*18a60*/  STL [R1+0x370], R0 ;  /* 0x0003700001007387 */ /* 0x000fe80000100800 */
[----:B------:R1:W-:Y:S01]  /*18a70*/  STL [R1+0x36c], R71 ;  /* 0x00036c4701007387 */ /* 0x0003e20000100800 */
[----:B0-----:R-:W-:Y:S02]  /*18a80*/  @!P1 IMAD.MOV.U32 R46, RZ, RZ, R0 ;  /* 0x000000ffff2e9224 */ /* 0x001fe400078e0000 */
[----:B------:R-:W-:Y:S01]  /*18a90*/  @!P1 IMAD.MOV.U32 R47, RZ, RZ, R71 ;  /* 0x000000ffff2f9224 */ /* 0x000fe200078e0047 */
[----:B------:R-:W4:Y:S04]  /*18aa0*/  LDL.LU R72, [R1+0x6c8] ;  /* 0x0006c80001487983 */ /* 0x000f280000300800 */
[----:B------:R-:W4:Y:S04]  /*18ab0*/  LDL.LU R79, [R1+0x6b4] ;  /* 0x0006b400014f7983 */ /* 0x000f280000300800 */
[----:B-1----:R-:W4:Y:S04]  /*18ac0*/  LDL.LU R71, [R1+0x100] ;  /* 0x0001000001477983 */ /* 0x002f280000300800 */
[----:B------:R-:W4:Y:S04]  /*18ad0*/  LDL.LU R0, [R1+0xe4] ;  /* 0x0000e40001007983 */ /* 0x000f280000300800 */
[----:B------:R0:W-:Y:S04]  /*18ae0*/  STS.U8 [R68+UR9+0x5d80], R93 ;  /* 0x005d805d44007988 */ /* 0x0001e80008000009 */
[----:B------:R-:W4:Y:S04]  /*18af0*/  LDL.LU R78, [R1+0xc8] ;  /* 0x0000c800014e7983 */ /* 0x000f280000300800 */
[----:B------:R1:W4:Y:S01]  /*18b00*/  @!P1 LDG.E.U8 R91, desc[UR18][R46.64] ;  /* 0x000000122e5b9981 */ /* 0x000322000c1e1100 */
[----:B0-----:R-:W-:-:S03]  /*18b10*/  PRMT R93, RZ, 0x7610, R93 ;  /* 0x00007610ff5d7816 */ /* 0x001fc6000000005d */
[----:B------:R-:W4:Y:S04]  /*18b20*/  LDL.LU R92, [R1+0xac] ;  /* 0x0000ac00015c7983 */ /* 0x000f280000300800 */
[----:B------:R-:W-:Y:S01]  /*18b30*/  STS.U8 [R68+UR9+0x6180], R90 ;  /* 0x0061805a44007988 */ /* 0x000fe20008000009 */
[----:B--2---:R-:W-:-:S05]  /*18b40*/  IADD3 R76, P2, PT, R4, R76, RZ ;  /* 0x0000004c044c7210 */ /* 0x004fca0007f5e0ff */
[----:B-1----:R-:W-:Y:S01]  /*18b50*/  @!P1 IMAD.MOV.U32 R46, RZ, RZ, R76 ;  /* 0x000000ffff2e9224 */ /* 0x002fe200078e004c */
[----:B------:R0:W-:Y:S04]  /*18b60*/  STL [R1+0x3b0], R76 ;  /* 0x0003b04c01007387 */ /* 0x0001e80000100800 */
[----:B---3--:R-:W-:Y:S01]  /*18b70*/  STS.U8 [R68+UR9+0x6580], R84 ;  /* 0x0065805444007988 */ /* 0x008fe20008000009 */
[----:B----4-:R-:W-:-:S04]  /*18b80*/  IMAD.X R77, R88, 0x1, R77, P2 ;  /* 0x00000001584d7824 */ /* 0x010fc800010e064d */
[----:B------:R-:W-:Y:S01]  /*18b90*/  @!P1 IMAD.MOV.U32 R47, RZ, RZ, R77 ;  /* 0x000000ffff2f9224 */ /* 0x000fe200078e004d */
[----:B------:R1:W-:Y:S04]  /*18ba0*/  STL [R1+0x3ac], R77 ;  /* 0x0003ac4d01007387 */ /* 0x0003e80000100800 */
[----:B0-----:R-:W2:Y:S04]  /*18bb0*/  LDL.LU R76, [R1+0x6c] ;  /* 0x00006c00014c7983 */ /* 0x001ea80000300800 */
[----:B------:R0:W3:Y:S04]  /*18bc0*/  @!P1 LDG.E.U8 R93, desc[UR18][R46.64] ;  /* 0x000000122e5d9981 */ /* 0x0000e8000c1e1100 */
[----:B-1----:R-:W4:Y:S04]  /*18bd0*/  LDL.LU R77, [R1+0x4c] ;  /* 0x00004c00014d7983 */ /* 0x002f280000300800 */
[----:B------:R-:W2:Y:S04]  /*18be0*/  LDL.LU R88, [R1+0x28] ;  /* 0x0000280001587983 */ /* 0x000ea80000300800 */
[----:B------:R-:W2:Y:S04]  /*18bf0*/  LDL.LU R46, [R1+0x11c] ;  /* 0x00011c00012e7983 */ /* 0x000ea80000300800 */
[----:B------:R-:W2:Y:S04]  /*18c00*/  LDL.LU R47, [R1+0x8c] ;  /* 0x00008c00012f7983 */ /* 0x000ea80000300800 */
[----:B------:R-:W2:Y:S04]  /*18c10*/  LDL.LU R90, [R1+0x4] ;  /* 0x00000400015a7983 */ /* 0x000ea80000300800 */
[----:B------:R-:W2:Y:S04]  /*18c20*/  LDL.LU R84, [R1+0x84c] ;  /* 0x00084c0001547983 */ /* 0x000ea80000300800 */
[----:B------:R-:W-:Y:S04]  /*18c30*/  STS.U8 [R68+UR9+0x6980], R86 ;  /* 0x0069805644007988 */ /* 0x000fe80008000009 */
[----:B--2---:R-:W-:Y:S04]  /*18c40*/  STS.U8 [R68+UR9+0x6d80], R84 ;  /* 0x006d805444007988 */ /* 0x004fe80008000009 */
[----:B------:R-:W-:Y:S04]  /*18c50*/  STS.U8 [R68+UR9+0x7180], R82 ;  /* 0x0071805244007988 */ /* 0x000fe80008000009 */
[----:B------:R-:W-:Y:S04]  /*18c60*/  STS.U8 [R68+UR9+0x7580], R80 ;  /* 0x0075805044007988 */ /* 0x000fe80008000009 */
[----:B------:R1:W-:Y:S02]  /*18c70*/  STS.U8 [R68+UR9+0x7980], R75 ;  /* 0x0079804b44007988 */ /* 0x0003e40008000009 */
[----:B-1----:R-:W-:-:S02]  /*18c80*/  LOP3.LUT R75, R2, 0x30, RZ, 0x3c, !PT ;  /* 0x00000030024b7812 */ /* 0x002fc400078e3cff */
[----:B------:R-:W2:Y:S04]  /*18c90*/  LDL.LU R68, [R1+0x6c4] ;  /* 0x0006c40001447983 */ /* 0x000ea80000300800 */
[----:B------:R-:W2:Y:S04]  /*18ca0*/  LDL.LU R86, [R1+0x6b0] ;  /* 0x0006b00001567983 */ /* 0x000ea80000300800 */
[----:B------:R-:W2:Y:S04]  /*18cb0*/  LDL.LU R82, [R1+0x69c] ;  /* 0x00069c0001527983 */ /* 0x000ea80000300800 */
[----:B------:R-:W2:Y:S04]  /*18cc0*/  LDL.LU R84, [R1+0x118] ;  /* 0x0001180001547983 */ /* 0x000ea80000300800 */
[----:B------:R1:W-:Y:S04]  /*18cd0*/  STS.U8 [R75+UR9+0x7d80], R66 ;  /* 0x007d80424b007988 */ /* 0x0003e80008000009 */
[----:B-1----:R-:W2:Y:S01]  /*18ce0*/  LDL.LU R66, [R1+0x6a0] ;  /* 0x0006a00001427983 */ /* 0x002ea20000300800 */
[----:B------:R-:W-:-:S05]  /*18cf0*/  LOP3.LUT R80, R2, 0x40, RZ, 0x3c, !PT ;  /* 0x0000004002507812 */ /* 0x000fca00078e3cff */
[----:B------:R1:W-:Y:S04]  /*18d00*/  STS.U8 [R80+UR9+0x4200], R72 ;  /* 0x0042004850007988 */ /* 0x0003e80008000009 */
[----:B------:R0:W-:Y:S04]  /*18d10*/  STS.U8 [R80+UR9+0x4600], R79 ;  /* 0x0046004f50007988 */ /* 0x0001e80008000009 */
[----:B-1----:R-:W3:Y:S04]  /*18d20*/  LDL.LU R72, [R1+0x848] ;  /* 0x0008480001487983 */ /* 0x002ee80000300800 */
[----:B0-----:R-:W3:Y:S04]  /*18d30*/  LDL.LU R79, [R1+0x844] ;  /* 0x00084400014f7983 */ /* 0x001ee80000300800 */
[----:B--2---:R-:W-:Y:S04]  /*18d40*/  STS.U8 [R80+UR9+0x4a00], R66 ;  /* 0x004a004250007988 */ /* 0x004fe80008000009 */
[----:B------:R-:W-:Y:S04]  /*18d50*/  STS.U8 [R80+UR9+0x4e00], R46 ;  /* 0x004e002e50007988 */ /* 0x000fe80008000009 */
[----:B------:R0:W-:Y:S04]  /*18d60*/  STS.U8 [R80+UR9+0x5200], R71 ;  /* 0x0052004750007988 */ /* 0x0001e80008000009 */
[----:B------:R1:W-:Y:S04]  /*18d70*/  STS.U8 [R80+UR9+0x5600], R0 ;  /* 0x0056000050007988 */ /* 0x0003e80008000009 */
[----:B------:R2:W-:Y:S04]  /*18d80*/  STS.U8 [R80+UR9+0x5a00], R78 ;  /* 0x005a004e50007988 */ /* 0x0005e80008000009 */
[----:B0-----:R-:W3:Y:S04]  /*18d90*/  LDL.LU R71, [R1+0xfc] ;  /* 0x0000fc0001477983 */ /* 0x001ee80000300800 */
[----:B-1----:R-:W3:Y:S04]  /*18da0*/  LDL.LU R0, [R1+0xe0] ;  /* 0x0000e00001007983 */ /* 0x002ee80000300800 */
[----:B------:R0:W-:Y:S04]  /*18db0*/  STS.U8 [R80+UR9+0x5e00], R92 ;  /* 0x005e005c50007988 */ /* 0x0001e80008000009 */
[----:B--2---:R-:W2:Y:S04]  /*18dc0*/  LDL.LU R78, [R1+0xc4] ;  /* 0x0000c400014e7983 */ /* 0x004ea80000300800 */
[----:B0-----:R-:W2:Y:S04]  /*18dd0*/  LDL.LU R92, [R1+0xa8] ;  /* 0x0000a800015c7983 */ /* 0x001ea80000300800 */
[----:B------:R0:W-:Y:S04]  /*18de0*/  STS.U8 [R80+UR9+0x6200], R47 ;  /* 0x0062002f50007988 */ /* 0x0001e80008000009 */
[----:B------:R-:W-:Y:S04]  /*18df0*/  STS.U8 [R80+UR9+0x6600], R76 ;  /* 0x0066004c50007988 */ /* 0x000fe80008000009 */
[----:B----4-:R-:W-:Y:S04]  /*18e00*/  STS.U8 [R80+UR9+0x6a00], R77 ;  /* 0x006a004d50007988 */ /* 0x010fe80008000009 */
[----:B------:R-:W-:Y:S04]  /*18e10*/  STS.U8 [R80+UR9+0x6e00], R88 ;  /* 0x006e005850007988 */ /* 0x000fe80008000009 */
[----:B------:R-:W-:Y:S04]  /*18e20*/  STS.U8 [R80+UR9+0x7200], R90 ;  /* 0x0072005a50007988 */ /* 0x000fe80008000009 */
[----:B0-----:R-:W4:Y:S04]  /*18e30*/  LDL.LU R47, [R1+0x20] ;  /* 0x00002000012f7983 */ /* 0x001f280000300800 */
[----:B---3--:R0:W-:Y:S04]  /*18e40*/  STS.U8 [R80+UR9+0x7600], R79 ;  /* 0x0076004f50007988 */ /* 0x0081e80008000009 */
[----:B------:R1:W-:Y:S04]  /*18e50*/  STS.U8 [R80+UR9+0x7a00], R72 ;  /* 0x007a004850007988 */ /* 0x0003e80008000009 */
[----:B------:R3:W-:Y:S04]  /*18e60*/  STS.U8 [R80+UR9+0x7e00], R64 ;  /* 0x007e004050007988 */ /* 0x0007e80008000009 */
[----:B0-----:R-:W4:Y:S04]  /*18e70*/  LDL.LU R79, [R1+0x68] ;  /* 0x00006800014f7983 */ /* 0x001f280000300800 */
[----:B-1----:R-:W4:Y:S04]  /*18e80*/  LDL.LU R72, [R1+0x44] ;  /* 0x0000440001487983 */ /* 0x002f280000300800 */
[----:B---3--:R-:W3:Y:S01]  /*18e90*/  LDL.LU R64, [R1+0x84] ;  /* 0x0000840001407983 */ /* 0x008ee20000300800 */
[----:B------:R-:W-:-:S03]  /*18ea0*/  LOP3.LUT R66, R2, 0x50, RZ, 0x3c, !PT ;  /* 0x0000005002427812 */ /* 0x000fc600078e3cff */
[----:B------:R-:W4:Y:S04]  /*18eb0*/  LDL.LU R2, [R1+0x6c0] ;  /* 0x0006c00001027983 */ /* 0x000f280000300800 */
[----:B------:R-:W4:Y:S04]  /*18ec0*/  LDL.LU R76, [R1+0x6ac] ;  /* 0x0006ac00014c7983 */ /* 0x000f280000300800 */
[----:B------:R-:W4:Y:S04]  /*18ed0*/  LDL.LU R77, [R1+0x698] ;  /* 0x00069800014d7983 */ /* 0x000f280000300800 */
[----:B------:R-:W4:Y:S04]  /*18ee0*/  LDL.LU R88, [R1+0x114] ;  /* 0x0001140001587983 */ /* 0x000f280000300800 */
[----:B------:R0:W-:Y:S04]  /*18ef0*/  STS.U8 [R66+UR9+0x4280], R68 ;  /* 0x0042804442007988 */ /* 0x0001e80008000009 */
[----:B------:R-:W4:Y:S04]  /*18f00*/  LDL.LU R90, [R1+0xf8] ;  /* 0x0000f800015a7983 */ /* 0x000f280000300800 */
[----:B------:R1:W-:Y:S04]  /*18f10*/  STS.U8 [R66+UR9+0x4680], R86 ;  /* 0x0046805642007988 */ /* 0x0003e80008000009 */
[----:B0-----:R-:W4:Y:S04]  /*18f20*/  LDL.LU R68, [R1+0xdc] ;  /* 0x0000dc0001447983 */ /* 0x001f280000300800 */
[----:B------:R0:W-:Y:S04]  /*18f30*/  STS.U8 [R66+UR9+0x4a80], R82 ;  /* 0x004a805242007988 */ /* 0x0001e80008000009 */
[----:B-1----:R-:W4:Y:S04]  /*18f40*/  LDL.LU R86, [R1+0xc0] ;  /* 0x0000c00001567983 */ /* 0x002f280000300800 */
[----:B------:R1:W-:Y:S04]  /*18f50*/  STS.U8 [R66+UR9+0x4e80], R84 ;  /* 0x004e805442007988 */ /* 0x0003e80008000009 */
[----:B0-----:R-:W4:Y:S04]  /*18f60*/  LDL.LU R82, [R1+0xa4] ;  /* 0x0000a40001527983 */ /* 0x001f280000300800 */
[----:B-1----:R-:W4:Y:S04]  /*18f70*/  LDL.LU R84, [R1+0x80] ;  /* 0x0000800001547983 */ /* 0x002f280000300800 */
[----:B------:R-:W4:Y:S04]  /*18f80*/  LDL.LU R46, [R1+0x5c] ;  /* 0x00005c00012e7983 */ /* 0x000f280000300800 */
[----:B------:R0:W-:Y:S04]  /*18f90*/  STS.U8 [R66+UR9+0x5280], R71 ;  /* 0x0052804742007988 */ /* 0x0001e80008000009 */
[----:B------:R1:W-:Y:S04]  /*18fa0*/  STS.U8 [R66+UR9+0x5680], R0 ;  /* 0x0056800042007988 */ /* 0x0003e80008000009 */
[----:B0-----:R-:W4:Y:S04]  /*18fb0*/  LDL.LU R71, [R1+0x840] ;  /* 0x0008400001477983 */ /* 0x001f280000300800 */
[----:B-1----:R0:W5:Y:S04]  /*18fc0*/  LDL.LU R0, [R1+0x83c] ;  /* 0x00083c0001007983 */ /* 0x0021680000300800 */
[----:B--2---:R1:W-:Y:S04]  /*18fd0*/  STS.U8 [R66+UR9+0x5a80], R78 ;  /* 0x005a804e42007988 */ /* 0x0043e80008000009 */
[----:B------:R2:W-:Y:S04]  /*18fe0*/  STS.U8 [R66+UR9+0x5e80], R92 ;  /* 0x005e805c42007988 */ /* 0x0005e80008000009 */
[----:B-1----:R-:W4:Y:S04]  /*18ff0*/  LDL.LU R78, [R1+0x838] ;  /* 0x00083800014e7983 */ /* 0x002f280000300800 */
[----:B--2---:R-:W2:Y:S04]  /*19000*/  LDL.LU R92, [R1+0x834] ;  /* 0x00083400015c7983 */ /* 0x004ea80000300800 */
[----:B---3--:R1:W-:Y:S04]  /*19010*/  STS.U8 [R66+UR9+0x6280], R64 ;  /* 0x0062804042007988 */ /* 0x0083e80008000009 */
[----:B----4-:R3:W-:Y:S04]  /*19020*/  STS.U8 [R66+UR9+0x6680], R79 ;  /* 0x0066804f42007988 */ /* 0x0107e80008000009 */
[----:B-1----:R-:W4:Y:S01]  /*19030*/  LDL.LU R64, [R1+0xbc] ;  /* 0x0000bc0001407983 */ /* 0x002f220000300800 */
[----:B---3--:R-:W1:Y:S03]  /*19040*/  S2R R79, SR_TID.X ;  /* 0x00000000004f7919 */ /* 0x008e660000002100 */
[----:B------:R3:W-:Y:S04]  /*19050*/  STS.U8 [R66+UR9+0x6a80], R72 ;  /* 0x006a804842007988 */ /* 0x0007e80008000009 */
[----:B------:R0:W-:Y:S04]  /*19060*/  STS.U8 [R66+UR9+0x6e80], R47 ;  /* 0x006e802f42007988 */ /* 0x0001e80008000009 */
[----:B---3--:R-:W3:Y:S01]  /*19070*/  LDL.LU R72, [R1+0x9c] ;  /* 0x00009c0001487983 */ /* 0x008ee20000300800 */
[----:B-1----:R-:W-:-:S04]  /*19080*/  LOP3.LUT R79, R79, 0x7f, RZ, 0xc0, !PT ;  /* 0x0000007f4f4f7812 */ /* 0x002fc800078ec0ff */
[C---:B0-----:R-:W-:Y:S01]  /*19090*/  LOP3.LUT R47, R79.reuse, 0x60, RZ, 0x3c, !PT ;  /* 0x000000604f2f7812 */ /* 0x041fe200078e3cff */
[----:B--2---:R0:W-:Y:S04]  /*190a0*/  STS.U8 [R66+UR9+0x7280], R92 ;  /* 0x0072805c42007988 */ /* 0x0041e80008000009 */
[----:B------:R1:W-:Y:S04]  /*190b0*/  STS.U8 [R66+UR9+0x7680], R78 ;  /* 0x0076804e42007988 */ /* 0x0003e80008000009 */
[----:B------:R2:W-:Y:S04]  /*190c0*/  STS.U8 [R66+UR9+0x7a80], R71 ;  /* 0x007a804742007988 */ /* 0x0005e80008000009 */
[----:B0-----:R-:W3:Y:S04]  /*190d0*/  LDL.LU R92, [R1+0xd8] ;  /* 0x0000d800015c7983 */ /* 0x001ee80000300800 */
[----:B-1----:R-:W3:Y:S04]  /*190e0*/  LDL.LU R78, [R1+0xf4] ;  /* 0x0000f400014e7983 */ /* 0x002ee80000300800 */
[----:B--2---:R-:W2:Y:S04]  /*190f0*/  LDL.LU R71, [R1+0x110] ;  /* 0x0001100001477983 */ /* 0x004ea80000300800 */
[----:B------:R0:W-:Y:S04]  /*19100*/  STS.U8 [R66+UR9+0x7e80], R63 ;  /* 0x007e803f42007988 */ /* 0x0001e80008000009 */
[----:B------:R1:W-:Y:S04]  /*19110*/  STS.U8 [R47+UR9+0x4300], R2 ;  /* 0x004300022f007988 */ /* 0x0003e80008000009 */
[----:B------:R4:W-:Y:S04]  /*19120*/  STS.U8 [R47+UR9+0x4700], R76 ;  /* 0x0047004c2f007988 */ /* 0x0009e80008000009 */
[----:B0-----:R-:W2:Y:S04]  /*19130*/  LDL.LU R63, [R1+0x694] ;  /* 0x00069400013f7983 */ /* 0x001ea80000300800 */
[----:B-1----:R0:W5:Y:S04]  /*19140*/  LDL.LU R2, [R1+0x830] ;  /* 0x0008300001027983 */ /* 0x0021680000300800 */
[----:B----4-:R-:W4:Y:S04]  /*19150*/  LDL.LU R76, [R1+0x82c] ;  /* 0x00082c00014c7983 */ /* 0x010f280000300800 */
[----:B------:R1:W-:Y:S04]  /*19160*/  STS.U8 [R47+UR9+0x4b00], R77 ;  /* 0x004b004d2f007988 */ /* 0x0003e80008000009 */
[----:B------:R0:W-:Y:S04]  /*19170*/  STS.U8 [R47+UR9+0x4f00], R88 ;  /* 0x004f00582f007988 */ /* 0x0001e80008000009 */
[----:B------:R0:W-:Y:S04]  /*19180*/  STS.U8 [R47+UR9+0x5300], R90 ;  /* 0x0053005a2f007988 */ /* 0x0001e80008000009 */
[----:B-1----:R-:W2:Y:S04]  /*19190*/  LDL.LU R77, [R1+0x828] ;  /* 0x00082800014d7983 */ /* 0x002ea80000300800 */
[----:B0-----:R-:W2:Y:S04]  /*191a0*/  LDL.LU R88, [R1+0x824] ;  /* 0x0008240001587983 */ /* 0x001ea80000300800 */
[----:B------:R-:W2:Y:S04]  /*191b0*/  LDL.LU R90, [R1+0x820] ;  /* 0x00082000015a7983 */ /* 0x000ea80000300800 */
[----:B------:R0:W-:Y:S04]  /*191c0*/  STS.U8 [R47+UR9+0x5700], R68 ;  /* 0x005700442f007988 */ /* 0x0001e80008000009 */
[----:B------:R1:W-:Y:S04]  /*191d0*/  STS.U8 [R47+UR9+0x5b00], R86 ;  /* 0x005b00562f007988 */ /* 0x0003e80008000009 */
[----:B------:R1:W-:Y:S04]  /*191e0*/  STS.U8 [R47+UR9+0x5f00], R82 ;  /* 0x005f00522f007988 */ /* 0x0003e80008000009 */
[----:B0-----:R-:W2:Y:S04]  /*191f0*/  LDL.LU R68, [R1+0x81c] ;  /* 0x00081c0001447983 */ /* 0x001ea80000300800 */
[----:B-1----:R-:W2:Y:S04]  /*19200*/  LDL.LU R86, [R1+0x818] ;  /* 0x0008180001567983 */ /* 0x002ea80000300800 */
[----:B------:R-:W2:Y:S04]  /*19210*/  LDL.LU R82, [R1+0x814] ;  /* 0x0008140001527983 */ /* 0x000ea80000300800 */
[----:B------:R0:W-:Y:S04]  /*19220*/  STS.U8 [R47+UR9+0x6300], R84 ;  /* 0x006300542f007988 */ /* 0x0001e80008000009 */
[----:B0-----:R-:W2:Y:S04]  /*19230*/  LDL.LU R84, [R1+0x810] ;  /* 0x0008100001547983 */ /* 0x001ea80000300800 */
[----:B------:R-:W-:Y:S04]  /*19240*/  STS.U8 [R47+UR9+0x6700], R46 ;  /* 0x0067002e2f007988 */ /* 0x000fe80008000009 */
[----:B--2---:R0:W-:Y:S04]  /*19250*/  STS.U8 [R47+UR9+0x6b00], R84 ;  /* 0x006b00542f007988 */ /* 0x0041e80008000009 */
[----:B------:R1:W-:Y:S04]  /*19260*/  STS.U8 [R47+UR9+0x6f00], R86 ;  /* 0x006f00562f007988 */ /* 0x0003e80008000009 */
[----:B------:R2:W-:Y:S04]  /*19270*/  STS.U8 [R47+UR9+0x7300], R90 ;  /* 0x0073005a2f007988 */ /* 0x0005e80008000009 */
[----:B0-----:R-:W3:Y:S04]  /*19280*/  LDL.LU R84, [R1+0x80c] ;  /* 0x00080c0001547983 */ /* 0x001ee80000300800 */
[----:B-1----:R-:W3:Y:S04]  /*19290*/  LDL.LU R86, [R1+0x808] ;  /* 0x0008080001567983 */ /* 0x002ee80000300800 */
[----:B--2---:R-:W2:Y:S04]  /*192a0*/  LDL.LU R90, [R1+0x6a4] ;  /* 0x0006a400015a7983 */ /* 0x004ea80000300800 */
[----:B------:R0:W-:Y:S04]  /*192b0*/  STS.U8 [R47+UR9+0x7700], R77 ;  /* 0x0077004d2f007988 */ /* 0x0001e80008000009 */
[----:B0-----:R-:W2:Y:S01]  /*192c0*/  LDL.LU R77, [R1+0x6bc] ;  /* 0x0006bc00014d7983 */ /* 0x001ea20000300800 */
[----:B------:R-:W-:-:S03]  /*192d0*/  LOP3.LUT R46, R79, 0x70, RZ, 0x3c, !PT ;  /* 0x000000704f2e7812 */ /* 0x000fc600078e3cff */
[----:B------:R-:W-:Y:S04]  /*192e0*/  STS.U8 [R47+UR9+0x7b00], R69 ;  /* 0x007b00452f007988 */ /* 0x000fe80008000009 */
[----:B------:R-:W-:Y:S04]  /*192f0*/  STS.U8 [R47+UR9+0x7f00], R61 ;  /* 0x007f003d2f007988 */ /* 0x000fe80008000009 */
[----:B--2---:R-:W-:Y:S04]  /*19300*/  STS.U8 [R46+UR9+0x4380], R77 ;  /* 0x0043804d2e007988 */ /* 0x004fe80008000009 */
[----:B------:R-:W-:Y:S04]  /*19310*/  STS.U8 [R46+UR9+0x4780], R90 ;  /* 0x0047805a2e007988 */ /* 0x000fe80008000009 */
[----:B------:R-:W-:Y:S04]  /*19320*/  STS.U8 [R46+UR9+0x4b80], R63 ;  /* 0x004b803f2e007988 */ /* 0x000fe80008000009 */
[----:B------:R-:W-:Y:S04]  /*19330*/  STS.U8 [R46+UR9+0x4f80], R71 ;  /* 0x004f80472e007988 */ /* 0x000fe80008000009 */
[----:B---3--:R-:W-:Y:S04]  /*19340*/  STS.U8 [R46+UR9+0x5380], R78 ;  /* 0x0053804e2e007988 */ /* 0x008fe80008000009 */
[----:B------:R-:W-:Y:S04]  /*19350*/  STS.U8 [R46+UR9+0x5780], R92 ;  /* 0x0057805c2e007988 */ /* 0x000fe80008000009 */
[----:B------:R-:W-:Y:S04]  /*19360*/  STS.U8 [R46+UR9+0x5b80], R64 ;  /* 0x005b80402e007988 */ /* 0x000fe80008000009 */
[----:B------:R-:W-:Y:S04]  /*19370*/  STS.U8 [R46+UR9+0x5f80], R72 ;  /* 0x005f80482e007988 */ /* 0x000fe80008000009 */
[----:B------:R0:W-:Y:S04]  /*19380*/  STS.U8 [R46+UR9+0x6380], R86 ;  /* 0x006380562e007988 */ /* 0x0001e80008000009 */
[----:B------:R1:W-:Y:S04]  /*19390*/  STS.U8 [R46+UR9+0x6780], R84 ;  /* 0x006780542e007988 */ /* 0x0003e80008000009 */
[----:B------:R2:W-:Y:S04]  /*193a0*/  STS.U8 [R46+UR9+0x6b80], R82 ;  /* 0x006b80522e007988 */ /* 0x0005e80008000009 */
[----:B0-----:R0:W5:Y:S04]  /*193b0*/  LDL.LU R86, [R1+0x804] ;  /* 0x0008040001567983 */ /* 0x0011680000300800 */
[----:B-1----:R0:W5:Y:S04]  /*193c0*/  LDL.LU R84, [R1+0x800] ;  /* 0x0008000001547983 */ /* 0x0021680000300800 */
[----:B--2---:R0:W5:Y:S04]  /*193d0*/  LDL.LU R82, [R1+0x7fc] ;  /* 0x0007fc0001527983 */ /* 0x0041680000300800 */
[----:B------:R1:W-:Y:S04]  /*193e0*/  STS.U8 [R46+UR9+0x6f80], R68 ;  /* 0x006f80442e007988 */ /* 0x0003e80008000009 */
[----:B-1----:R0:W5:Y:S04]  /*193f0*/  LDL.LU R68, [R1+0x7f8] ;  /* 0x0007f80001447983 */ /* 0x0021680000300800 */
[----:B------:R-:W-:Y:S04]  /*19400*/  STS.U8 [R46+UR9+0x7380], R88 ;  /* 0x007380582e007988 */ /* 0x000fe80008000009 */
[----:B----4-:R-:W-:Y:S04]  /*19410*/  STS.U8 [R46+UR9+0x7780], R76 ;  /* 0x0077804c2e007988 */ /* 0x010fe80008000009 */
[----:B------:R-:W-:Y:S04]  /*19420*/  STS.U8 [R46+UR9+0x7b80], R67 ;  /* 0x007b80432e007988 */ /* 0x000fe80008000009 */
[----:B------:R-:W-:Y:S01]  /*19430*/  STS.U8 [R46+UR9+0x7f80], R60 ;  /* 0x007f803c2e007988 */ /* 0x000fe20008000009 */
[----:B------:R-:W-:-:S03]  /*19440*/  LOP3.LUT R72, R79, 0x10, RZ, 0x3c, !PT ;  /* 0x000000104f487812 */ /* 0x000fc600078e3cff */
        /* <DEDUP_REMOVED lines=8> */
[----:B------:R0:W-:Y:S04]  /*194d0*/  STS.U8 [R72+UR9+0xa080], R14 ;  /* 0x00a0800e48007988 */ /* 0x0001e80008000009 */
[----:B------:R0:W-:Y:S01]  /*194e0*/  STS.U8 [R72+UR9+0xa480], R15 ;  /* 0x00a4800f48007988 */ /* 0x0001e20008000009 */
[----:B-1----:R-:W-:-:S03]  /*194f0*/  LOP3.LUT R79, R79, 0x20, RZ, 0x3c, !PT ;  /* 0x000000204f4f7812 */ /* 0x002fc600078e3cff */
[----:B------:R0:W-:Y:S04]  /*19500*/  STS.U8 [R72+UR9+0xa880], R16 ;  /* 0x00a8801048007988 */ /* 0x0001e80008000009 */
        /* <DEDUP_REMOVED lines=52> */
[----:B------:R0:W-:Y:S01]  /*19850*/  STS.U8 [R46+UR9+0xbb80], R93 ;  /* 0x00bb805d2e007988 */ /* 0x0001e20008000009 */
[----:B------:R1:W-:Y:S06]  /*19860*/  MEMBAR.ALL.CTA ;  /* 0x0000000000007992 */ /* 0x0003ec0000008000 */
[----:B-1----:R-:W1:Y:S01]  /*19870*/  FENCE.VIEW.ASYNC.S ;  /* 0x00000000000073c6 */ /* 0x002e620000000000 */
[----:B------:R-:W-:Y:S01]  /*19880*/  ULEA UR6, UR11, UR9, 0x3 ;  /* 0x000000090b067291 */ /* 0x000fe2000f8e18ff */
[----:B------:R-:W-:-:S03]  /*19890*/  UMOV UR4, UR5 ;  /* 0x0000000500047c82 */ /* 0x000fc60008000000 */
[----:B------:R-:W-:Y:S01]  /*198a0*/  UIADD3 UR6, UPT, UPT, UR6, 0xc000, URZ ;  /* 0x0000c00006067890 */ /* 0x000fe2000fffe0ff */
[----:B-1----:R-:W-:Y:S06]  /*198b0*/  BAR.SYNC.DEFER_BLOCKING 0x0 ;  /* 0x0000000000007b1d */ /* 0x002fec0000010000 */
[----:B0-----:R-:W-:Y:S05]  /*198c0*/  @P0 BRA `(.L_x_9) ;  /* 0x0000000000480947 */ /* 0x001fea0003800000 */
[----:B------:R-:W-:Y:S01]  /*198d0*/  UMOV UR13, 0x40004040 ;  /* 0x40004040000d7882 */ /* 0x000fe20000000000 */
[----:B------:R-:W-:Y:S01]  /*198e0*/  UMOV UR15, 0x40004040 ;  /* 0x40004040000f7882 */ /* 0x000fe20000000000 */
[----:B------:R-:W-:Y:S01]  /*198f0*/  UMOV UR16, 0x0 ;  /* 0x0000000000107882 */ /* 0x000fe20000000000 */
[----:B------:R-:W-:Y:S01]  /*19900*/  UMOV UR17, 0x8108490 ;  /* 0x0810849000117882 */ /* 0x000fe20000000000 */
[----:B------:R-:W-:Y:S01]  /*19910*/  UMOV UR32, 0x0 ;  /* 0x0000000000207882 */ /* 0x000fe20000000000 */
[----:B------:R-:W-:Y:S01]  /*19920*/  UMOV UR33, 0x8108490 ;  /* 0x0810849000217882 */ /* 0x000fe20000000000 */
[----:B------:R-:W-:Y:S01]  /*19930*/  UMOV UR34, 0x0 ;  /* 0x0000000000227882 */ /* 0x000fe20000000000 */
[----:B------:R-:W-:Y:S01]  /*19940*/  UMOV UR35, 0x8108490 ;  /* 0x0810849000237882 */ /* 0x000fe20000000000 */
[----:B------:R-:W-:Y:S01]  /*19950*/  UMOV UR7, URZ ;  /* 0x000000ff00077c82 */ /* 0x000fe20008000000 */
[----:B------:R0:W-:Y:S01]  /*19960*/  UTCQMMA gdesc[UR12], gdesc[UR14], tmem[UR8], tmem[UR16], idesc[UR17], UPT ;  /* 0x00ff100e0c0075ea */ /* 0x0001e2000b800308 */
        /* <DEDUP_REMOVED lines=8> */
.L_x_9:
[----:B------:R-:W2:Y:S04]  /*199f0*/  LDL R7, [R1+0x6f4] ;  /* 0x0006f40001077983 */ /* 0x000ea80000100800 */
[----:B------:R-:W2:Y:S01]  /*19a00*/  LDL.LU R6, [R1+0x6b8] ;  /* 0x0006b80001067983 */ /* 0x000ea20000300800 */
[----:B------:R-:W-:-:S04]  /*19a10*/  UIADD3 UR11, UPT, UPT, UR11, 0x1, URZ ;  /* 0x000000010b0b7890 */ /* 0x000fc8000fffe0ff */
[----:B------:R-:W-:-:S04]  /*19a20*/  UISETP.GT.AND UP1, UPT, UR11, 0x1, UPT ;  /* 0x000000010b00788c */ /* 0x000fc8000bf24270 */
[----:B0-----:R-:W-:Y:S02]  /*19a30*/  USEL UR5, URZ, 0x1, !UP1 ;  /* 0x00000001ff057887 */ /* 0x001fe4000c800000 */
[----:B------:R-:W-:Y:S02]  /*19a40*/  USEL UR11, UR11, URZ, !UP1 ;  /* 0x000000ff0b0b7287 */ /* 0x000fe4000c800000 */
[----:B------:R-:W-:Y:S01]  /*19a50*/  ULOP3.LUT UR5, UR4, UR5, URZ, 0x3c, !UPT ;  /* 0x0000000504057292 */ /* 0x000fe2000f8e3cff */
[----:B--2---:R-:W-:Y:S02]  /*19a60*/  ISETP.NE.U32.AND P1, PT, R6, R7, PT ;  /* 0x000000070600720c */ /* 0x004fe40003f25070 */
[----:B------:R-:W2:Y:S01]  /*19a70*/  LDL.LU R7, [R1+0x6cc] ;  /* 0x0006cc0001077983 */ /* 0x000ea20000300800 */
[----:B------:R-:W-:-:S03]  /*19a80*/  IMAD.U32 R6, RZ, RZ, UR4 ;  /* 0x00000004ff067e24 */ /* 0x000fc6000f8e00ff */
[----:B--2---:R1:W-:Y:S07]  /*19a90*/  STL [R1+0x6b8], R7 ;  /* 0x0006b80701007387 */ /* 0x0043ee0000100800 */
[----:B------:R-:W-:Y:S05]  /*19aa0*/  @P1 BRA `(.L_x_10) ;  /* 0xffffff5c00a81947 */ /* 0x000fea000383ffff */
.L_x_7:
[----:B-1----:R-:W1:Y:S01]  /*19ab0*/  LDC R7, c[0x0][0x3a0] ;  /* 0x0000e800ff077b82 */ /* 0x002e620000000800 */
[----:B------:R-:W2:Y:S01]  /*19ac0*/  LDCU UR7, c[0x0][0x3b8] ;  /* 0x00007700ff0777ac */ /* 0x000ea20008000800 */
[----:B------:R-:W3:Y:S01]  /*19ad0*/  LDCU UR5, c[0x0][0x3b4] ;  /* 0x00007680ff0577ac */ /* 0x000ee20008000800 */
[----:B------:R-:W4:Y:S01]  /*19ae0*/  LDCU.128 UR12, c[0x0][0x390] ;  /* 0x00007200ff0c77ac */ /* 0x000f220008000c00 */
[----:B--2--5:R-:W-:Y:S02]  /*19af0*/  IMAD R69, R68, UR7, RZ ;  /* 0x0000000744457c24 */ /* 0x024fe4000f8e02ff */
[----:B-1----:R-:W-:-:S05]  /*19b00*/  VIADD R7, R7, 0x7f ;  /* 0x0000007f07077836 */ /* 0x002fca0000000000 */
[----:B------:R-:W-:-:S13]  /*19b10*/  ISETP.GE.AND P0, PT, R7, 0x80, PT ;  /* 0x000000800700780c */ /* 0x000fda0003f06270 */
[----:B---34-:R-:W-:Y:S05]  /*19b20*/  @!P0 BRA `(.L_x_11) ;  /* 0x0000000000108947 */ /* 0x018fea0003800000 */
[----:B------:R-:W-:-:S06]  /*19b30*/  USHF.L.U32 UR4, UR4, 0x1f, URZ ;  /* 0x0000001f04047899 */ /* 0x000fcc00080006ff */
[----:B------:R-:W-:-:S04]  /*19b40*/  IMAD.U32 R0, RZ, RZ, UR4 ;  /* 0x00000004ff007e24 */ /* 0x000fc8000f8e00ff */
[----:B------:R-:W1:Y:S02]  /*19b50*/  SYNCS.PHASECHK.TRANS64.TRYWAIT P0, [UR6], R0 ;  /* 0x00000000ff0075a7 */ /* 0x000e640008001106 */
[----:B-1----:R-:W-:Y:S05]  /*19b60*/  @!P0 BRA `(.L_x_12) ;  /* 0x00000020007c8947 */ /* 0x002fea0003800000 */
.L_x_11:
[----:B------:R-:W-:Y:S06]  /*19b70*/  BAR.SYNC.DEFER_BLOCKING 0x0 ;  /* 0x0000000000007b1d */ /* 0x000fec0000010000 */
[----:B------:R-:W2:Y:S04]  /*19b80*/  LDL.LU R2, [R1+0x6f8] ;  /* 0x0006f80001027983 */ /* 0x000ea80000300800 */
[----:B------:R-:W3:Y:S04]  /*19b90*/  LDL.LU R72, [R1+0x744] ;  /* 0x0007440001487983 */ /* 0x000ee80000300800 */
[----:B------:R-:W4:Y:S04]  /*19ba0*/  LDL.LU R71, [R1+0x740] ;  /* 0x0007400001477983 */ /* 0x000f280000300800 */
[----:B------:R-:W5:Y:S01]  /*19bb0*/  LDL.LU R70, [R1+0x748] ;  /* 0x0007480001467983 */ /* 0x000f620000300800 */
[----:B------:R-:W-:Y:S01]  /*19bc0*/  VIADD R74, R69, UR7 ;  /* 0x00000007454a7c36 */ /* 0x000fe20008000000 */
[----:B------:R-:W1:Y:S02]  /*19bd0*/  @!P3 SYNCS.CCTL.IV [UR9+0xc000] ;  /* 0x00c00000ff00b9b1 */ /* 0x000e640008000009 */
[----:B-1----:R-:W-:Y:S01]  /*19be0*/  BAR.SYNC.DEFER_BLOCKING 0x0 ;  /* 0x0000000000007b1d */ /* 0x002fe20000010000 */
[----:B0-----:R-:W-:-:S04]  /*19bf0*/  VIADD R3, R74, UR7 ;  /* 0x000000074a037c36 */ /* 0x001fc80008000000 */
[----:B------:R-:W-:Y:S01]  /*19c00*/  VIADD R73, R3, UR7 ;  /* 0x0000000703497c36 */ /* 0x000fe20008000000 */
[----:B------:R-:W0:Y:S01]  /*19c10*/  LDTM.x64 R4, tmem[UR10] ;  /* 0x0000000a000479ee */ /* 0x000e220008340000 */
[----:B------:R-:W1:Y:S01]  /*19c20*/  @!P3 SYNCS.CCTL.IV [UR9+0xc008] ;  /* 0x00c00800ff00b9b1 */ /* 0x000e620008000009 */
[----:B------:R-:W-:Y:S01]  /*19c30*/  NOP ;  /* 0x0000000000007918 */ /* 0x000fe20000000000 */
[----:B0-----:R0:W-:Y:S04]  /*19c40*/  STL [R1+0x7fc], R66 ;  /* 0x0007fc4201007387 */ /* 0x0011e80000100800 */
[----:B------:R1:W-:Y:S04]  /*19c50*/  STL [R1+0x7f8], R67 ;  /* 0x0007f84301007387 */ /* 0x0003e80000100800 */
[----:B0-----:R-:W5:Y:S04]  /*19c60*/  LDL.LU R66, [R1+0x74c] ;  /* 0x00074c0001427983 */ /* 0x001f680000300800 */
[----:B-1----:R-:W5:Y:S04]  /*19c70*/  LDL.LU R67, [R1+0x754] ;  /* 0x0007540001437983 */ /* 0x002f680000300800 */
[----:B------:R-:W5:Y:S01]  /*19c80*/  LDL.LU R91, [R1+0x750] ;  /* 0x00075000015b7983 */ /* 0x000f620000300800 */
[----:B------:R-:W-:-:S04]  /*19c90*/  F2FP.SATFINITE.E5M2.F32.PACK_AB_MERGE_C R92, R5, R4, RZ ;  /* 0x00000004055c723e */ /* 0x000fc800048060ff */
[----:B------:R-:W-:-:S04]  /*19ca0*/  PRMT R93, R92, 0x9910, RZ ;  /* 0x000099105c5d7816 */ /* 0x000fc800000000ff */
[----:B------:R-:W-:Y:S02]  /*19cb0*/  SHF.R.S32.HI R93, RZ, 0x8, R93 ;  /* 0x00000008ff5d7819 */ /* 0x000fe4000001145d */
[C---:B--2---:R-:W-:Y:S01]  /*19cc0*/  ISETP.GE.AND P0, PT, R2.reuse, UR14, PT ;  /* 0x0000000e02007c0c */ /* 0x044fe2000bf06270 */
[----:B------:R-:W-:-:S03]  /*19cd0*/  IMAD R2, R2, UR5, RZ ;  /* 0x0000000502027c24 */ /* 0x000fc6000f8e02ff */
[----:B---3--:R-:W-:Y:S02]  /*19ce0*/  ISETP.LT.AND P1, PT, R72, UR15, !P0 ;  /* 0x0000000f48007c0c */ /* 0x008fe4000c721270 */
[----:B------:R-:W-:Y:S02]  /*19cf0*/  IADD3 R0, P4, PT, R2, UR12, RZ ;  /* 0x0000000c02007c10 */ /* 0x000fe4000ff9e0ff */
[----:B----4-:R-:W-:Y:S01]  /*19d00*/  ISETP.LT.AND P2, PT, R71, UR15, !P0 ;  /* 0x0000000f47007c0c */ /* 0x010fe2000c741270 */
[----:B------:R-:W-:Y:S01]  /*19d10*/  VIADD R71, R73, UR7 ;  /* 0x0000000749477c36 */ /* 0x000fe20008000000 */
[----:B------:R-:W-:Y:S02]  /*19d20*/  ISETP.LT.AND P5, PT, R68, UR15, !P0 ;  /* 0x0000000f44007c0c */ /* 0x000fe4000c7a1270 */
[----:B------:R-:W-:Y:S01]  /*19d30*/  LEA.HI.X.SX32 R2, R2, UR13, 0x1, P4 ;  /* 0x0000000d02027c11 */ /* 0x000fe2000a0f0eff */
[----:B------:R-:W-:Y:S01]  /*19d40*/  VIADD R72, R71, UR7 ;  /* 0x0000000747487c36 */ /* 0x000fe20008000000 */
[----:B------:R-:W-:-:S02]  /*19d50*/  IADD3 R68, P3, PT, R69, R0, RZ ;  /* 0x0000000045447210 */ /* 0x000fc40007f7e0ff */
[----:B-----5:R-:W-:Y:S01]  /*19d60*/  ISETP.LT.AND P6, PT, R70, UR15, !P0 ;  /* 0x0000000f46007c0c */ /* 0x020fe2000c7c1270 */
[----:B------:R-:W-:Y:S01]  /*19d70*/  VIADD R70, R72, UR7 ;  /* 0x0000000748467c36 */ /* 0x000fe20008000000 */
[----:B------:R-:W-:Y:S02]  /*19d80*/  LEA.HI.X.SX32 R69, R69, R2, 0x1, P3 ;  /* 0x0000000245457211 */ /* 0x000fe400018f0eff */
[-C--:B------:R-:W-:Y:S02]  /*19d90*/  IADD3 R86, P4, PT, R74, R0.reuse, RZ ;  /* 0x000000004a567210 */ /* 0x080fe40007f9e0ff */
[C---:B------:R-:W-:Y:S01]  /*19da0*/  IADD3 R84, P3, PT, R3.reuse, R0, RZ ;  /* 0x0000000003547210 */ /* 0x040fe20007f7e0ff */
[----:B------:R-:W-:Y:S01]  /*19db0*/  VIADD R4, R70, UR7 ;  /* 0x0000000746047c36 */ /* 0x000fe20008000000 */
[-C--:B------:R-:W-:Y:S02]  /*19dc0*/  LEA.HI.X.SX32 R87, R74, R2.reuse, 0x1, P4 ;  /* 0x000000024a577211 */ /* 0x080fe400020f0eff */
[----:B------:R-:W-:Y:S01]  /*19dd0*/  LEA.HI.X.SX32 R85, R3, R2, 0x1, P3 ;  /* 0x0000000203557211 */ /* 0x000fe200018f0eff */
[----:B------:R-:W-:Y:S01]  /*19de0*/  VIADD R3, R4, UR7 ;  /* 0x0000000704037c36 */ /* 0x000fe20008000000 */
[----:B------:R-:W-:-:S02]  /*19df0*/  IADD3 R82, P4, PT, R73, R0, RZ ;  /* 0x0000000049527210 */ /* 0x000fc40007f9e0ff */
[----:B------:R-:W-:Y:S02]  /*19e00*/  IADD3 R80, P3, PT, R71, R0, RZ ;  /* 0x0000000047507210 */ /* 0x000fe40007f7e0ff */
[-C--:B------:R-:W-:Y:S02]  /*19e10*/  LEA.HI.X.SX32 R83, R73, R2.reuse, 0x1, P4 ;  /* 0x0000000249537211 */ /* 0x080fe400020f0eff */
[----:B------:R-:W-:Y:S01]  /*19e20*/  LEA.HI.X.SX32 R81, R71, R2, 0x1, P3 ;  /* 0x0000000247517211 */ /* 0x000fe200018f0eff */
[----:B------:R-:W-:Y:S01]  /*19e30*/  VIADD R71, R3, UR7 ;  /* 0x0000000703477c36 */ /* 0x000fe20008000000 */
[-C--:B------:R-:W-:Y:S02]  /*19e40*/  IADD3 R76, P4, PT, R72, R0.reuse, RZ ;  /* 0x00000000484c7210 */ /* 0x080fe40007f9e0ff */
[----:B------:R-:W-:Y:S01]  /*19e50*/  IADD3 R78, P3, PT, R70, R0, RZ ;  /* 0x00000000464e7210 */ /* 0x000fe20007f7e0ff */
[----:B------:R-:W-:Y:S01]  /*19e60*/  VIADD R5, R71, UR7 ;  /* 0x0000000747057c36 */ /* 0x000fe20008000000 */
[----:B------:R-:W-:-:S02]  /*19e70*/  LEA.HI.X.SX32 R77, R72, R2, 0x1, P4 ;  /* 0x00000002484d7211 */ /* 0x000fc400020f0eff */
[----:B------:R-:W-:Y:S02]  /*19e80*/  IADD3 R72, P4, PT, R4, R0, RZ ;  /* 0x0000000004487210 */ /* 0x000fe40007f9e0ff */
[----:B------:R-:W-:Y:S01]  /*19e90*/  LEA.HI.X.SX32 R79, R70, R2, 0x1, P3 ;  /* 0x00000002464f7211 */ /* 0x000fe200018f0eff */
[----:B------:R-:W-:Y:S01]  /*19ea0*/  VIADD R89, R5, UR7 ;  /* 0x0000000705597c36 */ /* 0x000fe20008000000 */
[----:B------:R-:W-:Y:S02]  /*19eb0*/  IADD3 R74, P3, PT, R3, R0, RZ ;  /* 0x00000000034a7210 */ /* 0x000fe40007f7e0ff */
[----:B------:R-:W-:Y:S02]  /*19ec0*/  LEA.HI.X.SX32 R73, R4, R2, 0x1, P4 ;  /* 0x0000000204497211 */ /* 0x000fe400020f0eff */
[----:B------:R-:W-:Y:S02]  /*19ed0*/  IADD3 R70, P4, PT, R71, R0, RZ ;  /* 0x0000000047467210 */ /* 0x000fe40007f9e0ff */
[----:B------:R-:W-:Y:S01]  /*19ee0*/  LEA.HI.X.SX32 R75, R3, R2, 0x1, P3 ;  /* 0x00000002034b7211 */ /* 0x000fe200018f0eff */
[----:B------:R-:W-:Y:S01]  /*19ef0*/  VIADD R3, R89, UR7 ;  /* 0x0000000759037c36 */ /* 0x000fe20008000000 */
[----:B------:R-:W-:-:S02]  /*19f00*/  IADD3 R4, P3, PT, R5, R0, RZ ;  /* 0x0000000005047210 */ /* 0x000fc40007f7e0ff */
[----:B------:R-:W-:Y:S02]  /*19f10*/  LEA.HI.X.SX32 R71, R71, R2, 0x1, P4 ;  /* 0x0000000247477211 */ /* 0x000fe400020f0eff */
[----:B------:R-:W-:Y:S02]  /*19f20*/  IADD3 R88, P4, PT, R89, R0, RZ ;  /* 0x0000000059587210 */ /* 0x000fe40007f9e0ff */
[----:B------:R-:W-:Y:S02]  /*19f30*/  LEA.HI.X.SX32 R5, R5, R2, 0x1, P3 ;  /* 0x0000000205057211 */ /* 0x000fe400018f0eff */
[----:B------:R-:W-:Y:S02]  /*19f40*/  IADD3 R90, P3, PT, R3, R0, RZ ;  /* 0x00000000035a7210 */ /* 0x000fe40007f7e0ff */
[----:B------:R-:W-:Y:S02]  /*19f50*/  LEA.HI.X.SX32 R89, R89, R2, 0x1, P4 ;  /* 0x0000000259597211 */ /* 0x000fe400020f0eff */
[----:B------:R-:W-:-:S02]  /*19f60*/  ISETP.LT.AND P4, PT, R91, UR15, !P0 ;  /* 0x0000000f5b007c0c */ /* 0x000fc4000c781270 */
[----:B------:R-:W-:Y:S01]  /*19f70*/  LEA.HI.X.SX32 R91, R3, R2, 0x1, P3 ;  /* 0x00000002035b7211 */ /* 0x000fe200018f0eff */
[----:B------:R0:W-:Y:S01]  /*19f80*/  @P5 STG.E.U8 desc[UR18][R68.64], R92 ;  /* 0x0000005c44005986 */ /* 0x0001e2000c101112 */
[----:B------:R-:W-:-:S03]  /*19f90*/  ISETP.LT.AND P3, PT, R66, UR15, !P0 ;  /* 0x0000000f42007c0c */ /* 0x000fc6000c761270 */
[----:B------:R-:W2:Y:S04]  /*19fa0*/  LDL.LU R66, [R1+0x7fc] ;  /* 0x0007fc0001427983 */ /* 0x000ea80000300800 */
[----:B0-----:R-:W3:Y:S01]  /*19fb0*/  LDL.LU R92, [R1+0x758] ;  /* 0x00075800015c7983 */ /* 0x001ee20000300800 */
[----:B------:R-:W-:-:S03]  /*19fc0*/  ISETP.LT.AND P5, PT, R67, UR15, !P0 ;  /* 0x0000000f43007c0c */ /* 0x000fc6000c7a1270 */
[----:B------:R-:W4:Y:S04]  /*19fd0*/  LDL.LU R69, [R1+0x75c] ;  /* 0x00075c0001457983 */ /* 0x000f280000300800 */
[----:B------:R-:W5:Y:S04]  /*19fe0*/  LDL.LU R68, [R1+0x760] ;  /* 0x0007600001447983 */ /* 0x000f680000300800 */
[----:B------:R-:W2:Y:S04]  /*19ff0*/  LDL.LU R67, [R1+0x7f8] ;  /* 0x0007f80001437983 */ /* 0x000ea80000300800 */
[----:B------:R0:W-:Y:S04]  /*1a000*/  @P1 STG.E.U8 desc[UR18][R86.64], R93 ;  /* 0x0000005d56001986 */ /* 0x0001e8000c101112 */
[----:B0-----:R-:W2:Y:S01]  /*1a010*/  LDL.LU R93, [R1+0x764] ;  /* 0x00076400015d7983 */ /* 0x001ea20000300800 */
[----:B------:R-:W-:-:S02]  /*1a020*/  F2FP.SATFINITE.E5M2.F32.PACK_AB_MERGE_C R6, R7, R6, RZ ;  /* 0x000000060706723e */ /* 0x000fc400048060ff */
[----:B------:R-:W-:Y:S02]  /*1a030*/  F2FP.SATFINITE.E5M2.F32.PACK_AB_MERGE_C R8, R9, R8, RZ ;  /* 0x000000080908723e */ /* 0x000fe400048060ff */
[----:B------:R-:W-:Y:S01]  /*1a040*/  PRMT R7, R6, 0x9910, RZ ;  /* 0x0000991006077816 */ /* 0x000fe200000000ff */
[----:B------:R0:W-:Y:S03]  /*1a050*/  @P2 STG.E.U8 desc[UR18][R84.64], R6 ;  /* 0x0000000654002986 */ /* 0x0001e6000c101112 */
[----:B------:R-:W-:Y:S02]  /*1a060*/  SHF.R.S32.HI R7, RZ, 0x8, R7 ;  /* 0x00000008ff077819 */ /* 0x000fe40000011407 */
[----:B------:R-:W-:Y:S02]  /*1a070*/  F2FP.SATFINITE.E5M2.F32.PACK_AB_MERGE_C R10, R11, R10, RZ ;  /* 0x0000000a0b0a723e */ /* 0x000fe400048060ff */
[----:B0-----:R-:W-:Y:S01]  /*1a080*/  PRMT R6, R8, 0x9910, RZ ;  /* 0x0000991008067816 */ /* 0x001fe200000000ff */
[----:B------:R0:W-:Y:S03]  /*1a090*/  @P6 STG.E.U8 desc[UR18][R82.64], R7 ;  /* 0x0000000752006986 */ /* 0x0001e6000c101112 */
[----:B------:R-:W-:Y:S01]  /*1a0a0*/  SHF.R.S32.HI R6, RZ, 0x8, R6 ;  /* 0x00000008ff067819 */ /* 0x000fe20000011406 */
[----:B------:R-:W-:Y:S01]  /*1a0b0*/  @P4 STG.E.U8 desc[UR18][R80.64], R8 ;  /* 0x0000000850004986 */ /* 0x000fe2000c101112 */
[----:B------:R-:W-:-:S03]  /*1a0c0*/  F2FP.SATFINITE.E5M2.F32.PACK_AB_MERGE_C R12, R13, R12, RZ ;  /* 0x0000000c0d0c723e */ /* 0x000fc600048060ff */
[----:B------:R1:W-:Y:S01]  /*1a0d0*/  @P3 STG.E.U8 desc[UR18][R76.64], R6 ;  /* 0x000000064c003986 */ /* 0x0003e2000c101112 */
[----:B0-----:R-:W-:-:S03]  /*1a0e0*/  PRMT R7, R10, 0x9910, RZ ;  /* 0x000099100a077816 */ /* 0x001fc600000000ff */
[----:B------:R0:W-:Y:S01]  /*1a0f0*/  @P5 STG.E.U8 desc[UR18][R78.64], R10 ;  /* 0x0000000a4e005986 */ /* 0x0001e2000c101112 */
[----:B------:R-:W-:Y:S02]  /*1a100*/  SHF.R.S32.HI R7, RZ, 0x8, R7 ;  /* 0x00000008ff077819 */ /* 0x000fe40000011407 */
[----:B-1----:R-:W-:Y:S02]  /*1a110*/  PRMT R6, R12, 0x9910, RZ ;  /* 0x000099100c067816 */ /* 0x002fe400000000ff */
[----:B------:R-:W-:Y:S02]  /*1a120*/  F2FP.SATFINITE.E5M2.F32.PACK_AB_MERGE_C R14, R15, R14, RZ ;  /* 0x0000000e0f0e723e */ /* 0x000fe400048060ff */
[----:B------:R-:W-:Y:S02]  /*1a130*/  SHF.R.S32.HI R6, RZ, 0x8, R6 ;  /* 0x00000008ff067819 */ /* 0x000fe40000011406 */
[----:B---3--:R-:W-:Y:S02]  /*1a140*/  ISETP.LT.AND P1, PT, R92, UR15, !P0 ;  /* 0x0000000f5c007c0c */ /* 0x008fe4000c721270 */
[----:B------:R-:W3:Y:S04]  /*1a150*/  LDL.LU R92, [R1+0x76c] ;  /* 0x00076c00015c7983 */ /* 0x000ee80000300800 */
[----:B------:R-:W3:Y:S04]  /*1a160*/  LDL.LU R87, [R1+0x77c] ;  /* 0x00077c0001577983 */ /* 0x000ee80000300800 */
[----:B------:R-:W3:Y:S04]  /*1a170*/  LDL.LU R86, [R1+0x778] ;  /* 0x0007780001567983 */ /* 0x000ee80000300800 */
[----:B------:R-:W3:Y:S01]  /*1a180*/  LDL.LU R84, [R1+0x774] ;  /* 0x0007740001547983 */ /* 0x000ee20000300800 */
[----:B----4-:R-:W-:-:S02]  /*1a190*/  ISETP.LT.AND P2, PT, R69, UR15, !P0 ;  /* 0x0000000f45007c0c */ /* 0x010fc4000c741270 */
[----:B-----5:R-:W-:Y:S01]  /*1a1a0*/  ISETP.LT.AND P6, PT, R68, UR15, !P0 ;  /* 0x0000000f44007c0c */ /* 0x020fe2000c7c1270 */
[----:B------:R-:W4:Y:S04]  /*1a1b0*/  LDL.LU R69, [R1+0x770] ;  /* 0x0007700001457983 */ /* 0x000f280000300800 */
[----:B------:R-:W5:Y:S04]  /*1a1c0*/  LDL.LU R68, [R1+0x768] ;  /* 0x0007680001447983 */ /* 0x000f680000300800 */
[----:B------:R-:W4:Y:S01]  /*1a1d0*/  LDL.LU R11, [R1+0x780] ;  /* 0x00078000010b7983 */ /* 0x000f220000300800 */
[----:B--2---:R-:W-:-:S03]  /*1a1e0*/  ISETP.LT.AND P4, PT, R93, UR15, !P0 ;  /* 0x0000000f5d007c0c */ /* 0x004fc6000c781270 */
[----:B0-----:R-:W2:Y:S04]  /*1a1f0*/  LDL.LU R10, [R1+0x790] ;  /* 0x00079000010a7983 */ /* 0x001ea80000300800 */
[----:B------:R-:W2:Y:S04]  /*1a200*/  LDL.LU R9, [R1+0x78c] ;  /* 0x00078c0001097983 */ /* 0x000ea80000300800 */
[----:B------:R0:W-:Y:S04]  /*1a210*/  @P1 STG.E.U8 desc[UR18][R72.64], R7 ;  /* 0x0000000748001986 */ /* 0x0001e8000c101112 */
[----:B------:R-:W-:Y:S04]  /*1a220*/  @P2 STG.E.U8 desc[UR18][R74.64], R12 ;  /* 0x0000000c4a002986 */ /* 0x000fe8000c101112 */
[----:B------:R-:W-:Y:S01]  /*1a230*/  @P6 STG.E.U8 desc[UR18][R70.64], R6 ;  /* 0x0000000646006986 */ /* 0x000fe2000c101112 */
[----:B0-----:R-:W-:-:S03]  /*1a240*/  PRMT R7, R14, 0x9910, RZ ;  /* 0x000099100e077816 */ /* 0x001fc600000000ff */
[----:B------:R0:W-:Y:S04]  /*1a250*/  @P4 STG.E.U8 desc[UR18][R4.64], R14 ;  /* 0x0000000e04004986 */ /* 0x0001e8000c101112 */
[----:B0-----:R-:W5:Y:S04]  /*1a260*/  LDL.LU R14, [R1+0x794] ;  /* 0x00079400010e7983 */ /* 0x001f680000300800 */
[----:B------:R-:W5:Y:S04]  /*1a270*/  LDL.LU R13, [R1+0x798] ;  /* 0x00079800010d7983 */ /* 0x000f680000300800 */
[----:B------:R-:W5:Y:S01]  /*1a280*/  LDL.LU R12, [R1+0x7a8] ;  /* 0x0007a800010c7983 */ /* 0x000f620000300800 */
[----:B------:R-:W-:Y:S01]  /*1a290*/  F2FP.SATFINITE.E5M2.F32.PACK_AB_MERGE_C R16, R17, R16, RZ ;  /* 0x000000101110723e */ /* 0x000fe200048060ff */
[----:B------:R-:W-:Y:S01]  /*1a2a0*/  VIADD R3, R3, UR7 ;  /* 0x0000000703037c36 */ /* 0x000fe20008000000 */
[----:B------:R-:W-:-:S02]  /*1a2b0*/  SHF.R.S32.HI R7, RZ, 0x8, R7 ;  /* 0x00000008ff077819 */ /* 0x000fc40000011407 */
[----:B------:R-:W-:Y:S01]  /*1a2c0*/  PRMT R4, R16, 0x9910, RZ ;  /* 0x0000991010047816 */ /* 0x000fe200000000ff */
[----:B------:R-:W-:-:S04]  /*1a2d0*/  VIADD R8, R3, UR7 ;  /* 0x0000000703087c36 */ /* 0x000fc80008000000 */
[----:B------:R-:W-:Y:S01]  /*1a2e0*/  IMAD.MOV.U32 R6, RZ, RZ, R4 ;  /* 0x000000ffff067224 */ /* 0x000fe200078e0004 */
[----:B------:R-:W-:Y:S02]  /*1a2f0*/  F2FP.SATFINITE.E5M2.F32.PACK_AB_MERGE_C R18, R19, R18, RZ ;  /* 0x000000121312723e */ /* 0x000fe400048060ff */
[----:B------:R-:W-:Y:S02]  /*1a300*/  F2FP.SATFINITE.E5M2.F32.PACK_AB_MERGE_C R20, R21, R20, RZ ;  /* 0x000000141514723e */ /* 0x000fe400048060ff */
[----:B---3--:R-:W-:Y:S02]  /*1a310*/  ISETP.LT.AND P3, PT, R92, UR15, !P0 ;  /* 0x0000000f5c007c0c */ /* 0x008fe4000c761270 */
[----:B------:R-:W-:Y:S02]  /*1a320*/  ISETP.LT.AND P5, PT, R87, UR15, !P0 ;  /* 0x0000000f57007c0c */ /* 0x000fe4000c7a1270 */
[----:B------:R-:W-:-:S09]  /*1a330*/  ISETP.LT.AND P1, PT, R86, UR15, !P0 ;  /* 0x0000000f56007c0c */ /* 0x000fd2000c721270 */
[----:B------:R0:W-:Y:S01]  /*1a340*/  @P3 STG.E.U8 desc[UR18][R88.64], R7 ;  /* 0x0000000758003986 */ /* 0x0001e2000c101112 */
[C---:B------:R-:W-:Y:S02]  /*1a350*/  IADD3 R4, P3, PT, R3.reuse, R0, RZ ;  /* 0x0000000003047210 */ /* 0x040fe40007f7e0ff */
[----:B------:R-:W-:Y:S02]  /*1a360*/  ISETP.LT.AND P2, PT, R84, UR15, !P0 ;  /* 0x0000000f54007c0c */ /* 0x000fe4000c741270 */
[----:B------:R-:W-:Y:S01]  /*1a370*/  LEA.HI.X.SX32 R5, R3, R2, 0x1, P3 ;  /* 0x0000000203057211 */ /* 0x000fe200018f0eff */
[----:B------:R-:W-:Y:S01]  /*1a380*/  @P5 STG.E.U8 desc[UR18][R90.64], R16 ;  /* 0x000000105a005986 */ /* 0x000fe2000c101112 */
[----:B------:R-:W-:Y:S02]  /*1a390*/  SHF.R.S32.HI R3, RZ, 0x8, R6 ;  /* 0x00000008ff037819 */ /* 0x000fe40000011406 */
[----:B------:R-:W-:-:S03]  /*1a3a0*/  IADD3 R6, P5, PT, R8, R0, RZ ;  /* 0x0000000008067210 */ /* 0x000fc60007fbe0ff */
[----:B------:R1:W-:Y:S01]  /*1a3b0*/  @P1 STG.E.U8 desc[UR18][R4.64], R3 ;  /* 0x0000000304001986 */ /* 0x0003e2000c101112 */
[C---:B0-----:R-:W-:Y:S01]  /*1a3c0*/  LEA.HI.X.SX32 R7, R8.reuse, R2, 0x1, P5 ;  /* 0x0000000208077211 */ /* 0x041fe200028f0eff */
[----:B------:R-:W-:-:S04]  /*1a3d0*/  VIADD R8, R8, UR7 ;  /* 0x0000000708087c36 */ /* 0x000fc80008000000 */
[----:B------:R0:W-:Y:S01]  /*1a3e0*/  @P2 STG.E.U8 desc[UR18][R6.64], R18 ;  /* 0x0000001206002986 */ /* 0x0001e2000c101112 */
[----:B--2---:R-:W-:Y:S02]  /*1a3f0*/  ISETP.LT.AND P5, PT, R9, UR15, !P0 ;  /* 0x0000000f09007c0c */ /* 0x004fe4000c7a1270 */
[----:B-1----:R-:W-:Y:S02]  /*1a400*/  PRMT R3, R18, 0x9910, RZ ;  /* 0x0000991012037816 */ /* 0x002fe400000000ff */
[----:B------:R-:W-:-:S03]  /*1a410*/  IADD3 R4, P2, PT, R8, R0, RZ ;  /* 0x0000000008047210 */ /* 0x000fc60007f5e0ff */
[----:B------:R-:W-:Y:S02]  /*1a420*/  IMAD.MOV.U32 R9, RZ, RZ, R3 ;  /* 0x000000ffff097224 */ /* 0x000fe400078e0003 */
[C---:B------:R-:W-:Y:S01]  /*1a430*/  VIADD R3, R8.reuse, UR7 ;  /* 0x0000000708037c36 */ /* 0x040fe20008000000 */
[----:B------:R-:W-:-:S04]  /*1a440*/  LEA.HI.X.SX32 R5, R8, R2, 0x1, P2 ;  /* 0x0000000208057211 */ /* 0x000fc800010f0eff */
[----:B0-----:R-:W-:Y:S02]  /*1a450*/  IADD3 R6, P2, PT, R3, R0, RZ ;  /* 0x0000000003067210 */ /* 0x001fe40007f5e0ff */
[----:B----4-:R-:W-:Y:S02]  /*1a460*/  ISETP.LT.AND P6, PT, R69, UR15, !P0 ;  /* 0x0000000f45007c0c */ /* 0x010fe4000c7c1270 */
[----:B------:R-:W-:Y:S02]  /*1a470*/  ISETP.LT.AND P3, PT, R11, UR15, !P0 ;  /* 0x0000000f0b007c0c */ /* 0x000fe4000c761270 */
[----:B------:R-:W-:Y:S01]  /*1a480*/  LEA.HI.X.SX32 R7, R3, R2, 0x1, P2 ;  /* 0x0000000203077211 */ /* 0x000fe200010f0eff */
[----:B------:R-:W2:Y:S01]  /*1a490*/  LDL.LU R11, [R1+0x7a4] ;  /* 0x0007a400010b7983 */ /* 0x000ea20000300800 */
[----:B-----5:R-:W-:-:S03]  /*1a4a0*/  ISETP.LT.AND P2, PT, R14, UR15, !P0 ;  /* 0x0000000f0e007c0c */ /* 0x020fc6000c741270 */
[----:B------:R-:W3:Y:S01]  /*1a4b0*/  LDL.LU R14, [R1+0x7ac] ;  /* 0x0007ac00010e7983 */ /* 0x000ee20000300800 */
[----:B------:R-:W-:Y:S01]  /*1a4c0*/  SHF.R.S32.HI R9, RZ, 0x8, R9 ;  /* 0x00000008ff097819 */ /* 0x000fe20000011409 */
[----:B------:R-:W-:Y:S01]  /*1a4d0*/  VIADD R8, R3, UR7 ;  /* 0x0000000703087c36 */ /* 0x000fe20008000000 */
[----:B------:R-:W-:Y:S01]  /*1a4e0*/  ISETP.LT.AND P4, PT, R68, UR15, !P0 ;  /* 0x0000000f44007c0c */ /* 0x000fe2000c781270 */
[----:B------:R-:W4:Y:S01]  /*1a4f0*/  LDL.LU R15, [R1+0x7b0] ;  /* 0x0007b000010f7983 */ /* 0x000f220000300800 */
[----:B------:R-:W-:Y:S02]  /*1a500*/  ISETP.LT.AND P1, PT, R10, UR15, !P0 ;  /* 0x0000000f0a007c0c */ /* 0x000fe4000c721270 */
[----:B------:R-:W-:Y:S01]  /*1a510*/  PRMT R10, R20, 0x9910, RZ ;  /* 0x00009910140a7816 */ /* 0x000fe200000000ff */
[----:B------:R0:W-:Y:S03]  /*1a520*/  @P6 STG.E.U8 desc[UR18][R4.64], R9 ;  /* 0x0000000904006986 */ /* 0x0001e6000c101112 */
[----:B------:R-:W-:-:S02]  /*1a530*/  SHF.R.S32.HI R10, RZ, 0x8, R10 ;  /* 0x00000008ff0a7819 */ /* 0x000fc4000001140a */
[----:B0-----:R-:W-:-:S04]  /*1a540*/  IADD3 R4, P6, PT, R8, R0, RZ ;  /* 0x0000000008047210 */ /* 0x001fc80007fde0ff */
[----:B------:R-:W-:Y:S01]  /*1a550*/  LEA.HI.X.SX32 R5, R8, R2, 0x1, P6 ;  /* 0x0000000208057211 */ /* 0x000fe200030f0eff */
[----:B------:R0:W-:Y:S04]  /*1a560*/  @P4 STG.E.U8 desc[UR18][R6.64], R20 ;  /* 0x0000001406004986 */ /* 0x0001e8000c101112 */
[----:B------:R1:W-:Y:S01]  /*1a570*/  @P3 STG.E.U8 desc[UR18][R4.64], R10 ;  /* 0x0000000a04003986 */ /* 0x0003e2000c101112 */
[----:B------:R-:W-:-:S03]  /*1a580*/  ISETP.LT.AND P3, PT, R12, UR15, !P0 ;  /* 0x0000000f0c007c0c */ /* 0x000fc6000c761270 */
[----:B------:R-:W5:Y:S01]  /*1a590*/  LDL.LU R12, [R1+0x7c0] ;  /* 0x0007c000010c7983 */ /* 0x000f620000300800 */
[----:B------:R-:W-:Y:S01]  /*1a5a0*/  VIADD R3, R8, UR7 ;  /* 0x0000000708037c36 */ /* 0x000fe20008000000 */
[----:B------:R-:W-:Y:S02]  /*1a5b0*/  F2FP.SATFINITE.E5M2.F32.PACK_AB_MERGE_C R22, R23, R22, RZ ;  /* 0x000000161716723e */ /* 0x000fe400048060ff */
[----:B------:R-:W4:Y:S02]  /*1a5c0*/  LDL.LU R8, [R1+0x7bc] ;  /* 0x0007bc0001087983 */ /* 0x000f240000300800 */
[----:B0-----:R-:W-:-:S04]  /*1a5d0*/  IADD3 R6, P6, PT, R3, R0, RZ ;  /* 0x0000000003067210 */ /* 0x001fc80007fde0ff */
[C---:B------:R-:W-:Y:S01]  /*1a5e0*/  LEA.HI.X.SX32 R7, R3.reuse, R2, 0x1, P6 ;  /* 0x0000000203077211 */ /* 0x040fe200030f0eff */
[----:B------:R-:W-:-:S04]  /*1a5f0*/  VIADD R3, R3, UR7 ;  /* 0x0000000703037c36 */ /* 0x000fc80008000000 */
[----:B------:R0:W-:Y:S01]  /*1a600*/  @P1 STG.E.U8 desc[UR18][R6.64], R22 ;  /* 0x0000001606001986 */ /* 0x0001e2000c101112 */
[C---:B-1----:R-:W-:Y:S01]  /*1a610*/  IADD3 R4, P1, PT, R3.reuse, R0, RZ ;  /* 0x0000000003047210 */ /* 0x042fe20007f3e0ff */
[----:B------:R-:W-:-:S03]  /*1a620*/  VIADD R9, R3, UR7 ;  /* 0x0000000703097c36 */ /* 0x000fc60008000000 */
[----:B------:R-:W-:Y:S02]  /*1a630*/  LEA.HI.X.SX32 R5, R3, R2, 0x1, P1 ;  /* 0x0000000203057211 */ /* 0x000fe400008f0eff */
[----:B0-----:R-:W-:-:S04]  /*1a640*/  IADD3 R6, P1, PT, R9, R0, RZ ;  /* 0x0000000009067210 */ /* 0x001fc80007f3e0ff */
[C---:B------:R-:W-:Y:S01]  /*1a650*/  LEA.HI.X.SX32 R7, R9.reuse, R2, 0x1, P1 ;  /* 0x0000000209077211 */ /* 0x040fe200008f0eff */
[----:B------:R-:W-:Y:S01]  /*1a660*/  VIADD R3, R9, UR7 ;  /* 0x0000000709037c36 */ /* 0x000fe20008000000 */
[----:B------:R-:W-:Y:S02]  /*1a670*/  ISETP.LT.AND P4, PT, R13, UR15, !P0 ;  /* 0x0000000f0d007c0c */ /* 0x000fe4000c781270 */
[----:B------:R-:W-:-:S04]  /*1a680*/  F2FP.SATFINITE.E5M2.F32.PACK_AB_MERGE_C R25, R25, R24, RZ ;  /* 0x000000181919723e */ /* 0x000fc800048060ff */
[----:B------:R-:W-:-:S04]  /*1a690*/  PRMT R13, R25, 0x9910, RZ ;  /* 0x00009910190d7816 */ /* 0x000fc800000000ff */
[----:B------:R-:W-:Y:S02]  /*1a6a0*/  SHF.R.S32.HI R13, RZ, 0x8, R13 ;  /* 0x00000008ff0d7819 */ /* 0x000fe4000001140d */
[----:B--2---:R-:W-:Y:S02]  /*1a6b0*/  ISETP.LT.AND P6, PT, R11, UR15, !P0 ;  /* 0x0000000f0b007c0c */ /* 0x004fe4000c7c1270 */
[----:B------:R-:W-:Y:S02]  /*1a6c0*/  PRMT R11, R22, 0x9910, RZ ;  /* 0x00009910160b7816 */ /* 0x000fe400000000ff */
[----:B---3--:R-:W-:Y:S02]  /*1a6d0*/  ISETP.LT.AND P1, PT, R14, UR15, !P0 ;  /* 0x0000000f0e007c0c */ /* 0x008fe4000c721270 */
[----:B------:R-:W2:Y:S04]  /*1a6e0*/  LDL.LU R14, [R1+0x7c4] ;  /* 0x0007c400010e7983 */ /* 0x000ea80000300800 */
[----:B------:R-:W3:Y:S01]  /*1a6f0*/  LDL.LU R10, [R1+0x7c8] ;  /* 0x0007c800010a7983 */ /* 0x000ee20000300800 */
[----:B------:R-:W-:-:S05]  /*1a700*/  SHF.R.S32.HI R11, RZ, 0x8, R11 ;  /* 0x00000008ff0b7819 */ /* 0x000fca000001140b */
[----:B------:R0:W-:Y:S04]  /*1a710*/  @P5 STG.E.U8 desc[UR18][R4.64], R11 ;  /* 0x0000000b04005986 */ /* 0x0001e8000c101112 */
[----:B------:R1:W-:Y:S01]  /*1a720*/  @P2 STG.E.U8 desc[UR18][R6.64], R25 ;  /* 0x0000001906002986 */ /* 0x0003e2000c101112 */
[----:B0-----:R-:W-:-:S04]  /*1a730*/  IADD3 R4, P5, PT, R3, R0, RZ ;  /* 0x0000000003047210 */ /* 0x001fc80007fbe0ff */
[----:B------:R-:W-:-:S05]  /*1a740*/  LEA.HI.X.SX32 R5, R3, R2, 0x1, P5 ;  /* 0x0000000203057211 */ /* 0x000fca00028f0eff */
[----:B------:R0:W-:Y:S01]  /*1a750*/  @P4 STG.E.U8 desc[UR18][R4.64], R13 ;  /* 0x0000000d04004986 */ /* 0x0001e2000c101112 */
[----:B-----5:R-:W-:-:S03]  /*1a760*/  ISETP.LT.AND P4, PT, R12, UR15, !P0 ;  /* 0x0000000f0c007c0c */ /* 0x020fc6000c781270 */
[----:B------:R-:W5:Y:S01]  /*1a770*/  LDL.LU R12, [R1+0x7d8] ;  /* 0x0007d800010c7983 */ /* 0x000f620000300800 */
[----:B------:R-:W-:Y:S01]  /*1a780*/  VIADD R9, R3, UR7 ;  /* 0x0000000703097c36 */ /* 0x000fe20008000000 */
[----:B------:R-:W-:-:S04]  /*1a790*/  F2FP.SATFINITE.E5M2.F32.PACK_AB_MERGE_C R27, R27, R26, RZ ;  /* 0x0000001a1b1b723e */ /* 0x000fc800048060ff */
[----:B-1----:R-:W-:-:S04]  /*1a7a0*/  IADD3 R6, P5, PT, R9, R0, RZ ;  /* 0x0000000009067210 */ /* 0x002fc80007fbe0ff */
[C---:B------:R-:W-:Y:S01]  /*1a7b0*/  LEA.HI.X.SX32 R7, R9.reuse, R2, 0x1, P5 ;  /* 0x0000000209077211 */ /* 0x040fe200028f0eff */
[----:B------:R-:W-:Y:S01]  /*1a7c0*/  VIADD R9, R9, UR7 ;  /* 0x0000000709097c36 */ /* 0x000fe20008000000 */
[----:B----4-:R-:W-:Y:S02]  /*1a7d0*/  ISETP.LT.AND P5, PT, R8, UR15, !P0 ;  /* 0x0000000f08007c0c */ /* 0x010fe4000c7a1270 */
[----:B------:R-:W4:Y:S01]  /*1a7e0*/  LDL.LU R8, [R1+0x7d4] ;  /* 0x0007d40001087983 */ /* 0x000f220000300800 */
[----:B------:R-:W-:-:S03]  /*1a7f0*/  VIADD R3, R9, UR7 ;  /* 0x0000000709037c36 */ /* 0x000fc60008000000 */
[----:B------:R1:W-:Y:S01]  /*1a800*/  @P3 STG.E.U8 desc[UR18][R6.64], R27 ;  /* 0x0000001b06003986 */ /* 0x0003e2000c101112 */
[----:B0-----:R-:W-:Y:S02]  /*1a810*/  IADD3 R4, P3, PT, R9, R0, RZ ;  /* 0x0000000009047210 */ /* 0x001fe40007f7e0ff */
[----:B------:R-:W-:Y:S02]  /*1a820*/  PRMT R11, R27, 0x9910, RZ ;  /* 0x000099101b0b7816 */ /* 0x000fe400000000ff */
[----:B------:R-:W-:Y:S02]  /*1a830*/  LEA.HI.X.SX32 R5, R9, R2, 0x1, P3 ;  /* 0x0000000209057211 */ /* 0x000fe400018f0eff */
[----:B------:R-:W-:Y:S02]  /*1a840*/  SHF.R.S32.HI R11, RZ, 0x8, R11 ;  /* 0x00000008ff0b7819 */ /* 0x000fe4000001140b */
[----:B-1----:R-:W-:Y:S02]  /*1a850*/  IADD3 R6, P3, PT, R3, R0, RZ ;  /* 0x0000000003067210 */ /* 0x002fe40007f7e0ff */
[----:B------:R-:W-:-:S02]  /*1a860*/  F2FP.SATFINITE.E5M2.F32.PACK_AB_MERGE_C R29, R29, R28, RZ ;  /* 0x0000001c1d1d723e */ /* 0x000fc400048060ff */
[C---:B------:R-:W-:Y:S01]  /*1a870*/  LEA.HI.X.SX32 R7, R3.reuse, R2, 0x1, P3 ;  /* 0x0000000203077211 */ /* 0x040fe200018f0eff */
[----:B------:R0:W-:Y:S04]  /*1a880*/  @P6 STG.E.U8 desc[UR18][R4.64], R11 ;  /* 0x0000000b04006986 */ /* 0x0001e8000c101112 */
[----:B------:R1:W-:Y:S01]  /*1a890*/  @P1 STG.E.U8 desc[UR18][R6.64], R29 ;  /* 0x0000001d06001986 */ /* 0x0003e2000c101112 */
[----:B------:R-:W-:Y:S01]  /*1a8a0*/  VIADD R9, R3, UR7 ;  /* 0x0000000703097c36 */ /* 0x000fe20008000000 */
[----:B------:R-:W-:Y:S02]  /*1a8b0*/  ISETP.LT.AND P2, PT, R15, UR15, !P0 ;  /* 0x0000000f0f007c0c */ /* 0x000fe4000c741270 */
[----:B------:R-:W-:Y:S02]  /*1a8c0*/  PRMT R13, R29, 0x9910, RZ ;  /* 0x000099101d0d7816 */ /* 0x000fe400000000ff */
[----:B0-----:R-:W-:-:S02]  /*1a8d0*/  IADD3 R4, P6, PT, R9, R0, RZ ;  /* 0x0000000009047210 */ /* 0x001fc40007fde0ff */
[----:B------:R-:W-:Y:S02]  /*1a8e0*/  SHF.R.S32.HI R13, RZ, 0x8, R13 ;  /* 0x00000008ff0d7819 */ /* 0x000fe4000001140d */
[----:B------:R-:W-:-:S05]  /*1a8f0*/  LEA.HI.X.SX32 R5, R9, R2, 0x1, P6 ;  /* 0x0000000209057211 */ /* 0x000fca00030f0eff */
[----:B------:R0:W-:Y:S01]  /*1a900*/  @P2 STG.E.U8 desc[UR18][R4.64], R13 ;  /* 0x0000000d04002986 */ /* 0x0001e2000c101112 */
[----:B--2---:R-:W-:-:S03]  /*1a910*/  ISETP.LT.AND P3, PT, R14, UR15, !P0 ;  /* 0x0000000f0e007c0c */ /* 0x004fc6000c761270 */
[----:B------:R-:W2:Y:S01]  /*1a920*/  LDL.LU R14, [R1+0x7dc] ;  /* 0x0007dc00010e7983 */ /* 0x000ea20000300800 */
[----:B---3--:R-:W-:-:S03]  /*1a930*/  ISETP.LT.AND P1, PT, R10, UR15, !P0 ;  /* 0x0000000f0a007c0c */ /* 0x008fc6000c721270 */
[----:B------:R-:W3:Y:S01]  /*1a940*/  LDL.LU R10, [R1+0x7e0] ;  /* 0x0007e000010a7983 */ /* 0x000ee20000300800 */
        /* <DEDUP_REMOVED lines=20> */
[----:B------:R-:W-:-:S03]  /*1aa90*/  VIADD R3, R9, UR7 ;  /* 0x0000000709037c36 */ /* 0x000fc60008000000 */
[----:B0-----:R-:W4:Y:S01]  /*1aaa0*/  LDL.LU R11, [R1+0x7f4] ;  /* 0x0007f400010b7983 */ /* 0x001f220000300800 */
[----:B------:R-:W-:Y:S02]  /*1aab0*/  PRMT R13, R33, 0x9910, RZ ;  /* 0x00009910210d7816 */ /* 0x000fe400000000ff */
[C---:B------:R-:W-:Y:S02]  /*1aac0*/  IADD3 R4, P5, PT, R3.reuse, R0, RZ ;  /* 0x0000000003047210 */ /* 0x040fe40007fbe0ff */
[----:B------:R-:W-:Y:S02]  /*1aad0*/  SHF.R.S32.HI R13, RZ, 0x8, R13 ;  /* 0x00000008ff0d7819 */ /* 0x000fe4000001140d */
[----:B------:R-:W-:-:S05]  /*1aae0*/  LEA.HI.X.SX32 R5, R3, R2, 0x1, P5 ;  /* 0x0000000203057211 */ /* 0x000fca00028f0eff */
[----:B------:R0:W-:Y:S01]  /*1aaf0*/  @P1 STG.E.U8 desc[UR18][R4.64], R13 ;  /* 0x0000000d04001986 */ /* 0x0001e2000c101112 */
[----:B---3--:R-:W-:-:S03]  /*1ab00*/  ISETP.LT.AND P3, PT, R10, UR15, !P0 ;  /* 0x0000000f0a007c0c */ /* 0x008fc6000c761270 */
[----:B------:R-:W3:Y:S04]  /*1ab10*/  LDL.LU R10, [R1+0x7e8] ;  /* 0x0007e800010a7983 */ /* 0x000ee80000300800 */
[----:B------:R-:W3:Y:S04]  /*1ab20*/  LDL.LU R16, [R1+0x7e4] ;  /* 0x0007e40001107983 */ /* 0x000ee80000300800 */
[----:B------:R-:W3:Y:S01]  /*1ab30*/  LDL.LU R17, [R1+0x7d0] ;  /* 0x0007d00001117983 */ /* 0x000ee20000300800 */
[----:B--2---:R-:W-:Y:S02]  /*1ab40*/  ISETP.LT.AND P4, PT, R14, UR15, !P0 ;  /* 0x0000000f0e007c0c */ /* 0x004fe4000c781270 */
[----:B-----5:R-:W-:-:S02]  /*1ab50*/  ISETP.LT.AND P1, PT, R12, UR15, !P0 ;  /* 0x0000000f0c007c0c */ /* 0x020fc4000c721270 */
[----:B------:R-:W2:Y:S04]  /*1ab60*/  LDL.LU R12, [R1+0x7cc] ;  /* 0x0007cc00010c7983 */ /* 0x000ea80000300800 */
[----:B------:R-:W5:Y:S01]  /*1ab70*/  LDL.LU R14, [R1+0x7b8] ;  /* 0x0007b800010e7983 */ /* 0x000f620000300800 */
[----:B------:R-:W-:Y:S01]  /*1ab80*/  VIADD R9, R3, UR7 ;  /* 0x0000000703097c36 */ /* 0x000fe20008000000 */
[----:B------:R-:W-:-:S04]  /*1ab90*/  F2FP.SATFINITE.E5M2.F32.PACK_AB_MERGE_C R35, R35, R34, RZ ;  /* 0x000000222323723e */ /* 0x000fc800048060ff */
[----:B-1----:R-:W-:-:S04]  /*1aba0*/  IADD3 R6, P5, PT, R9, R0, RZ ;  /* 0x0000000009067210 */ /* 0x002fc80007fbe0ff */
[C---:B------:R-:W-:Y:S01]  /*1abb0*/  LEA.HI.X.SX32 R7, R9.reuse, R2, 0x1, P5 ;  /* 0x0000000209077211 */ /* 0x040fe200028f0eff */
[----:B------:R-:W-:Y:S01]  /*1abc0*/  VIADD R9, R9, UR7 ;  /* 0x0000000709097c36 */ /* 0x000fe20008000000 */
[----:B----4-:R-:W-:-:S03]  /*1abd0*/  ISETP.LT.AND P5, PT, R8, UR15, !P0 ;  /* 0x0000000f08007c0c */ /* 0x010fc6000c7a1270 */
[----:B------:R1:W-:Y:S01]  /*1abe0*/  @P2 STG.E.U8 desc[UR18][R6.64], R35 ;  /* 0x0000002306002986 */ /* 0x0003e2000c101112 */
[C---:B0-----:R-:W-:Y:S01]  /*1abf0*/  IADD3 R4, P2, PT, R9.reuse, R0, RZ ;  /* 0x0000000009047210 */ /* 0x041fe20007f5e0ff */
[----:B------:R-:W-:Y:S01]  /*1ac00*/  VIADD R3, R9, UR7 ;  /* 0x0000000709037c36 */ /* 0x000fe20008000000 */
[----:B------:R-:W-:Y:S02]  /*1ac10*/  PRMT R8, R35, 0x9910, RZ ;  /* 0x0000991023087816 */ /* 0x000fe400000000ff */
[----:B------:R-:W-:Y:S01]  /*1ac20*/  LEA.HI.X.SX32 R5, R9, R2, 0x1, P2 ;  /* 0x0000000209057211 */ /* 0x000fe200010f0eff */
[C---:B------:R-:W-:Y:S01]  /*1ac30*/  VIADD R9, R3.reuse, UR7 ;  /* 0x0000000703097c36 */ /* 0x040fe20008000000 */
[----:B------:R-:W-:Y:S02]  /*1ac40*/  SHF.R.S32.HI R13, RZ, 0x8, R8 ;  /* 0x00000008ff0d7819 */ /* 0x000fe40000011408 */
[----:B-1----:R-:W-:-:S03]  /*1ac50*/  IADD3 R6, P2, PT, R3, R0, RZ ;  /* 0x0000000003067210 */ /* 0x002fc60007f5e0ff */
[----:B------:R-:W-:Y:S01]  /*1ac60*/  @P6 STG.E.U8 desc[UR18][R4.64], R13 ;  /* 0x0000000d04006986 */ /* 0x000fe2000c101112 */
[----:B------:R-:W-:Y:S02]  /*1ac70*/  F2FP.SATFINITE.E5M2.F32.PACK_AB_MERGE_C R37, R37, R36, RZ ;  /* 0x000000242525723e */ /* 0x000fe400048060ff */
[----:B------:R-:W-:Y:S01]  /*1ac80*/  LEA.HI.X.SX32 R7, R3, R2, 0x1, P2 ;  /* 0x0000000203077211 */ /* 0x000fe200010f0eff */
[C---:B------:R-:W-:Y:S01]  /*1ac90*/  VIADD R3, R9.reuse, UR7 ;  /* 0x0000000709037c36 */ /* 0x040fe20008000000 */
[----:B------:R-:W-:Y:S02]  /*1aca0*/  IADD3 R8, P6, PT, R9, R0, RZ ;  /* 0x0000000009087210 */ /* 0x000fe40007fde0ff */
[----:B------:R-:W-:Y:S01]  /*1acb0*/  PRMT R15, R37, 0x9910, RZ ;  /* 0x00009910250f7816 */ /* 0x000fe200000000ff */
[----:B------:R0:W-:Y:S01]  /*1acc0*/  @P4 STG.E.U8 desc[UR18][R6.64], R37 ;  /* 0x0000002506004986 */ /* 0x0001e2000c101112 */
[----:B------:R-:W-:Y:S02]  /*1acd0*/  LEA.HI.X.SX32 R9, R9, R2, 0x1, P6 ;  /* 0x0000000209097211 */ /* 0x000fe400030f0eff */
[----:B------:R-:W-:-:S02]  /*1ace0*/  SHF.R.S32.HI R15, RZ, 0x8, R15 ;  /* 0x00000008ff0f7819 */ /* 0x000fc4000001140f */
[----:B------:R-:W-:Y:S02]  /*1acf0*/  ISETP.LT.AND P2, PT, R11, UR15, !P0 ;  /* 0x0000000f0b007c0c */ /* 0x000fe4000c741270 */
[----:B------:R-:W-:Y:S01]  /*1ad00*/  F2FP.SATFINITE.E5M2.F32.PACK_AB_MERGE_C R39, R39, R38, RZ ;  /* 0x000000262727723e */ /* 0x000fe200048060ff */
[----:B------:R1:W-:Y:S03]  /*1ad10*/  @P3 STG.E.U8 desc[UR18][R8.64], R15 ;  /* 0x0000000f08003986 */ /* 0x0003e6000c101112 */
[----:B0-----:R-:W-:-:S04]  /*1ad20*/  PRMT R6, R39, 0x9910, RZ ;  /* 0x0000991027067816 */ /* 0x001fc800000000ff */
[----:B-1----:R-:W-:Y:S02]  /*1ad30*/  SHF.R.S32.HI R15, RZ, 0x8, R6 ;  /* 0x00000008ff0f7819 */ /* 0x002fe40000011406 */
[----:B------:R-:W-:Y:S02]  /*1ad40*/  F2FP.SATFINITE.E5M2.F32.PACK_AB_MERGE_C R41, R41, R40, RZ ;  /* 0x000000282929723e */ /* 0x000fe400048060ff */
[----:B---3--:R-:W-:Y:S02]  /*1ad50*/  ISETP.LT.AND P4, PT, R10, UR15, !P0 ;  /* 0x0000000f0a007c0c */ /* 0x008fe4000c781270 */
[----:B------:R-:W-:-:S04]  /*1ad60*/  IADD3 R10, P6, PT, R3, R0, RZ ;  /* 0x00000000030a7210 */ /* 0x000fc80007fde0ff */
[C---:B------:R-:W-:Y:S01]  /*1ad70*/  LEA.HI.X.SX32 R11, R3.reuse, R2, 0x1, P6 ;  /* 0x00000002030b7211 */ /* 0x040fe200030f0eff */
[----:B------:R-:W-:-:S04]  /*1ad80*/  VIADD R3, R3, UR7 ;  /* 0x0000000703037c36 */ /* 0x000fc80008000000 */
[----:B------:R0:W-:Y:S01]  /*1ad90*/  @P1 STG.E.U8 desc[UR18][R10.64], R39 ;  /* 0x000000270a001986 */ /* 0x0001e2000c101112 */
[C---:B------:R-:W-:Y:S01]  /*1ada0*/  IADD3 R4, P1, PT, R3.reuse, R0, RZ ;  /* 0x0000000003047210 */ /* 0x040fe20007f3e0ff */
[----:B------:R-:W-:-:S03]  /*1adb0*/  VIADD R7, R3, UR7 ;  /* 0x0000000703077c36 */ /* 0x000fc60008000000 */
[----:B------:R-:W-:Y:S02]  /*1adc0*/  LEA.HI.X.SX32 R5, R3, R2, 0x1, P1 ;  /* 0x0000000203057211 */ /* 0x000fe400008f0eff */
[C---:B------:R-:W-:Y:S01]  /*1add0*/  IADD3 R6, P1, PT, R7.reuse, R0, RZ ;  /* 0x0000000007067210 */ /* 0x040fe20007f3e0ff */
[C---:B------:R-:W-:Y:S01]  /*1ade0*/  VIADD R3, R7.reuse, UR7 ;  /* 0x0000000707037c36 */ /* 0x040fe20008000000 */
[----:B------:R-:W-:Y:S02]  /*1adf0*/  ISETP.LT.AND P3, PT, R16, UR15, !P0 ;  /* 0x0000000f10007c0c */ /* 0x000fe4000c761270 */
[----:B------:R-:W3:Y:S01]  /*1ae00*/  LDL.LU R16, [R1+0x7b4] ;  /* 0x0007b40001107983 */ /* 0x000ee20000300800 */
[----:B------:R-:W-:-:S03]  /*1ae10*/  LEA.HI.X.SX32 R7, R7, R2, 0x1, P1 ;  /* 0x0000000207077211 */ /* 0x000fc600008f0eff */
[----:B------:R-:W4:Y:S01]  /*1ae20*/  LDL.LU R18, [R1+0x7a0] ;  /* 0x0007a00001127983 */ /* 0x000f220000300800 */
[----:B--2---:R-:W-:-:S03]  /*1ae30*/  ISETP.LT.AND P1, PT, R12, UR15, !P0 ;  /* 0x0000000f0c007c0c */ /* 0x004fc6000c721270 */
[----:B------:R-:W2:Y:S04]  /*1ae40*/  LDL.LU R12, [R1+0x79c] ;  /* 0x00079c00010c7983 */ /* 0x000ea80000300800 */
[----:B------:R-:W-:Y:S04]  /*1ae50*/  @P5 STG.E.U8 desc[UR18][R4.64], R15 ;  /* 0x0000000f04005986 */ /* 0x000fe8000c101112 */
[----:B------:R1:W-:Y:S01]  /*1ae60*/  @P2 STG.E.U8 desc[UR18][R6.64], R41 ;  /* 0x0000002906002986 */ /* 0x0003e2000c101112 */
[----:B-----5:R-:W-:-:S03]  /*1ae70*/  ISETP.LT.AND P2, PT, R14, UR15, !P0 ;  /* 0x0000000f0e007c0c */ /* 0x020fc6000c741270 */
[----:B------:R-:W5:Y:S01]  /*1ae80*/  LDL.LU R14, [R1+0x788] ;  /* 0x00078800010e7983 */ /* 0x000f620000300800 */
[C---:B------:R-:W-:Y:S01]  /*1ae90*/  IADD3 R8, P5, PT, R3.reuse, R0, RZ ;  /* 0x0000000003087210 */ /* 0x040fe20007fbe0ff */
[----:B------:R-:W-:Y:S01]  /*1aea0*/  VIADD R13, R3, UR7 ;  /* 0x00000007030d7c36 */ /* 0x000fe20008000000 */
[----:B------:R-:W-:Y:S02]  /*1aeb0*/  ISETP.LT.AND P6, PT, R17, UR15, !P0 ;  /* 0x0000000f11007c0c */ /* 0x000fe4000c7c1270 */
[----:B------:R-:W-:Y:S02]  /*1aec0*/  PRMT R17, R41, 0x9910, RZ ;  /* 0x0000991029117816 */ /* 0x000fe400000000ff */
[----:B------:R-:W-:Y:S02]  /*1aed0*/  LEA.HI.X.SX32 R9, R3, R2, 0x1, P5 ;  /* 0x0000000203097211 */ /* 0x000fe400028f0eff */
[----:B0-----:R-:W-:Y:S02]  /*1aee0*/  IADD3 R10, P5, PT, R13, R0, RZ ;  /* 0x000000000d0a7210 */ /* 0x001fe40007fbe0ff */
[----:B------:R-:W-:-:S02]  /*1aef0*/  SHF.R.S32.HI R17, RZ, 0x8, R17 ;  /* 0x00000008ff117819 */ /* 0x000fc40000011411 */
[----:B------:R-:W-:Y:S02]  /*1af00*/  F2FP.SATFINITE.E5M2.F32.PACK_AB_MERGE_C R43, R43, R42, RZ ;  /* 0x0000002a2b2b723e */ /* 0x000fe400048060ff */
[C---:B------:R-:W-:Y:S01]  /*1af10*/  LEA.HI.X.SX32 R11, R13.reuse, R2, 0x1, P5 ;  /* 0x000000020d0b7211 */ /* 0x040fe200028f0eff */
[----:B------:R-:W-:Y:S01]  /*1af20*/  VIADD R13, R13, UR7 ;  /* 0x000000070d0d7c36 */ /* 0x000fe20008000000 */
[----:B------:R0:W-:Y:S01]  /*1af30*/  @P4 STG.E.U8 desc[UR18][R8.64], R17 ;  /* 0x0000001108004986 */ /* 0x0001e2000c101112 */
[----:B-1----:R-:W-:-:S03]  /*1af40*/  PRMT R6, R43, 0x9910, RZ ;  /* 0x000099102b067816 */ /* 0x002fc600000000ff */
[----:B------:R1:W-:Y:S01]  /*1af50*/  @P3 STG.E.U8 desc[UR18][R10.64], R43 ;  /* 0x0000002b0a003986 */ /* 0x0003e2000c101112 */
[C---:B------:R-:W-:Y:S01]  /*1af60*/  IADD3 R4, P3, PT, R13.reuse, R0, RZ ;  /* 0x000000000d047210 */ /* 0x040fe20007f7e0ff */
[----:B------:R-:W-:-:S03]  /*1af70*/  VIADD R3, R13, UR7 ;  /* 0x000000070d037c36 */ /* 0x000fc60008000000 */
[----:B------:R-:W-:Y:S02]  /*1af80*/  LEA.HI.X.SX32 R5, R13, R2, 0x1, P3 ;  /* 0x000000020d057211 */ /* 0x000fe400018f0eff */
[----:B------:R-:W-:Y:S02]  /*1af90*/  SHF.R.S32.HI R13, RZ, 0x8, R6 ;  /* 0x00000008ff0d7819 */ /* 0x000fe40000011406 */
[----:B------:R-:W-:-:S04]  /*1afa0*/  IADD3 R6, P3, PT, R3, R0, RZ ;  /* 0x0000000003067210 */ /* 0x000fc80007f7e0ff */
[----:B------:R-:W-:Y:S02]  /*1afb0*/  LEA.HI.X.SX32 R7, R3, R2, 0x1, P3 ;  /* 0x0000000203077211 */ /* 0x000fe400018f0eff */
[----:B------:R-:W-:Y:S01]  /*1afc0*/  F2FP.SATFINITE.E5M2.F32.PACK_AB_MERGE_C R45, R45, R44, RZ ;  /* 0x0000002c2d2d723e */ /* 0x000fe200048060ff */
[----:B------:R-:W-:Y:S04]  /*1afd0*/  @P6 STG.E.U8 desc[UR18][R4.64], R13 ;  /* 0x0000000d04006986 */ /* 0x000fe8000c101112 */
[----:B------:R0:W-:Y:S01]  /*1afe0*/  @P1 STG.E.U8 desc[UR18][R6.64], R45 ;  /* 0x0000002d06001986 */ /* 0x0001e2000c101112 */
[----:B---3--:R-:W-:-:S03]  /*1aff0*/  ISETP.LT.AND P4, PT, R16, UR15, !P0 ;  /* 0x0000000f10007c0c */ /* 0x008fc6000c781270 */
[----:B------:R-:W3:Y:S04]  /*1b000*/  LDL.LU R16, [R1+0x784] ;  /* 0x0007840001107983 */ /* 0x000ee80000300800 */
[----:B0-----:R-:W3:Y:S01]  /*1b010*/  LDL.LU R17, [R1+0x73c] ;  /* 0x00073c0001117983 */ /* 0x001ee20000300800 */
[----:B--2---:R-:W-:-:S03]  /*1b020*/  ISETP.LT.AND P3, PT, R12, UR15, !P0 ;  /* 0x0000000f0c007c0c */ /* 0x004fc6000c761270 */
[----:B------:R-:W2:Y:S01]  /*1b030*/  LDL.LU R12, [R1+0x738] ;  /* 0x00073800010c7983 */ /* 0x000ea20000300800 */
[----:B-----5:R-:W-:-:S03]  /*1b040*/  ISETP.LT.AND P1, PT, R14, UR15, !P0 ;  /* 0x0000000f0e007c0c */ /* 0x020fc6000c721270 */
[----:B------:R-:W5:Y:S01]  /*1b050*/  LDL.LU R14, [R1+0x734] ;  /* 0x00073400010e7983 */ /* 0x000f620000300800 */
[----:B------:R-:W-:-:S04]  /*1b060*/  VIADD R9, R3, UR7 ;  /* 0x0000000703097c36 */ /* 0x000fc80008000000 */
[C---:B------:R-:W-:Y:S01]  /*1b070*/  VIADD R3, R9.reuse, UR7 ;  /* 0x0000000709037c36 */ /* 0x040fe20008000000 */
[----:B------:R-:W-:Y:S02]  /*1b080*/  IADD3 R8, P6, PT, R9, R0, RZ ;  /* 0x0000000009087210 */ /* 0x000fe40007fde0ff */
[----:B------:R-:W-:Y:S02]  /*1b090*/  PRMT R15, R45, 0x9910, RZ ;  /* 0x000099102d0f7816 */ /* 0x000fe400000000ff */
[----:B------:R-:W-:Y:S02]  /*1b0a0*/  LEA.HI.X.SX32 R9, R9, R2, 0x1, P6 ;  /* 0x0000000209097211 */ /* 0x000fe400030f0eff */
[----:B-1----:R-:W-:Y:S02]  /*1b0b0*/  IADD3 R10, P6, PT, R3, R0, RZ ;  /* 0x00000000030a7210 */ /* 0x002fe40007fde0ff */
[----:B------:R-:W-:Y:S02]  /*1b0c0*/  SHF.R.S32.HI R15, RZ, 0x8, R15 ;  /* 0x00000008ff0f7819 */ /* 0x000fe4000001140f */
[----:B------:R-:W-:-:S02]  /*1b0d0*/  F2FP.SATFINITE.E5M2.F32.PACK_AB_MERGE_C R47, R47, R46, RZ ;  /* 0x0000002e2f2f723e */ /* 0x000fc400048060ff */
[C---:B------:R-:W-:Y:S01]  /*1b0e0*/  LEA.HI.X.SX32 R11, R3.reuse, R2, 0x1, P6 ;  /* 0x00000002030b7211 */ /* 0x040fe200030f0eff */
[----:B------:R-:W-:Y:S01]  /*1b0f0*/  VIADD R3, R3, UR7 ;  /* 0x0000000703037c36 */ /* 0x000fe20008000000 */
[----:B------:R0:W-:Y:S01]  /*1b100*/  @P2 STG.E.U8 desc[UR18][R8.64], R15 ;  /* 0x0000000f08002986 */ /* 0x0001e2000c101112 */
[----:B------:R-:W-:Y:S02]  /*1b110*/  PRMT R6, R47, 0x9910, RZ ;  /* 0x000099102f067816 */ /* 0x000fe400000000ff */
[C---:B------:R-:W-:Y:S01]  /*1b120*/  VIADD R7, R3.reuse, UR7 ;  /* 0x0000000703077c36 */ /* 0x040fe20008000000 */
[----:B------:R1:W-:Y:S01]  /*1b130*/  @P4 STG.E.U8 desc[UR18][R10.64], R47 ;  /* 0x0000002f0a004986 */ /* 0x0003e2000c101112 */
[----:B------:R-:W-:-:S04]  /*1b140*/  IADD3 R4, P4, PT, R3, R0, RZ ;  /* 0x0000000003047210 */ /* 0x000fc80007f9e0ff */
[----:B------:R-:W-:Y:S02]  /*1b150*/  LEA.HI.X.SX32 R5, R3, R2, 0x1, P4 ;  /* 0x0000000203057211 */ /* 0x000fe400020f0eff */
[----:B0-----:R-:W-:Y:S02]  /*1b160*/  SHF.R.S32.HI R15, RZ, 0x8, R6 ;  /* 0x00000008ff0f7819 */ /* 0x001fe40000011406 */
[C---:B------:R-:W-:Y:S01]  /*1b170*/  IADD3 R6, P4, PT, R7.reuse, R0, RZ ;  /* 0x0000000007067210 */ /* 0x040fe20007f9e0ff */
[C---:B------:R-:W-:Y:S01]  /*1b180*/  VIADD R3, R7.reuse, UR7 ;  /* 0x0000000707037c36 */ /* 0x040fe20008000000 */
[----:B----4-:R-:W-:Y:S02]  /*1b190*/  ISETP.LT.AND P5, PT, R18, UR15, !P0 ;  /* 0x0000000f12007c0c */ /* 0x010fe4000c7a1270 */
[----:B------:R-:W4:Y:S01]  /*1b1a0*/  LDL.LU R18, [R1+0x730] ;  /* 0x0007300001127983 */ /* 0x000f220000300800 */
[----:B------:R-:W-:Y:S02]  /*1b1b0*/  LEA.HI.X.SX32 R7, R7, R2, 0x1, P4 ;  /* 0x0000000207077211 */ /* 0x000fe400020f0eff */
[----:B------:R-:W-:-:S08]  /*1b1c0*/  F2FP.SATFINITE.E5M2.F32.PACK_AB_MERGE_C R49, R49, R48, RZ ;  /* 0x000000303131723e */ /* 0x000fd000048060ff */
[----:B------:R-:W-:Y:S04]  /*1b1d0*/  @P5 STG.E.U8 desc[UR18][R4.64], R15 ;  /* 0x0000000f04005986 */ /* 0x000fe8000c101112 */
[----:B------:R0:W-:Y:S01]  /*1b1e0*/  @P3 STG.E.U8 desc[UR18][R6.64], R49 ;  /* 0x0000003106003986 */ /* 0x0001e2000c101112 */
[----:B---3--:R-:W-:-:S03]  /*1b1f0*/  ISETP.LT.AND P2, PT, R16, UR15, !P0 ;  /* 0x0000000f10007c0c */ /* 0x008fc6000c741270 */
[----:B------:R-:W3:Y:S01]  /*1b200*/  LDL.LU R16, [R1+0x72c] ;  /* 0x00072c0001107983 */ /* 0x000ee20000300800 */
[----:B--2---:R-:W-:-:S03]  /*1b210*/  ISETP.LT.AND P4, PT, R12, UR15, !P0 ;  /* 0x0000000f0c007c0c */ /* 0x004fc6000c781270 */
[----:B------:R-:W2:Y:S01]  /*1b220*/  LDL.LU R12, [R1+0x728] ;  /* 0x00072800010c7983 */ /* 0x000ea20000300800 */
[----:B-----5:R-:W-:-:S03]  /*1b230*/  ISETP.LT.AND P3, PT, R14, UR15, !P0 ;  /* 0x0000000f0e007c0c */ /* 0x020fc6000c761270 */
[----:B------:R-:W5:Y:S01]  /*1b240*/  LDL.LU R14, [R1+0x724] ;  /* 0x00072400010e7983 */ /* 0x000f620000300800 */
[C---:B------:R-:W-:Y:S01]  /*1b250*/  IADD3 R8, P5, PT, R3.reuse, R0, RZ ;  /* 0x0000000003087210 */ /* 0x040fe20007fbe0ff */
[----:B------:R-:W-:Y:S01]  /*1b260*/  VIADD R13, R3, UR7 ;  /* 0x00000007030d7c36 */ /* 0x000fe20008000000 */
[----:B------:R-:W-:Y:S01]  /*1b270*/  ISETP.LT.AND P6, PT, R17, UR15, !P0 ;  /* 0x0000000f11007c0c */ /* 0x000fe2000c7c1270 */
[----:B------:R-:W5:Y:S01]  /*1b280*/  LDL.LU R19, [R1+0x720] ;  /* 0x0007200001137983 */ /* 0x000f620000300800 */
[----:B------:R-:W-:Y:S02]  /*1b290*/  PRMT R17, R49, 0x9910, RZ ;  /* 0x0000991031117816 */ /* 0x000fe400000000ff */
[----:B------:R-:W-:Y:S02]  /*1b2a0*/  LEA.HI.X.SX32 R9, R3, R2, 0x1, P5 ;  /* 0x0000000203097211 */ /* 0x000fe400028f0eff */
[----:B-1----:R-:W-:Y:S02]  /*1b2b0*/  IADD3 R10, P5, PT, R13, R0, RZ ;  /* 0x000000000d0a7210 */ /* 0x002fe40007fbe0ff */
[----:B------:R-:W-:-:S02]  /*1b2c0*/  SHF.R.S32.HI R17, RZ, 0x8, R17 ;  /* 0x00000008ff117819 */ /* 0x000fc40000011411 */
[----:B------:R-:W-:Y:S02]  /*1b2d0*/  F2FP.SATFINITE.E5M2.F32.PACK_AB_MERGE_C R51, R51, R50, RZ ;  /* 0x000000323333723e */ /* 0x000fe400048060ff */
[C---:B------:R-:W-:Y:S01]  /*1b2e0*/  LEA.HI.X.SX32 R11, R13.reuse, R2, 0x1, P5 ;  /* 0x000000020d0b7211 */ /* 0x040fe200028f0eff */
[----:B------:R-:W-:Y:S01]  /*1b2f0*/  VIADD R13, R13, UR7 ;  /* 0x000000070d0d7c36 */ /* 0x000fe20008000000 */
[----:B------:R1:W-:Y:S01]  /*1b300*/  @P1 STG.E.U8 desc[UR18][R8.64], R17 ;  /* 0x0000001108001986 */ /* 0x0003e2000c101112 */
[----:B0-----:R-:W-:-:S03]  /*1b310*/  PRMT R6, R51, 0x9910, RZ ;  /* 0x0000991033067816 */ /* 0x001fc600000000ff */
[----:B------:R0:W-:Y:S01]  /*1b320*/  @P2 STG.E.U8 desc[UR18][R10.64], R51 ;  /* 0x000000330a002986 */ /* 0x0001e2000c101112 */
[C---:B------:R-:W-:Y:S01]  /*1b330*/  IADD3 R4, P2, PT, R13.reuse, R0, RZ ;  /* 0x000000000d047210 */ /* 0x040fe20007f5e0ff */
[----:B------:R-:W-:-:S03]  /*1b340*/  VIADD R3, R13, UR7 ;  /* 0x000000070d037c36 */ /* 0x000fc60008000000 */
[----:B------:R-:W-:Y:S02]  /*1b350*/  LEA.HI.X.SX32 R5, R13, R2, 0x1, P2 ;  /* 0x000000020d057211 */ /* 0x000fe400010f0eff */
[----:B------:R-:W-:Y:S01]  /*1b360*/  SHF.R.S32.HI R13, RZ, 0x8, R6 ;  /* 0x00000008ff0d7819 */ /* 0x000fe20000011406 */
[----:B-1----:R-:W5:Y:S01]  /*1b370*/  LDL.LU R17, [R1+0x71c] ;  /* 0x00071c0001117983 */ /* 0x002f620000300800 */
[----:B------:R-:W-:-:S04]  /*1b380*/  IADD3 R6, P2, PT, R3, R0, RZ ;  /* 0x0000000003067210 */ /* 0x000fc80007f5e0ff */
[----:B------:R-:W-:Y:S02]  /*1b390*/  LEA.HI.X.SX32 R7, R3, R2, 0x1, P2 ;  /* 0x0000000203077211 */ /* 0x000fe400010f0eff */
[----:B------:R-:W-:Y:S02]  /*1b3a0*/  F2FP.SATFINITE.E5M2.F32.PACK_AB_MERGE_C R53, R53, R52, RZ ;  /* 0x000000343535723e */ /* 0x000fe400048060ff */
[----:B----4-:R-:W-:Y:S01]  /*1b3b0*/  ISETP.LT.AND P1, PT, R18, UR15, !P0 ;  /* 0x0000000f12007c0c */ /* 0x010fe2000c721270 */
[----:B------:R-:W-:Y:S04]  /*1b3c0*/  @P6 STG.E.U8 desc[UR18][R4.64], R13 ;  /* 0x0000000d04006986 */ /* 0x000fe8000c101112 */
[----:B------:R1:W-:Y:S01]  /*1b3d0*/  @P4 STG.E.U8 desc[UR18][R6.64], R53 ;  /* 0x0000003506004986 */ /* 0x0003e2000c101112 */
[----:B---3--:R-:W-:-:S02]  /*1b3e0*/  ISETP.LT.AND P5, PT, R16, UR15, !P0 ;  /* 0x0000000f10007c0c */ /* 0x008fc4000c7a1270 */
[----:B--2---:R-:W-:Y:S02]  /*1b3f0*/  ISETP.LT.AND P2, PT, R12, UR15, !P0 ;  /* 0x0000000f0c007c0c */ /* 0x004fe4000c741270 */
[----:B------:R-:W2:Y:S04]  /*1b400*/  LDL.LU R12, [R1+0x718] ;  /* 0x00071800010c7983 */ /* 0x000ea80000300800 */
[----:B------:R-:W3:Y:S04]  /*1b410*/  LDL.LU R18, [R1+0x714] ;  /* 0x0007140001127983 */ /* 0x000ee80000300800 */
[----:B------:R-:W4:Y:S01]  /*1b420*/  LDL.LU R16, [R1+0x710] ;  /* 0x0007100001107983 */ /* 0x000f220000300800 */
[----:B-----5:R-:W-:-:S03]  /*1b430*/  ISETP.LT.AND P4, PT, R14, UR15, !P0 ;  /* 0x0000000f0e007c0c */ /* 0x020fc6000c781270 */
[----:B------:R-:W5:Y:S01]  /*1b440*/  LDL.LU R14, [R1+0x70c] ;  /* 0x00070c00010e7983 */ /* 0x000f620000300800 */
[----:B------:R-:W-:-:S04]  /*1b450*/  VIADD R9, R3, UR7 ;  /* 0x0000000703097c36 */ /* 0x000fc80008000000 */
[C---:B------:R-:W-:Y:S01]  /*1b460*/  VIADD R3, R9.reuse, UR7 ;  /* 0x0000000709037c36 */ /* 0x040fe20008000000 */
[----:B------:R-:W-:Y:S02]  /*1b470*/  IADD3 R8, P6, PT, R9, R0, RZ ;  /* 0x0000000009087210 */ /* 0x000fe40007fde0ff */
[----:B------:R-:W-:Y:S02]  /*1b480*/  PRMT R15, R53, 0x9910, RZ ;  /* 0x00009910350f7816 */ /* 0x000fe400000000ff */
[----:B------:R-:W-:Y:S02]  /*1b490*/  LEA.HI.X.SX32 R9, R9, R2, 0x1, P6 ;  /* 0x0000000209097211 */ /* 0x000fe400030f0eff */
[----:B0-----:R-:W-:Y:S02]  /*1b4a0*/  IADD3 R10, P6, PT, R3, R0, RZ ;  /* 0x00000000030a7210 */ /* 0x001fe40007fde0ff */
[----:B------:R-:W-:Y:S02]  /*1b4b0*/  SHF.R.S32.HI R15, RZ, 0x8, R15 ;  /* 0x00000008ff0f7819 */ /* 0x000fe4000001140f */
[----:B------:R-:W-:-:S02]  /*1b4c0*/  F2FP.SATFINITE.E5M2.F32.PACK_AB_MERGE_C R55, R55, R54, RZ ;  /* 0x000000363737723e */ /* 0x000fc400048060ff */
[C---:B------:R-:W-:Y:S01]  /*1b4d0*/  LEA.HI.X.SX32 R11, R3.reuse, R2, 0x1, P6 ;  /* 0x00000002030b7211 */ /* 0x040fe200030f0eff */
[----:B------:R-:W-:Y:S01]  /*1b4e0*/  VIADD R3, R3, UR7 ;  /* 0x0000000703037c36 */ /* 0x000fe20008000000 */
[----:B------:R0:W-:Y:S01]  /*1b4f0*/  @P3 STG.E.U8 desc[UR18][R8.64], R15 ;  /* 0x0000000f08003986 */ /* 0x0001e2000c101112 */
[----:B-1----:R-:W-:Y:S02]  /*1b500*/  PRMT R6, R55, 0x9910, RZ ;  /* 0x0000991037067816 */ /* 0x002fe400000000ff */
[C---:B------:R-:W-:Y:S01]  /*1b510*/  VIADD R7, R3.reuse, UR7 ;  /* 0x0000000703077c36 */ /* 0x040fe20008000000 */
[----:B------:R1:W-:Y:S01]  /*1b520*/  @P1 STG.E.U8 desc[UR18][R10.64], R55 ;  /* 0x000000370a001986 */ /* 0x0003e2000c101112 */
[----:B------:R-:W-:-:S04]  /*1b530*/  IADD3 R4, P1, PT, R3, R0, RZ ;  /* 0x0000000003047210 */ /* 0x000fc80007f3e0ff */
[----:B------:R-:W-:Y:S01]  /*1b540*/  LEA.HI.X.SX32 R5, R3, R2, 0x1, P1 ;  /* 0x0000000203057211 */ /* 0x000fe200008f0eff */
[C---:B------:R-:W-:Y:S01]  /*1b550*/  VIADD R3, R7.reuse, UR7 ;  /* 0x0000000707037c36 */ /* 0x040fe20008000000 */
[----:B0-----:R-:W-:Y:S02]  /*1b560*/  SHF.R.S32.HI R15, RZ, 0x8, R6 ;  /* 0x00000008ff0f7819 */ /* 0x001fe40000011406 */
[----:B------:R-:W-:Y:S01]  /*1b570*/  IADD3 R6, P1, PT, R7, R0, RZ ;  /* 0x0000000007067210 */ /* 0x000fe20007f3e0ff */
[----:B------:R-:W-:Y:S01]  /*1b580*/  VIADD R13, R3, UR7 ;  /* 0x00000007030d7c36 */ /* 0x000fe20008000000 */
[----:B------:R-:W-:Y:S01]  /*1b590*/  F2FP.SATFINITE.E5M2.F32.PACK_AB_MERGE_C R57, R57, R56, RZ ;  /* 0x000000383939723e */ /* 0x000fe200048060ff */
[----:B------:R0:W-:Y:S01]  /*1b5a0*/  @P5 STG.E.U8 desc[UR18][R4.64], R15 ;  /* 0x0000000f04005986 */ /* 0x0001e2000c101112 */
[----:B------:R-:W-:Y:S02]  /*1b5b0*/  LEA.HI.X.SX32 R7, R7, R2, 0x1, P1 ;  /* 0x0000000207077211 */ /* 0x000fe400008f0eff */
[----:B------:R-:W-:-:S02]  /*1b5c0*/  IADD3 R8, P5, PT, R3, R0, RZ ;  /* 0x0000000003087210 */ /* 0x000fc40007fbe0ff */
[----:B------:R-:W-:Y:S02]  /*1b5d0*/  ISETP.LT.AND P6, PT, R17, UR15, !P0 ;  /* 0x0000000f11007c0c */ /* 0x000fe4000c7c1270 */
[----:B------:R-:W-:Y:S02]  /*1b5e0*/  PRMT R17, R57, 0x9910, RZ ;  /* 0x0000991039117816 */ /* 0x000fe400000000ff */
[----:B------:R-:W-:Y:S02]  /*1b5f0*/  LEA.HI.X.SX32 R9, R3, R2, 0x1, P5 ;  /* 0x0000000203097211 */ /* 0x000fe400028f0eff */
[C---:B-1----:R-:W-:Y:S01]  /*1b600*/  IADD3 R10, P5, PT, R13.reuse, R0, RZ ;  /* 0x000000000d0a7210 */ /* 0x042fe20007fbe0ff */
[----:B------:R-:W-:Y:S01]  /*1b610*/  @P2 STG.E.U8 desc[UR18][R6.64], R57 ;  /* 0x0000003906002986 */ /* 0x000fe2000c101112 */
[----:B------:R-:W-:Y:S02]  /*1b620*/  SHF.R.S32.HI R17, RZ, 0x8, R17 ;  /* 0x00000008ff117819 */ /* 0x000fe40000011411 */
[----:B------:R-:W-:-:S03]  /*1b630*/  LEA.HI.X.SX32 R11, R13, R2, 0x1, P5 ;  /* 0x000000020d0b7211 */ /* 0x000fc600028f0eff */
[----:B------:R1:W-:Y:S01]  /*1b640*/  @P4 STG.E.U8 desc[UR18][R8.64], R17 ;  /* 0x0000001108004986 */ /* 0x0003e2000c101112 */
[----:B--2---:R-:W-:-:S03]  /*1b650*/  ISETP.LT.AND P1, PT, R12, UR15, !P0 ;  /* 0x0000000f0c007c0c */ /* 0x004fc6000c721270 */
[----:B------:R-:W2:Y:S01]  /*1b660*/  LDL.LU R12, [R1+0x708] ;  /* 0x00070800010c7983 */ /* 0x000ea20000300800 */
[----:B---3--:R-:W-:-:S03]  /*1b670*/  ISETP.LT.AND P2, PT, R18, UR15, !P0 ;  /* 0x0000000f12007c0c */ /* 0x008fc6000c741270 */
[----:B------:R-:W3:Y:S01]  /*1b680*/  LDL.LU R18, [R1+0x700] ;  /* 0x0007000001127983 */ /* 0x000ee20000300800 */
[----:B----4-:R-:W-:-:S03]  /*1b690*/  ISETP.LT.AND P5, PT, R16, UR15, !P0 ;  /* 0x0000000f10007c0c */ /* 0x010fc6000c7a1270 */
[----:B------:R-:W4:Y:S01]  /*1b6a0*/  LDL.LU R16, [R1+0x6fc] ;  /* 0x0006fc0001107983 */ /* 0x000f220000300800 */
[----:B-----5:R-:W-:-:S03]  /*1b6b0*/  ISETP.LT.AND P4, PT, R14, UR15, !P0 ;  /* 0x0000000f0e007c0c */ /* 0x020fc6000c781270 */
[----:B------:R-:W5:Y:S01]  /*1b6c0*/  LDL.LU R14, [R1+0x704] ;  /* 0x00070400010e7983 */ /* 0x000f620000300800 */
[----:B------:R-:W-:Y:S01]  /*1b6d0*/  ISETP.LT.AND P3, PT, R19, UR15, !P0 ;  /* 0x0000000f13007c0c */ /* 0x000fe2000c761270 */
[----:B------:R-:W-:Y:S01]  /*1b6e0*/  VIADD R13, R13, UR7 ;  /* 0x000000070d0d7c36 */ /* 0x000fe20008000000 */
[----:B------:R-:W-:-:S03]  /*1b6f0*/  F2FP.SATFINITE.E5M2.F32.PACK_AB_MERGE_C R59, R59, R58, RZ ;  /* 0x0000003a3b3b723e */ /* 0x000fc600048060ff */
[----:B------:R-:W-:Y:S01]  /*1b700*/  VIADD R3, R13, UR7 ;  /* 0x000000070d037c36 */ /* 0x000fe20008000000 */
[----:B0-----:R-:W-:-:S07]  /*1b710*/  PRMT R15, R59, 0x9910, RZ ;  /* 0x000099103b0f7816 */ /* 0x001fce00000000ff */
[----:B------:R0:W-:Y:S01]  /*1b720*/  @P3 STG.E.U8 desc[UR18][R10.64], R59 ;  /* 0x0000003b0a003986 */ /* 0x0001e2000c101112 */
[----:B------:R-:W-:Y:S01]  /*1b730*/  IADD3 R4, P3, PT, R13, R0, RZ ;  /* 0x000000000d047210 */ /* 0x000fe20007f7e0ff */
[----:B-1----:R-:W-:-:S03]  /*1b740*/  VIADD R9, R3, UR7 ;  /* 0x0000000703097c36 */ /* 0x002fc60008000000 */
[----:B------:R-:W-:Y:S02]  /*1b750*/  LEA.HI.X.SX32 R5, R13, R2, 0x1, P3 ;  /* 0x000000020d057211 */ /* 0x000fe400018f0eff */
[C---:B------:R-:W-:Y:S02]  /*1b760*/  IADD3 R6, P3, PT, R3.reuse, R0, RZ ;  /* 0x0000000003067210 */ /* 0x040fe40007f7e0ff */
[----:B------:R-:W-:Y:S02]  /*1b770*/  SHF.R.S32.HI R15, RZ, 0x8, R15 ;  /* 0x00000008ff0f7819 */ /* 0x000fe4000001140f */
[----:B------:R-:W-:Y:S01]  /*1b780*/  LEA.HI.X.SX32 R7, R3, R2, 0x1, P3 ;  /* 0x0000000203077211 */ /* 0x000fe200018f0eff */
[----:B------:R-:W-:Y:S01]  /*1b790*/  VIADD R3, R9, UR7 ;  /* 0x0000000709037c36 */ /* 0x000fe20008000000 */
[----:B------:R-:W-:Y:S01]  /*1b7a0*/  F2FP.SATFINITE.E5M2.F32.PACK_AB_MERGE_C R61, R61, R60, RZ ;  /* 0x0000003c3d3d723e */ /* 0x000fe200048060ff */
[----:B------:R1:W-:Y:S02]  /*1b7b0*/  @P6 STG.E.U8 desc[UR18][R4.64], R15 ;  /* 0x0000000f04006986 */ /* 0x0003e4000c101112 */
[----:B------:R-:W-:-:S02]  /*1b7c0*/  VIADD R13, R3, UR7 ;  /* 0x00000007030d7c36 */ /* 0x000fc40008000000 */
[----:B------:R-:W-:Y:S01]  /*1b7d0*/  @P1 STG.E.U8 desc[UR18][R6.64], R61 ;  /* 0x0000003d06001986 */ /* 0x000fe2000c101112 */
[-C--:B0-----:R-:W-:Y:S02]  /*1b7e0*/  IADD3 R10, P1, PT, R3, R0.reuse, RZ ;  /* 0x00000000030a7210 */ /* 0x081fe40007f3e0ff */
[----:B------:R-:W-:Y:S02]  /*1b7f0*/  IADD3 R8, P6, PT, R9, R0, RZ ;  /* 0x0000000009087210 */ /* 0x000fe40007fde0ff */
[-C--:B------:R-:W-:Y:S01]  /*1b800*/  LEA.HI.X.SX32 R11, R3, R2.reuse, 0x1, P1 ;  /* 0x00000002030b7211 */ /* 0x080fe200008f0eff */
[----:B-1----:R-:W-:Y:S01]  /*1b810*/  VIADD R15, R13, UR7 ;  /* 0x000000070d0f7c36 */ /* 0x002fe20008000000 */
[----:B------:R-:W-:Y:S02]  /*1b820*/  LEA.HI.X.SX32 R9, R9, R2, 0x1, P6 ;  /* 0x0000000209097211 */ /* 0x000fe400030f0eff */
[----:B------:R-:W-:Y:S01]  /*1b830*/  IADD3 R4, P1, PT, R13, R0, RZ ;  /* 0x000000000d047210 */ /* 0x000fe20007f3e0ff */
[----:B------:R-:W-:Y:S01]  /*1b840*/  VIADD R3, R15, UR7 ;  /* 0x000000070f037c36 */ /* 0x000fe20008000000 */
[----:B------:R-:W-:-:S02]  /*1b850*/  PRMT R17, R61, 0x9910, RZ ;  /* 0x000099103d117816 */ /* 0x000fc400000000ff */
[----:B------:R-:W-:Y:S02]  /*1b860*/  LEA.HI.X.SX32 R5, R13, R2, 0x1, P1 ;  /* 0x000000020d057211 */ /* 0x000fe400008f0eff */
[----:B------:R-:W-:Y:S02]  /*1b870*/  SHF.R.S32.HI R17, RZ, 0x8, R17 ;  /* 0x00000008ff117819 */ /* 0x000fe40000011411 */
[----:B------:R-:W-:-:S03]  /*1b880*/  F2FP.SATFINITE.E5M2.F32.PACK_AB_MERGE_C R63, R63, R62, RZ ;  /* 0x0000003e3f3f723e */ /* 0x000fc600048060ff */
[----:B------:R0:W-:Y:S01]  /*1b890*/  @P2 STG.E.U8 desc[UR18][R8.64], R17 ;  /* 0x0000001108002986 */ /* 0x0001e2000c101112 */
[----:B------:R-:W-:Y:S02]  /*1b8a0*/  F2FP.SATFINITE.E5M2.F32.PACK_AB_MERGE_C R65, R65, R64, RZ ;  /* 0x000000404141723e */ /* 0x000fe400048060ff */
[----:B------:R-:W-:-:S04]  /*1b8b0*/  F2FP.SATFINITE.E5M2.F32.PACK_AB_MERGE_C R67, R67, R66, RZ ;  /* 0x000000424343723e */ /* 0x000fc800048060ff */
[----:B------:R-:W-:Y:S02]  /*1b8c0*/  PRMT R19, R67, 0x9910, RZ ;  /* 0x0000991043137816 */ /* 0x000fe400000000ff */
[----:B0-----:R-:W-:Y:S01]  /*1b8d0*/  PRMT R17, R65, 0x9910, RZ ;  /* 0x0000991041117816 */ /* 0x001fe200000000ff */
[----:B------:R0:W-:Y:S01]  /*1b8e0*/  @P5 STG.E.U8 desc[UR18][R10.64], R63 ;  /* 0x0000003f0a005986 */ /* 0x0001e2000c101112 */
[----:B------:R-:W-:Y:S02]  /*1b8f0*/  SHF.R.S32.HI R19, RZ, 0x8, R19 ;  /* 0x00000008ff137819 */ /* 0x000fe40000011413 */
[----:B------:R-:W-:Y:S02]  /*1b900*/  SHF.R.S32.HI R17, RZ, 0x8, R17 ;  /* 0x00000008ff117819 */ /* 0x000fe40000011411 */
[----:B--2---:R-:W-:Y:S02]  /*1b910*/  ISETP.LT.AND P3, PT, R12, UR15, !P0 ;  /* 0x0000000f0c007c0c */ /* 0x004fe4000c761270 */
[----:B------:R-:W-:-:S04]  /*1b920*/  IADD3 R12, P6, PT, R15, R0, RZ ;  /* 0x000000000f0c7210 */ /* 0x000fc80007fde0ff */
[----:B------:R-:W-:Y:S01]  /*1b930*/  LEA.HI.X.SX32 R13, R15, R2, 0x1, P6 ;  /* 0x000000020f0d7211 */ /* 0x000fe200030f0eff */
[C---:B------:R-:W-:Y:S01]  /*1b940*/  VIADD R15, R3.reuse, UR7 ;  /* 0x00000007030f7c36 */ /* 0x040fe20008000000 */
[C---:B------:R-:W-:Y:S02]  /*1b950*/  IADD3 R6, P6, PT, R3.reuse, R0, RZ ;  /* 0x0000000003067210 */ /* 0x040fe40007fde0ff */
[----:B----4-:R-:W-:Y:S02]  /*1b960*/  ISETP.LT.AND P1, PT, R16, UR15, !P0 ;  /* 0x0000000f10007c0c */ /* 0x010fe4000c721270 */
[----:B------:R-:W-:Y:S01]  /*1b970*/  LEA.HI.X.SX32 R7, R3, R2, 0x1, P6 ;  /* 0x0000000203077211 */ /* 0x000fe200030f0eff */
[C---:B------:R-:W-:Y:S01]  /*1b980*/  VIADD R3, R15.reuse, UR7 ;  /* 0x000000070f037c36 */ /* 0x040fe20008000000 */
[----:B------:R-:W-:Y:S02]  /*1b990*/  IADD3 R8, P6, PT, R15, R0, RZ ;  /* 0x000000000f087210 */ /* 0x000fe40007fde0ff */
[----:B------:R-:W-:-:S02]  /*1b9a0*/  PRMT R16, R63, 0x9910, RZ ;  /* 0x000099103f107816 */ /* 0x000fc400000000ff */
[----:B---3--:R-:W-:Y:S02]  /*1b9b0*/  ISETP.LT.AND P2, PT, R18, UR15, !P0 ;  /* 0x0000000f12007c0c */ /* 0x008fe4000c741270 */
[----:B-----5:R-:W-:Y:S02]  /*1b9c0*/  ISETP.LT.AND P0, PT, R14, UR15, !P0 ;  /* 0x0000000f0e007c0c */ /* 0x020fe4000c701270 */
[----:B------:R-:W-:Y:S02]  /*1b9d0*/  LEA.HI.X.SX32 R9, R15, R2, 0x1, P6 ;  /* 0x000000020f097211 */ /* 0x000fe400030f0eff */
[----:B------:R-:W-:Y:S01]  /*1b9e0*/  IADD3 R14, P6, PT, R3, R0, RZ ;  /* 0x00000000030e7210 */ /* 0x000fe20007fde0ff */
[----:B------:R-:W-:-:S03]  /*1b9f0*/  IMAD.MOV.U32 R0, RZ, RZ, R16 ;  /* 0x000000ffff007224 */ /* 0x000fc600078e0010 */
[----:B------:R-:W-:Y:S02]  /*1ba00*/  LEA.HI.X.SX32 R15, R3, R2, 0x1, P6 ;  /* 0x00000002030f7211 */ /* 0x000fe400030f0eff */
[----:B------:R-:W-:-:S05]  /*1ba10*/  SHF.R.S32.HI R3, RZ, 0x8, R0 ;  /* 0x00000008ff037819 */ /* 0x000fca0000011400 */
[----:B------:R0:W-:Y:S04]  /*1ba20*/  @P4 STG.E.U8 desc[UR18][R4.64], R3 ;  /* 0x0000000304004986 */ /* 0x0001e8000c101112 */
[----:B------:R0:W-:Y:S04]  /*1ba30*/  @P3 STG.E.U8 desc[UR18][R12.64], R65 ;  /* 0x000000410c003986 */ /* 0x0001e8000c101112 */
[----:B------:R0:W-:Y:S04]  /*1ba40*/  @P2 STG.E.U8 desc[UR18][R6.64], R17 ;  /* 0x0000001106002986 */ /* 0x0001e8000c101112 */
[----:B------:R0:W-:Y:S04]  /*1ba50*/  @P1 STG.E.U8 desc[UR18][R8.64], R67 ;  /* 0x0000004308001986 */ /* 0x0001e8000c101112 */
[----:B------:R0:W-:Y:S01]  /*1ba60*/  @P0 STG.E.U8 desc[UR18][R14.64], R19 ;  /* 0x000000130e000986 */ /* 0x0001e2000c101112 */
[----:B------:R-:W-:Y:S06]  /*1ba70*/  BAR.SYNC.DEFER_BLOCKING 0x0 ;  /* 0x0000000000007b1d */ /* 0x000fec0000010000 */
[----:B------:R-:W-:Y:S05]  /*1ba80*/  BRA.U UP0, `(.L_x_13) ;  /* 0x0000000100a07547 */ /* 0x000fea000b800000 */
[----:B------:R-:W1:Y:S01]  /*1ba90*/  S2UR UR5, SR_CgaCtaId ;  /* 0x00000000000579c3 */ /* 0x000e620000008800 */
[----:B------:R-:W-:Y:S01]  /*1baa0*/  NOP ;  /* 0x0000000000007918 */ /* 0x000fe20000000000 */
[----:B------:R-:W-:Y:S01]  /*1bab0*/  UMOV UR4, 0x50 ;  /* 0x0000005000047882 */ /* 0x000fe20000000000 */
[----:B------:R-:W-:Y:S02]  /*1bac0*/  IMAD.U32 R0, RZ, RZ, UR8 ;  /* 0x00000008ff007e24 */ /* 0x000fe4000f8e00ff */
[----:B0-----:R-:W-:Y:S02]  /*1bad0*/  IMAD.MOV.U32 R3, RZ, RZ, 0x3 ;  /* 0x00000003ff037424 */ /* 0x001fe400078e00ff */
[----:B------:R-:W-:Y:S01]  /*1bae0*/  IMAD.MOV.U32 R7, RZ, RZ, 0x1 ;  /* 0x00000001ff077424 */ /* 0x000fe200078e00ff */
[----:B------:R-:W-:-:S04]  /*1baf0*/  LOP3.LUT R0, R0, 0xffff, RZ, 0xc0, !PT ;  /* 0x0000ffff00007812 */ /* 0x000fc800078ec0ff */
[----:B------:R-:W-:-:S05]  /*1bb00*/  SHF.R.U32.HI R0, RZ, 0x5, R0 ;  /* 0x00000005ff007819 */ /* 0x000fca0000011600 */
[----:B------:R-:W-:Y:S01]  /*1bb10*/  VIADD R2, R0, 0x10 ;  /* 0x0000001000027836 */ /* 0x000fe20000000000 */
[----:B------:R-:W-:Y:S01]  /*1bb20*/  SHF.L.U32 R0, R3, R0, RZ ;  /* 0x0000000003007219 */ /* 0x000fe200000006ff */
[----:B-1----:R-:W-:-:S03]  /*1bb30*/  ULEA UR6, UR5, UR4, 0x18 ;  /* 0x0000000405067291 */ /* 0x002fc6000f8ec0ff */
[----:B------:R-:W-:-:S04]  /*1bb40*/  SHF.L.U32 R3, R7, R2, RZ ;  /* 0x0000000207037219 */ /* 0x000fc800000006ff */
[----:B------:R-:W-:Y:S02]  /*1bb50*/  LOP3.LUT R0, R3, R0, RZ, 0xfc, !PT ;  /* 0x0000000003007212 */ /* 0x000fe400078efcff */
[----:B------:R-:W0:Y:S02]  /*1bb60*/  LDS R5, [UR6] ;  /* 0x00000006ff057984 */ /* 0x000e240008000800 */
[C---:B------:R-:W-:Y:S02]  /*1bb70*/  LOP3.LUT R2, R0.reuse, 0xffff, RZ, 0xc0, !PT ;  /* 0x0000ffff00027812 */ /* 0x040fe400078ec0ff */
[----:B0-----:R-:W-:-:S04]  /*1bb80*/  LOP3.LUT R3, R0, 0xffff, R5, 0x80, !PT ;  /* 0x0000ffff00037812 */ /* 0x001fc800078e8005 */
[----:B------:R-:W-:-:S13]  /*1bb90*/  ISETP.NE.AND P0, PT, R3, R2, PT ;  /* 0x000000020300720c */ /* 0x000fda0003f05270 */
[----:B------:R-:W-:Y:S05]  /*1bba0*/  @P0 BRA `(.L_x_14) ;  /* 0x0000000000500947 */ /* 0x000fea0003800000 */
[----:B------:R-:W-:Y:S02]  /*1bbb0*/  SHF.R.U32.HI R5, RZ, 0x10, R5 ;  /* 0x00000010ff057819 */ /* 0x000fe40000011605 */
[----:B------:R-:W-:-:S04]  /*1bbc0*/  SHF.R.U32.HI R2, RZ, 0x10, R0 ;  /* 0x00000010ff027819 */ /* 0x000fc80000011600 */
[----:B------:R-:W-:-:S04]  /*1bbd0*/  LOP3.LUT R5, R5, R2, RZ, 0xc0, !PT ;  /* 0x0000000205057212 */ /* 0x000fc800078ec0ff */
[----:B------:R-:W-:-:S13]  /*1bbe0*/  ISETP.NE.AND P0, PT, R5, R2, PT ;  /* 0x000000020500720c */ /* 0x000fda0003f05270 */
[----:B------:R-:W-:Y:S05]  /*1bbf0*/  @P0 BRA `(.L_x_15) ;  /* 0x0000000000300947 */ /* 0x000fea0003800000 */
[----:B------:R-:W-:Y:S01]  /*1bc00*/  R2UR UR4, R0 ;  /* 0x00000000000472ca */ /* 0x000fe200000e0000 */
[----:B------:R-:W-:Y:S01]  /*1bc10*/  VOTEU.ANY UR5, UPT, PT ;  /* 0x0000000000057886 */ /* 0x000fe200038e0100 */
[----:B------:R-:W0:Y:S01]  /*1bc20*/  S2R R0, SR_LANEID ;  /* 0x0000000000007919 */ /* 0x000e220000000000 */
[----:B------:R-:W-:-:S10]  /*1bc30*/  UFLO.U32 UR5, UR5 ;  /* 0x00000005000572bd */ /* 0x000fd400080e0000 */
[----:B------:R-:W-:-:S06]  /*1bc40*/  ULOP3.LUT UR4, URZ, UR4, URZ, 0x33, !UPT ;  /* 0x00000004ff047292 */ /* 0x000fcc000f8e33ff */
[----:B------:R-:W-:-:S04]  /*1bc50*/  IMAD.U32 R2, RZ, RZ, UR4 ;  /* 0x00000004ff027e24 */ /* 0x000fc8000f8e00ff */
[----:B------:R-:W1:Y:S02]  /*1bc60*/  REDUX UR7, R2 ;  /* 0x00000000020773c4 */ /* 0x000e640000000000 */
[----:B------:R2:W-:Y:S01]  /*1bc70*/  UTCATOMSWS.AND URZ, UR4 ;  /* 0x0000000400ff79e3 */ /* 0x0005e20008000000 */
[----:B0-----:R-:W-:Y:S01]  /*1bc80*/  ISETP.EQ.U32.AND P0, PT, R0, UR5, PT ;  /* 0x0000000500007c0c */ /* 0x001fe2000bf02070 */
[----:B-1----:R-:W-:-:S12]  /*1bc90*/  IMAD.U32 R0, RZ, RZ, UR7 ;  /* 0x00000007ff007e24 */ /* 0x002fd8000f8e00ff */
[----:B------:R2:W-:Y:S01]  /*1bca0*/  @P0 ATOMS.AND RZ, [UR6], R0 ;  /* 0x00000000ffff098c */ /* 0x0005e2000a800006 */
[----:B------:R-:W-:Y:S05]  /*1bcb0*/  BRA `(.L_x_13) ;  /* 0x0000000000147947 */ /* 0x000fea0003800000 */
.L_x_15:
[----:B------:R-:W-:-:S07]  /*1bcc0*/  MOV R2, 0x1bce0 ;  /* 0x0001bce000027802 */ /* 0x000fce0000000f00 */
[----:B------:R-:W-:Y:S05]  /*1bcd0*/  CALL.REL.NOINC `($__internal_0_$__cuda_sm10x_tcgen05_guardrail_trap_col_being_dealloced_not_returned_by_alloc) ;  /* 0x00000000002c7944 */ /* 0x000fea0003c00000 */
[----:B------:R-:W-:Y:S05]  /*1bce0*/  BRA `(.L_x_13) ;  /* 0x0000000000087947 */ /* 0x000fea0003800000 */
.L_x_14:
[----:B------:R-:W-:-:S07]  /*1bcf0*/  MOV R2, 0x1bd10 ;  /* 0x0001bd1000027802 */ /* 0x000fce0000000f00 */
[----:B------:R-:W-:Y:S05]  /*1bd00*/  CALL.REL.NOINC `($__internal_2_$__cuda_sm10x_tcgen05_guardrail_trap_unallocated_columns_being_dealloced) ;  /* 0x0000000000387944 */ /* 0x000fea0003c00000 */
.L_x_13:
[----:B------:R-:W-:Y:S01]  /*1bd10*/  NOP ;  /* 0x0000000000007918 */ /* 0x000fe20000000000 */
[----:B--2---:R-:W-:Y:S05]  /*1bd20*/  EXIT ;  /* 0x000000000000794d */ /* 0x004fea0003800000 */
.L_x_8:
[----:B------:R-:W0:Y:S02]  /*1bd30*/  SYNCS.PHASECHK.TRANS64.TRYWAIT P6, [UR6], R6 ;  /* 0x00000006ff0075a7 */ /* 0x000e2400080c1106 */
[----:B0-----:R-:W-:Y:S05]  /*1bd40*/  @!P6 BRA `(.L_x_8) ;  /* 0xfffffffc00f8e947 */ /* 0x001fea000383ffff */
[----:B------:R-:W-:Y:S05]  /*1bd50*/  BRA `(.L_x_16) ;  /* 0xffffff3c00347947 */ /* 0x000fea000383ffff */
.L_x_12:
[----:B------:R-:W1:Y:S02]  /*1bd60*/  SYNCS.PHASECHK.TRANS64.TRYWAIT P0, [UR6], R0 ;  /* 0x00000000ff0075a7 */ /* 0x000e640008001106 */
[----:B-1----:R-:W-:Y:S05]  /*1bd70*/  @!P0 BRA `(.L_x_12) ;  /* 0xfffffffc00f88947 */ /* 0x002fea000383ffff */
[----:B------:R-:W-:Y:S05]  /*1bd80*/  BRA `(.L_x_11) ;  /* 0xffffffdc00787947 */ /* 0x000fea000383ffff */
        .weak           $__internal_0_$__cuda_sm10x_tcgen05_guardrail_trap_col_being_dealloced_not_returned_by_alloc
        .type           $__internal_0_$__cuda_sm10x_tcgen05_guardrail_trap_col_being_dealloced_not_returned_by_alloc,@function
        .size           $__internal_0_$__cuda_sm10x_tcgen05_guardrail_trap_col_being_dealloced_not_returned_by_alloc,($__internal_1_$__cuda_sm10x_tcgen05_guardrail_trap_phase_invalid_during_alloc - $__internal_0_$__cuda_sm10x_tcgen05_guardrail_trap_col_being_dealloced_not_returned_by_alloc)
$__internal_0_$__cuda_sm10x_tcgen05_guardrail_trap_col_being_dealloced_not_returned_by_alloc:
[----:B------:R-:W-:Y:S05]  /*1bd90*/  BPT.TRAP 0x1 ;  /* 0x000000040000795c */ /* 0x000fea0000300000 */
[----:B------:R-:W-:-:S04]  /*1bda0*/  IMAD.MOV.U32 R3, RZ, RZ, 0x0 ;  /* 0x00000000ff037424 */ /* 0x000fc800078e00ff */
[----:B------:R-:W-:Y:S05]  /*1bdb0*/  RET.REL.NODEC R2 `(matmul_kernel) ;  /* 0xfffffe4002907950 */ /* 0x000fea0003c3ffff */
        .weak           $__internal_1_$__cuda_sm10x_tcgen05_guardrail_trap_phase_invalid_during_alloc
        .type           $__internal_1_$__cuda_sm10x_tcgen05_guardrail_trap_phase_invalid_during_alloc,@function
        .size           $__internal_1_$__cuda_sm10x_tcgen05_guardrail_trap_phase_invalid_during_alloc,($__internal_2_$__cuda_sm10x_tcgen05_guardrail_trap_unallocated_columns_being_dealloced - $__internal_1_$__cuda_sm10x_tcgen05_guardrail_trap_phase_invalid_during_alloc)
$__internal_1_$__cuda_sm10x_tcgen05_guardrail_trap_phase_invalid_during_alloc:
[----:B------:R-:W-:Y:S05]  /*1bdc0*/  BPT.TRAP 0x1 ;  /* 0x000000040000795c */ /* 0x000fea0000300000 */
[----:B------:R-:W-:-:S04]  /*1bdd0*/  IMAD.MOV.U32 R3, RZ, RZ, 0x0 ;  /* 0x00000000ff037424 */ /* 0x000fc800078e00ff */
[----:B------:R-:W-:Y:S05]  /*1bde0*/  RET.REL.NODEC R2 `(matmul_kernel) ;  /* 0xfffffe4002847950 */ /* 0x000fea0003c3ffff */
        .weak           $__internal_2_$__cuda_sm10x_tcgen05_guardrail_trap_unallocated_columns_being_dealloced
        .type           $__internal_2_$__cuda_sm10x_tcgen05_guardrail_trap_unallocated_columns_being_dealloced,@function
        .size           $__internal_2_$__cuda_sm10x_tcgen05_guardrail_trap_unallocated_columns_being_dealloced,(.L_x_20 - $__internal_2_$__cuda_sm10x_tcgen05_guardrail_trap_unallocated_columns_being_dealloced)
$__internal_2_$__cuda_sm10x_tcgen05_guardrail_trap_unallocated_columns_being_dealloced:
[----:B------:R-:W-:Y:S05]  /*1bdf0*/  BPT.TRAP 0x1 ;  /* 0x000000040000795c */ /* 0x000fea0000300000 */
[----:B------:R-:W-:-:S04]  /*1be00*/  IMAD.MOV.U32 R3, RZ, RZ, 0x0 ;  /* 0x00000000ff037424 */ /* 0x000fc800078e00ff */
[----:B------:R-:W-:Y:S05]  /*1be10*/  RET.REL.NODEC R2 `(matmul_kernel) ;  /* 0xfffffe4002787950 */ /* 0x000fea0003c3ffff */
.L_x_17:
[----:B------:R-:W-:-:S00]  /*1be20*/  BRA `(.L_x_17) ;  /* 0xfffffffc00fc7947 */ /* 0x000fc0000383ffff */
[----:B------:R-:W-:-:S00]  /*1be30*/  NOP ;  /* 0x0000000000007918 */ /* 0x000fc00000000000 */
        /* <DEDUP_REMOVED lines=12> */
.L_x_20:


//--------------------- .nv.shared.matmul_kernel  --------------------------
	.section	.nv.shared.matmul_kernel,"aw",@nobits
	.sectionflags	@""
	.align	16
	.zero		1024


//--------------------- .nv.shared.reserved.0     --------------------------
	.section	.nv.shared.reserved.0,"aw",@nobits
	.align	8
	.weak		__nv_reservedSMEM_offset_0_alias
	.size		__nv_reservedSMEM_offset_0_alias, 0, 64
	.other		__nv_reservedSMEM_offset_0_alias,@"STO_CUDA_RESERVED_SHARED STV_DEFAULT"
__nv_reservedSMEM_offset_0_alias:
	.zero		0
.nv.shared.reserved.0:
	.zero		64
	.weak		__nv_reservedSMEM_allocation_phase
	.type		__nv_reservedSMEM_allocation_phase,@object
	.size		__nv_reservedSMEM_allocation_phase,(.L_0 - __nv_reservedSMEM_allocation_phase)
__nv_reservedSMEM_allocation_phase:
	.zero		1
.L_0:
	.zero		7
	.weak		__nv_reservedSMEM_devtool_atexit_pc
	.type		__nv_reservedSMEM_devtool_atexit_pc,@object
	.size		__nv_reservedSMEM_devtool_atexit_pc,(__nv_reservedSMEM_allocation_mask - __nv_reservedSMEM_devtool_atexit_pc)
__nv_reservedSMEM_devtool_atexit_pc:
	.zero		8
	.weak		__nv_reservedSMEM_allocation_mask
	.type		__nv_reservedSMEM_allocation_mask,@object
	.size		__nv_reservedSMEM_allocation_mask,(.L_2 - __nv_reservedSMEM_allocation_mask)
__nv_reservedSMEM_allocation_mask:
	.zero		4
.L_2:


//--------------------- .nv.constant0.matmul_kernel --------------------------
	.section	.nv.constant0.matmul_kernel,"a",@progbits
	.sectionflags	@""
	.align	4
.nv.constant0.matmul_kernel:
	.zero		976


//--------------------- SYMBOLS --------------------------

	.type		.nv.reservedSmem.offset0,@object
	.size		.nv.reservedSmem.offset0,0x4
	.type		.nv.reservedSmem.cap,@object
	.size		.nv.reservedSmem.cap,0x4
